//
// Generated by NVIDIA NVVM Compiler
//
// Compiler Build ID: CL-36424714
// Cuda compilation tools, release 13.0, V13.0.88
// Based on NVVM 20.0.0
//

.version 9.0
.target sm_100
.address_size 64

	// .globl	_Z19splitComplexNumbersP6float2PfS1_l
.const .align 4 .b8 powerThresholds[65536];
// _ZZN3cub18CUB_300001_SM_10006detail10radix_sort31DeviceRadixSortSingleTileKernelINS1_5radix10policy_hubIfNS0_8NullTypeEyE10Policy1000ELNS0_9SortOrderE0EfS6_yNS1_21identity_decomposer_tEEEvPKT1_PSB_PKT2_PSF_T3_iiT4_E12temp_storage has been demoted
// _ZZN3cub18CUB_300001_SM_10006detail10radix_sort30DeviceRadixSortHistogramKernelINS1_5radix10policy_hubIfNS0_8NullTypeEyE10Policy1000ELNS0_9SortOrderE0EfyNS1_21identity_decomposer_tEEEvPT2_PKT1_SB_iiT3_E12temp_storage has been demoted
// _ZZN3cub18CUB_300001_SM_10006detail10radix_sort33DeviceRadixSortExclusiveSumKernelINS1_5radix10policy_hubIfNS0_8NullTypeEyE10Policy1000EyEEvPT0_E12temp_storage has been demoted
// _ZZN3cub18CUB_300001_SM_10006detail10radix_sort29DeviceRadixSortOnesweepKernelINS1_5radix10policy_hubIfNS0_8NullTypeEyE10Policy1000ELNS0_9SortOrderE0EfS6_yiiNS1_21identity_decomposer_tEEEvPT5_SC_PT3_PKSD_PT1_PKSH_PT2_PKSL_T4_iiT6_E1s has been demoted
.global .align 1 .b8 _ZN31_INTERNAL_7251435a_4_k_cu_frame4cuda3std3__45__cpo5beginE[1];
.global .align 1 .b8 _ZN31_INTERNAL_7251435a_4_k_cu_frame4cuda3std3__45__cpo3endE[1];
.global .align 1 .b8 _ZN31_INTERNAL_7251435a_4_k_cu_frame4cuda3std3__45__cpo6cbeginE[1];
.global .align 1 .b8 _ZN31_INTERNAL_7251435a_4_k_cu_frame4cuda3std3__45__cpo4cendE[1];
.global .align 1 .b8 _ZN31_INTERNAL_7251435a_4_k_cu_frame4cuda3std3__45__cpo6rbeginE[1];
.global .align 1 .b8 _ZN31_INTERNAL_7251435a_4_k_cu_frame4cuda3std3__45__cpo4rendE[1];
.global .align 1 .b8 _ZN31_INTERNAL_7251435a_4_k_cu_frame4cuda3std3__45__cpo7crbeginE[1];
.global .align 1 .b8 _ZN31_INTERNAL_7251435a_4_k_cu_frame4cuda3std3__45__cpo5crendE[1];
.global .align 1 .b8 _ZN31_INTERNAL_7251435a_4_k_cu_frame4cuda3std3__433_GLOBAL__N__7251435a_4_k_cu_frame6ignoreE[1];
.global .align 1 .b8 _ZN31_INTERNAL_7251435a_4_k_cu_frame4cuda3std3__419piecewise_constructE[1];
.global .align 1 .b8 _ZN31_INTERNAL_7251435a_4_k_cu_frame4cuda3std3__48in_placeE[1];
.global .align 1 .b8 _ZN31_INTERNAL_7251435a_4_k_cu_frame4cuda3std3__420unreachable_sentinelE[1];
.global .align 1 .b8 _ZN31_INTERNAL_7251435a_4_k_cu_frame4cuda3std3__47nulloptE[1];
.global .align 1 .b8 _ZN31_INTERNAL_7251435a_4_k_cu_frame4cuda3std3__48unexpectE[1];
.global .align 1 .b8 _ZN31_INTERNAL_7251435a_4_k_cu_frame4cuda3std6ranges3__45__cpo4swapE[1];
.global .align 1 .b8 _ZN31_INTERNAL_7251435a_4_k_cu_frame4cuda3std6ranges3__45__cpo9iter_moveE[1];
.global .align 1 .b8 _ZN31_INTERNAL_7251435a_4_k_cu_frame4cuda3std6ranges3__45__cpo5beginE[1];
.global .align 1 .b8 _ZN31_INTERNAL_7251435a_4_k_cu_frame4cuda3std6ranges3__45__cpo3endE[1];
.global .align 1 .b8 _ZN31_INTERNAL_7251435a_4_k_cu_frame4cuda3std6ranges3__45__cpo6cbeginE[1];
.global .align 1 .b8 _ZN31_INTERNAL_7251435a_4_k_cu_frame4cuda3std6ranges3__45__cpo4cendE[1];
.global .align 1 .b8 _ZN31_INTERNAL_7251435a_4_k_cu_frame4cuda3std6ranges3__45__cpo7advanceE[1];
.global .align 1 .b8 _ZN31_INTERNAL_7251435a_4_k_cu_frame4cuda3std6ranges3__45__cpo9iter_swapE[1];
.global .align 1 .b8 _ZN31_INTERNAL_7251435a_4_k_cu_frame4cuda3std6ranges3__45__cpo4nextE[1];
.global .align 1 .b8 _ZN31_INTERNAL_7251435a_4_k_cu_frame4cuda3std6ranges3__45__cpo4prevE[1];
.global .align 1 .b8 _ZN31_INTERNAL_7251435a_4_k_cu_frame4cuda3std6ranges3__45__cpo4dataE[1];
.global .align 1 .b8 _ZN31_INTERNAL_7251435a_4_k_cu_frame4cuda3std6ranges3__45__cpo5cdataE[1];
.global .align 1 .b8 _ZN31_INTERNAL_7251435a_4_k_cu_frame4cuda3std6ranges3__45__cpo4sizeE[1];
.global .align 1 .b8 _ZN31_INTERNAL_7251435a_4_k_cu_frame4cuda3std6ranges3__45__cpo5ssizeE[1];
.global .align 1 .b8 _ZN31_INTERNAL_7251435a_4_k_cu_frame4cuda3std6ranges3__45__cpo8distanceE[1];
.global .align 1 .b8 _ZN31_INTERNAL_7251435a_4_k_cu_frame6thrust24THRUST_300001_SM_1000_NS6system6detail10sequential3seqE[1];
.global .align 1 .b8 _ZN31_INTERNAL_7251435a_4_k_cu_frame6thrust24THRUST_300001_SM_1000_NS12placeholders2_1E[1];
.global .align 1 .b8 _ZN31_INTERNAL_7251435a_4_k_cu_frame6thrust24THRUST_300001_SM_1000_NS12placeholders2_2E[1];
.global .align 1 .b8 _ZN31_INTERNAL_7251435a_4_k_cu_frame6thrust24THRUST_300001_SM_1000_NS12placeholders2_3E[1];
.global .align 1 .b8 _ZN31_INTERNAL_7251435a_4_k_cu_frame6thrust24THRUST_300001_SM_1000_NS12placeholders2_4E[1];
.global .align 1 .b8 _ZN31_INTERNAL_7251435a_4_k_cu_frame6thrust24THRUST_300001_SM_1000_NS12placeholders2_5E[1];
.global .align 1 .b8 _ZN31_INTERNAL_7251435a_4_k_cu_frame6thrust24THRUST_300001_SM_1000_NS12placeholders2_6E[1];
.global .align 1 .b8 _ZN31_INTERNAL_7251435a_4_k_cu_frame6thrust24THRUST_300001_SM_1000_NS12placeholders2_7E[1];
.global .align 1 .b8 _ZN31_INTERNAL_7251435a_4_k_cu_frame6thrust24THRUST_300001_SM_1000_NS12placeholders2_8E[1];
.global .align 1 .b8 _ZN31_INTERNAL_7251435a_4_k_cu_frame6thrust24THRUST_300001_SM_1000_NS12placeholders2_9E[1];
.global .align 1 .b8 _ZN31_INTERNAL_7251435a_4_k_cu_frame6thrust24THRUST_300001_SM_1000_NS12placeholders3_10E[1];
.extern .shared .align 16 .b8 sharedMemory[];

.visible .entry _Z19splitComplexNumbersP6float2PfS1_l(
	.param .u64 .ptr .align 1 _Z19splitComplexNumbersP6float2PfS1_l_param_0,
	.param .u64 .ptr .align 1 _Z19splitComplexNumbersP6float2PfS1_l_param_1,
	.param .u64 .ptr .align 1 _Z19splitComplexNumbersP6float2PfS1_l_param_2,
	.param .u64 _Z19splitComplexNumbersP6float2PfS1_l_param_3
)
{
	.reg .pred 	%p<2>;
	.reg .b32 	%r<5>;
	.reg .b32 	%f<3>;
	.reg .b64 	%rd<14>;

	ld.param.u64 	%rd2, [_Z19splitComplexNumbersP6float2PfS1_l_param_0];
	ld.param.u64 	%rd3, [_Z19splitComplexNumbersP6float2PfS1_l_param_1];
	ld.param.u64 	%rd4, [_Z19splitComplexNumbersP6float2PfS1_l_param_2];
	ld.param.u64 	%rd5, [_Z19splitComplexNumbersP6float2PfS1_l_param_3];
	mov.u32 	%r1, %ctaid.x;
	mov.u32 	%r2, %ntid.x;
	mov.u32 	%r3, %tid.x;
	mad.lo.s32 	%r4, %r1, %r2, %r3;
	cvt.u64.u32 	%rd1, %r4;
	setp.le.s64 	%p1, %rd5, %rd1;
	@%p1 bra 	$L__BB0_2;
	cvta.to.global.u64 	%rd6, %rd2;
	cvta.to.global.u64 	%rd7, %rd3;
	cvta.to.global.u64 	%rd8, %rd4;
	shl.b64 	%rd9, %rd1, 3;
	add.s64 	%rd10, %rd6, %rd9;
	ld.global.v2.f32 	{%f1, %f2}, [%rd10];
	shl.b64 	%rd11, %rd1, 2;
	add.s64 	%rd12, %rd7, %rd11;
	st.global.f32 	[%rd12], %f1;
	add.s64 	%rd13, %rd8, %rd11;
	st.global.f32 	[%rd13], %f2;
$L__BB0_2:
	ret;

}
	// .globl	_Z38subtractValueFromArrayAndTakeMagnitudePffl
.visible .entry _Z38subtractValueFromArrayAndTakeMagnitudePffl(
	.param .u64 .ptr .align 1 _Z38subtractValueFromArrayAndTakeMagnitudePffl_param_0,
	.param .f32 _Z38subtractValueFromArrayAndTakeMagnitudePffl_param_1,
	.param .u64 _Z38subtractValueFromArrayAndTakeMagnitudePffl_param_2
)
{
	.reg .pred 	%p<2>;
	.reg .b32 	%r<5>;
	.reg .b32 	%f<5>;
	.reg .b64 	%rd<7>;

	ld.param.u64 	%rd2, [_Z38subtractValueFromArrayAndTakeMagnitudePffl_param_0];
	ld.param.f32 	%f1, [_Z38subtractValueFromArrayAndTakeMagnitudePffl_param_1];
	ld.param.u64 	%rd3, [_Z38subtractValueFromArrayAndTakeMagnitudePffl_param_2];
	mov.u32 	%r1, %ctaid.x;
	mov.u32 	%r2, %ntid.x;
	mov.u32 	%r3, %tid.x;
	mad.lo.s32 	%r4, %r1, %r2, %r3;
	cvt.u64.u32 	%rd1, %r4;
	setp.le.s64 	%p1, %rd3, %rd1;
	@%p1 bra 	$L__BB1_2;
	cvta.to.global.u64 	%rd4, %rd2;
	shl.b64 	%rd5, %rd1, 2;
	add.s64 	%rd6, %rd4, %rd5;
	ld.global.f32 	%f2, [%rd6];
	sub.f32 	%f3, %f2, %f1;
	abs.f32 	%f4, %f3;
	st.global.f32 	[%rd6], %f4;
$L__BB1_2:
	ret;

}
	// .globl	_Z23normaliseByMedianAndMADP6float2ffffl
.visible .entry _Z23normaliseByMedianAndMADP6float2ffffl(
	.param .u64 .ptr .align 1 _Z23normaliseByMedianAndMADP6float2ffffl_param_0,
	.param .f32 _Z23normaliseByMedianAndMADP6float2ffffl_param_1,
	.param .f32 _Z23normaliseByMedianAndMADP6float2ffffl_param_2,
	.param .f32 _Z23normaliseByMedianAndMADP6float2ffffl_param_3,
	.param .f32 _Z23normaliseByMedianAndMADP6float2ffffl_param_4,
	.param .u64 _Z23normaliseByMedianAndMADP6float2ffffl_param_5
)
{
	.reg .pred 	%p<2>;
	.reg .b32 	%r<5>;
	.reg .b32 	%f<13>;
	.reg .b64 	%rd<7>;
	.reg .b64 	%fd<5>;

	ld.param.u64 	%rd2, [_Z23normaliseByMedianAndMADP6float2ffffl_param_0];
	ld.param.f32 	%f1, [_Z23normaliseByMedianAndMADP6float2ffffl_param_1];
	ld.param.f32 	%f2, [_Z23normaliseByMedianAndMADP6float2ffffl_param_2];
	ld.param.f32 	%f3, [_Z23normaliseByMedianAndMADP6float2ffffl_param_3];
	ld.param.f32 	%f4, [_Z23normaliseByMedianAndMADP6float2ffffl_param_4];
	ld.param.u64 	%rd3, [_Z23normaliseByMedianAndMADP6float2ffffl_param_5];
	mov.u32 	%r1, %ctaid.x;
	mov.u32 	%r2, %ntid.x;
	mov.u32 	%r3, %tid.x;
	mad.lo.s32 	%r4, %r1, %r2, %r3;
	cvt.u64.u32 	%rd1, %r4;
	setp.le.s64 	%p1, %rd3, %rd1;
	@%p1 bra 	$L__BB2_2;
	cvta.to.global.u64 	%rd4, %rd2;
	cvt.f64.f32 	%fd1, %f4;
	mul.f64 	%fd2, %fd1, 0d3FF7B8BAC710CB29;
	cvt.rn.f32.f64 	%f5, %fd2;
	cvt.f64.f32 	%fd3, %f3;
	mul.f64 	%fd4, %fd3, 0d3FF7B8BAC710CB29;
	cvt.rn.f32.f64 	%f6, %fd4;
	shl.b64 	%rd5, %rd1, 3;
	add.s64 	%rd6, %rd4, %rd5;
	ld.global.v2.f32 	{%f7, %f8}, [%rd6];
	sub.f32 	%f9, %f7, %f1;
	div.rn.f32 	%f10, %f9, %f6;
	sub.f32 	%f11, %f8, %f2;
	div.rn.f32 	%f12, %f11, %f5;
	st.global.v2.f32 	[%rd6], {%f10, %f12};
$L__BB2_2:
	ret;

}
	// .globl	_Z23complexSquaredMagnitudeP6float2Pfl
.visible .entry _Z23complexSquaredMagnitudeP6float2Pfl(
	.param .u64 .ptr .align 1 _Z23complexSquaredMagnitudeP6float2Pfl_param_0,
	.param .u64 .ptr .align 1 _Z23complexSquaredMagnitudeP6float2Pfl_param_1,
	.param .u64 _Z23complexSquaredMagnitudeP6float2Pfl_param_2
)
{
	.reg .pred 	%p<2>;
	.reg .b32 	%r<5>;
	.reg .b32 	%f<5>;
	.reg .b64 	%rd<11>;

	ld.param.u64 	%rd2, [_Z23complexSquaredMagnitudeP6float2Pfl_param_0];
	ld.param.u64 	%rd3, [_Z23complexSquaredMagnitudeP6float2Pfl_param_1];
	ld.param.u64 	%rd4, [_Z23complexSquaredMagnitudeP6float2Pfl_param_2];
	mov.u32 	%r1, %ctaid.x;
	mov.u32 	%r2, %ntid.x;
	mov.u32 	%r3, %tid.x;
	mad.lo.s32 	%r4, %r1, %r2, %r3;
	cvt.u64.u32 	%rd1, %r4;
	setp.le.s64 	%p1, %rd4, %rd1;
	@%p1 bra 	$L__BB3_2;
	cvta.to.global.u64 	%rd5, %rd2;
	cvta.to.global.u64 	%rd6, %rd3;
	shl.b64 	%rd7, %rd1, 3;
	add.s64 	%rd8, %rd5, %rd7;
	ld.global.v2.f32 	{%f1, %f2}, [%rd8];
	mul.f32 	%f3, %f2, %f2;
	fma.rn.f32 	%f4, %f1, %f1, %f3;
	shl.b64 	%rd9, %rd1, 2;
	add.s64 	%rd10, %rd6, %rd9;
	st.global.f32 	[%rd10], %f4;
$L__BB3_2:
	ret;

}
	// .globl	_Z15recursiveBoxcarPfP6float2lii
.visible .entry _Z15recursiveBoxcarPfP6float2lii(
	.param .u64 .ptr .align 1 _Z15recursiveBoxcarPfP6float2lii_param_0,
	.param .u64 .ptr .align 1 _Z15recursiveBoxcarPfP6float2lii_param_1,
	.param .u64 _Z15recursiveBoxcarPfP6float2lii_param_2,
	.param .u32 _Z15recursiveBoxcarPfP6float2lii_param_3,
	.param .u32 _Z15recursiveBoxcarPfP6float2lii_param_4
)
{
	.reg .pred 	%p<15>;
	.reg .b32 	%r<56>;
	.reg .b32 	%f<13>;
	.reg .b64 	%rd<14>;

	ld.param.u64 	%rd3, [_Z15recursiveBoxcarPfP6float2lii_param_0];
	ld.param.u64 	%rd4, [_Z15recursiveBoxcarPfP6float2lii_param_1];
	ld.param.u64 	%rd5, [_Z15recursiveBoxcarPfP6float2lii_param_2];
	ld.param.u32 	%r25, [_Z15recursiveBoxcarPfP6float2lii_param_3];
	ld.param.u32 	%r26, [_Z15recursiveBoxcarPfP6float2lii_param_4];
	mov.u32 	%r1, %ntid.x;
	shl.b32 	%r2, %r1, 3;
	mov.u32 	%r27, sharedMemory;
	add.s32 	%r3, %r27, %r2;
	add.s32 	%r4, %r3, %r2;
	shl.b32 	%r28, %r1, 2;
	add.s32 	%r5, %r4, %r28;
	mov.u32 	%r6, %ctaid.x;
	mov.u32 	%r7, %tid.x;
	mad.lo.s32 	%r8, %r6, %r1, %r7;
	setp.lt.s32 	%p1, %r26, 1;
	@%p1 bra 	$L__BB4_7;
	add.s32 	%r9, %r26, %r1;
	cvta.to.global.u64 	%rd1, %rd3;
	mov.b32 	%r51, 0;
$L__BB4_2:
	add.s32 	%r11, %r51, %r7;
	setp.ge.u32 	%p2, %r11, %r9;
	@%p2 bra 	$L__BB4_6;
	add.s32 	%r30, %r8, %r51;
	cvt.u64.u32 	%rd2, %r30;
	setp.le.s64 	%p3, %rd5, %rd2;
	@%p3 bra 	$L__BB4_5;
	shl.b64 	%rd6, %rd2, 2;
	add.s64 	%rd7, %rd1, %rd6;
	ld.global.f32 	%f4, [%rd7];
	shl.b32 	%r34, %r11, 2;
	add.s32 	%r35, %r5, %r34;
	st.shared.f32 	[%r35], %f4;
	bra.uni 	$L__BB4_6;
$L__BB4_5:
	shl.b32 	%r31, %r11, 2;
	add.s32 	%r32, %r5, %r31;
	mov.b32 	%r33, 0;
	st.shared.u32 	[%r32], %r33;
$L__BB4_6:
	add.s32 	%r51, %r51, %r1;
	setp.lt.s32 	%p4, %r51, %r26;
	@%p4 bra 	$L__BB4_2;
$L__BB4_7:
	setp.lt.s32 	%p5, %r26, 1;
	bar.sync 	0;
	shl.b32 	%r36, %r7, 2;
	add.s32 	%r13, %r4, %r36;
	mov.b32 	%r37, 0;
	st.shared.u32 	[%r13], %r37;
	shl.b32 	%r38, %r7, 3;
	add.s32 	%r14, %r27, %r38;
	st.shared.v2.u32 	[%r14], {%r37, %r8};
	@%p5 bra 	$L__BB4_20;
	mov.b32 	%r52, 0;
	mov.u32 	%r55, %r52;
$L__BB4_9:
	bar.sync 	0;
	ld.shared.f32 	%f5, [%r13];
	add.s32 	%r41, %r52, %r7;
	shl.b32 	%r42, %r41, 2;
	add.s32 	%r43, %r5, %r42;
	ld.shared.f32 	%f6, [%r43];
	add.f32 	%f1, %f5, %f6;
	st.shared.f32 	[%r13], %f1;
	rem.s32 	%r44, %r52, %r25;
	setp.ne.s32 	%p6, %r44, 0;
	@%p6 bra 	$L__BB4_19;
	setp.lt.u32 	%p7, %r1, 2;
	mov.b32 	%r45, %f1;
	st.shared.v2.u32 	[%r14], {%r45, %r8};
	@%p7 bra 	$L__BB4_16;
	mov.u32 	%r54, %r1;
$L__BB4_12:
	mov.u32 	%r17, %r54;
	shr.u32 	%r54, %r17, 1;
	setp.ge.u32 	%p8, %r7, %r54;
	@%p8 bra 	$L__BB4_15;
	ld.shared.f32 	%f7, [%r14];
	shl.b32 	%r46, %r54, 3;
	add.s32 	%r19, %r14, %r46;
	ld.shared.f32 	%f2, [%r19];
	setp.geu.f32 	%p9, %f7, %f2;
	@%p9 bra 	$L__BB4_15;
	ld.shared.f32 	%f8, [%r19+4];
	st.shared.v2.f32 	[%r14], {%f2, %f8};
$L__BB4_15:
	bar.sync 	0;
	setp.gt.u32 	%p10, %r17, 3;
	@%p10 bra 	$L__BB4_12;
$L__BB4_16:
	setp.ne.s32 	%p11, %r7, 0;
	@%p11 bra 	$L__BB4_18;
	shl.b32 	%r47, %r55, 3;
	add.s32 	%r48, %r3, %r47;
	ld.shared.v2.f32 	{%f9, %f10}, [sharedMemory];
	st.shared.v2.f32 	[%r48], {%f9, %f10};
$L__BB4_18:
	add.s32 	%r55, %r55, 1;
$L__BB4_19:
	add.s32 	%r52, %r52, 1;
	setp.ne.s32 	%p12, %r52, %r26;
	@%p12 bra 	$L__BB4_9;
$L__BB4_20:
	bar.sync 	0;
	mul.lo.s32 	%r23, %r25, %r7;
	setp.ge.u32 	%p13, %r23, %r26;
	@%p13 bra 	$L__BB4_23;
	mul.wide.u32 	%rd8, %r23, 4;
	mov.u64 	%rd9, powerThresholds;
	add.s64 	%rd10, %rd9, %rd8;
	ld.const.f32 	%f11, [%rd10];
	add.s32 	%r24, %r14, %r2;
	ld.shared.f32 	%f3, [%r24];
	setp.leu.f32 	%p14, %f3, %f11;
	@%p14 bra 	$L__BB4_23;
	mov.u32 	%r49, %nctaid.x;
	mad.lo.s32 	%r50, %r49, %r7, %r6;
	cvta.to.global.u64 	%rd11, %rd4;
	mul.wide.u32 	%rd12, %r50, 8;
	add.s64 	%rd13, %rd11, %rd12;
	ld.shared.f32 	%f12, [%r24+4];
	st.global.v2.f32 	[%rd13], {%f3, %f12};
$L__BB4_23:
	bar.sync 	0;
	ret;

}
	// .globl	_ZN3cub18CUB_300001_SM_10006detail11EmptyKernelIvEEvv
.visible .entry _ZN3cub18CUB_300001_SM_10006detail11EmptyKernelIvEEvv()
{


	ret;

}
	// .globl	_ZN3cub18CUB_300001_SM_10006detail10radix_sort31DeviceRadixSortSingleTileKernelINS1_5radix10policy_hubIfNS0_8NullTypeEyE10Policy1000ELNS0_9SortOrderE0EfS6_yNS1_21identity_decomposer_tEEEvPKT1_PSB_PKT2_PSF_T3_iiT4_
.visible .entry _ZN3cub18CUB_300001_SM_10006detail10radix_sort31DeviceRadixSortSingleTileKernelINS1_5radix10policy_hubIfNS0_8NullTypeEyE10Policy1000ELNS0_9SortOrderE0EfS6_yNS1_21identity_decomposer_tEEEvPKT1_PSB_PKT2_PSF_T3_iiT4_(
	.param .u64 .ptr .align 1 _ZN3cub18CUB_300001_SM_10006detail10radix_sort31DeviceRadixSortSingleTileKernelINS1_5radix10policy_hubIfNS0_8NullTypeEyE10Policy1000ELNS0_9SortOrderE0EfS6_yNS1_21identity_decomposer_tEEEvPKT1_PSB_PKT2_PSF_T3_iiT4__param_0,
	.param .u64 .ptr .align 1 _ZN3cub18CUB_300001_SM_10006detail10radix_sort31DeviceRadixSortSingleTileKernelINS1_5radix10policy_hubIfNS0_8NullTypeEyE10Policy1000ELNS0_9SortOrderE0EfS6_yNS1_21identity_decomposer_tEEEvPKT1_PSB_PKT2_PSF_T3_iiT4__param_1,
	.param .u64 .ptr .align 1 _ZN3cub18CUB_300001_SM_10006detail10radix_sort31DeviceRadixSortSingleTileKernelINS1_5radix10policy_hubIfNS0_8NullTypeEyE10Policy1000ELNS0_9SortOrderE0EfS6_yNS1_21identity_decomposer_tEEEvPKT1_PSB_PKT2_PSF_T3_iiT4__param_2,
	.param .u64 .ptr .align 1 _ZN3cub18CUB_300001_SM_10006detail10radix_sort31DeviceRadixSortSingleTileKernelINS1_5radix10policy_hubIfNS0_8NullTypeEyE10Policy1000ELNS0_9SortOrderE0EfS6_yNS1_21identity_decomposer_tEEEvPKT1_PSB_PKT2_PSF_T3_iiT4__param_3,
	.param .u64 _ZN3cub18CUB_300001_SM_10006detail10radix_sort31DeviceRadixSortSingleTileKernelINS1_5radix10policy_hubIfNS0_8NullTypeEyE10Policy1000ELNS0_9SortOrderE0EfS6_yNS1_21identity_decomposer_tEEEvPKT1_PSB_PKT2_PSF_T3_iiT4__param_4,
	.param .u32 _ZN3cub18CUB_300001_SM_10006detail10radix_sort31DeviceRadixSortSingleTileKernelINS1_5radix10policy_hubIfNS0_8NullTypeEyE10Policy1000ELNS0_9SortOrderE0EfS6_yNS1_21identity_decomposer_tEEEvPKT1_PSB_PKT2_PSF_T3_iiT4__param_5,
	.param .u32 _ZN3cub18CUB_300001_SM_10006detail10radix_sort31DeviceRadixSortSingleTileKernelINS1_5radix10policy_hubIfNS0_8NullTypeEyE10Policy1000ELNS0_9SortOrderE0EfS6_yNS1_21identity_decomposer_tEEEvPKT1_PSB_PKT2_PSF_T3_iiT4__param_6,
	.param .align 1 .b8 _ZN3cub18CUB_300001_SM_10006detail10radix_sort31DeviceRadixSortSingleTileKernelINS1_5radix10policy_hubIfNS0_8NullTypeEyE10Policy1000ELNS0_9SortOrderE0EfS6_yNS1_21identity_decomposer_tEEEvPKT1_PSB_PKT2_PSF_T3_iiT4__param_7[1]
)
.maxntid 256
.minnctapersm 1
{
	.reg .pred 	%p<109>;
	.reg .b16 	%rs<39>;
	.reg .b32 	%r<782>;
	.reg .b64 	%rd<29>;
	// demoted variable
	.shared .align 16 .b8 _ZZN3cub18CUB_300001_SM_10006detail10radix_sort31DeviceRadixSortSingleTileKernelINS1_5radix10policy_hubIfNS0_8NullTypeEyE10Policy1000ELNS0_9SortOrderE0EfS6_yNS1_21identity_decomposer_tEEEvPKT1_PSB_PKT2_PSF_T3_iiT4_E12temp_storage[33856];
	ld.param.u64 	%rd5, [_ZN3cub18CUB_300001_SM_10006detail10radix_sort31DeviceRadixSortSingleTileKernelINS1_5radix10policy_hubIfNS0_8NullTypeEyE10Policy1000ELNS0_9SortOrderE0EfS6_yNS1_21identity_decomposer_tEEEvPKT1_PSB_PKT2_PSF_T3_iiT4__param_0];
	ld.param.u64 	%rd3, [_ZN3cub18CUB_300001_SM_10006detail10radix_sort31DeviceRadixSortSingleTileKernelINS1_5radix10policy_hubIfNS0_8NullTypeEyE10Policy1000ELNS0_9SortOrderE0EfS6_yNS1_21identity_decomposer_tEEEvPKT1_PSB_PKT2_PSF_T3_iiT4__param_1];
	ld.param.u64 	%rd4, [_ZN3cub18CUB_300001_SM_10006detail10radix_sort31DeviceRadixSortSingleTileKernelINS1_5radix10policy_hubIfNS0_8NullTypeEyE10Policy1000ELNS0_9SortOrderE0EfS6_yNS1_21identity_decomposer_tEEEvPKT1_PSB_PKT2_PSF_T3_iiT4__param_4];
	ld.param.u32 	%r208, [_ZN3cub18CUB_300001_SM_10006detail10radix_sort31DeviceRadixSortSingleTileKernelINS1_5radix10policy_hubIfNS0_8NullTypeEyE10Policy1000ELNS0_9SortOrderE0EfS6_yNS1_21identity_decomposer_tEEEvPKT1_PSB_PKT2_PSF_T3_iiT4__param_5];
	ld.param.u32 	%r209, [_ZN3cub18CUB_300001_SM_10006detail10radix_sort31DeviceRadixSortSingleTileKernelINS1_5radix10policy_hubIfNS0_8NullTypeEyE10Policy1000ELNS0_9SortOrderE0EfS6_yNS1_21identity_decomposer_tEEEvPKT1_PSB_PKT2_PSF_T3_iiT4__param_6];
	cvta.to.global.u64 	%rd6, %rd5;
	cvt.u32.u64 	%r1, %rd4;
	mov.u32 	%r2, %tid.x;
	mul.lo.s32 	%r3, %r2, 19;
	setp.ge.s32 	%p1, %r3, %r1;
	mul.wide.u32 	%rd7, %r3, 4;
	add.s64 	%rd1, %rd6, %rd7;
	mov.b32 	%r740, 2147483647;
	@%p1 bra 	$L__BB6_2;
	ld.global.u32 	%r740, [%rd1];
$L__BB6_2:
	add.s32 	%r212, %r3, 1;
	setp.ge.s32 	%p2, %r212, %r1;
	mov.b32 	%r741, 2147483647;
	@%p2 bra 	$L__BB6_4;
	ld.global.u32 	%r741, [%rd1+4];
$L__BB6_4:
	add.s32 	%r214, %r3, 2;
	setp.ge.s32 	%p3, %r214, %r1;
	mov.b32 	%r742, 2147483647;
	@%p3 bra 	$L__BB6_6;
	ld.global.u32 	%r742, [%rd1+8];
$L__BB6_6:
	add.s32 	%r216, %r3, 3;
	setp.ge.s32 	%p4, %r216, %r1;
	mov.b32 	%r743, 2147483647;
	@%p4 bra 	$L__BB6_8;
	ld.global.u32 	%r743, [%rd1+12];
$L__BB6_8:
	add.s32 	%r218, %r3, 4;
	setp.ge.s32 	%p5, %r218, %r1;
	mov.b32 	%r744, 2147483647;
	@%p5 bra 	$L__BB6_10;
	ld.global.u32 	%r744, [%rd1+16];
$L__BB6_10:
	add.s32 	%r220, %r3, 5;
	setp.ge.s32 	%p6, %r220, %r1;
	mov.b32 	%r745, 2147483647;
	@%p6 bra 	$L__BB6_12;
	ld.global.u32 	%r745, [%rd1+20];
$L__BB6_12:
	add.s32 	%r222, %r3, 6;
	setp.ge.s32 	%p7, %r222, %r1;
	mov.b32 	%r746, 2147483647;
	@%p7 bra 	$L__BB6_14;
	ld.global.u32 	%r746, [%rd1+24];
$L__BB6_14:
	add.s32 	%r224, %r3, 7;
	setp.ge.s32 	%p8, %r224, %r1;
	mov.b32 	%r747, 2147483647;
	@%p8 bra 	$L__BB6_16;
	ld.global.u32 	%r747, [%rd1+28];
$L__BB6_16:
	add.s32 	%r226, %r3, 8;
	setp.ge.s32 	%p9, %r226, %r1;
	mov.b32 	%r748, 2147483647;
	@%p9 bra 	$L__BB6_18;
	ld.global.u32 	%r748, [%rd1+32];
$L__BB6_18:
	add.s32 	%r228, %r3, 9;
	setp.ge.s32 	%p10, %r228, %r1;
	mov.b32 	%r749, 2147483647;
	@%p10 bra 	$L__BB6_20;
	ld.global.u32 	%r749, [%rd1+36];
$L__BB6_20:
	add.s32 	%r230, %r3, 10;
	setp.ge.s32 	%p11, %r230, %r1;
	mov.b32 	%r750, 2147483647;
	@%p11 bra 	$L__BB6_22;
	ld.global.u32 	%r750, [%rd1+40];
$L__BB6_22:
	add.s32 	%r232, %r3, 11;
	setp.ge.s32 	%p12, %r232, %r1;
	mov.b32 	%r751, 2147483647;
	@%p12 bra 	$L__BB6_24;
	ld.global.u32 	%r751, [%rd1+44];
$L__BB6_24:
	add.s32 	%r234, %r3, 12;
	setp.ge.s32 	%p13, %r234, %r1;
	mov.b32 	%r752, 2147483647;
	@%p13 bra 	$L__BB6_26;
	ld.global.u32 	%r752, [%rd1+48];
$L__BB6_26:
	add.s32 	%r236, %r3, 13;
	setp.ge.s32 	%p14, %r236, %r1;
	mov.b32 	%r753, 2147483647;
	@%p14 bra 	$L__BB6_28;
	ld.global.u32 	%r753, [%rd1+52];
$L__BB6_28:
	add.s32 	%r238, %r3, 14;
	setp.ge.s32 	%p15, %r238, %r1;
	mov.b32 	%r754, 2147483647;
	@%p15 bra 	$L__BB6_30;
	ld.global.u32 	%r754, [%rd1+56];
$L__BB6_30:
	add.s32 	%r240, %r3, 15;
	setp.ge.s32 	%p16, %r240, %r1;
	mov.b32 	%r755, 2147483647;
	@%p16 bra 	$L__BB6_32;
	ld.global.u32 	%r755, [%rd1+60];
$L__BB6_32:
	add.s32 	%r242, %r3, 16;
	setp.ge.s32 	%p17, %r242, %r1;
	mov.b32 	%r756, 2147483647;
	@%p17 bra 	$L__BB6_34;
	ld.global.u32 	%r756, [%rd1+64];
$L__BB6_34:
	add.s32 	%r244, %r3, 17;
	setp.ge.s32 	%p18, %r244, %r1;
	mov.b32 	%r757, 2147483647;
	@%p18 bra 	$L__BB6_36;
	ld.global.u32 	%r757, [%rd1+68];
$L__BB6_36:
	add.s32 	%r246, %r3, 18;
	setp.ge.s32 	%p19, %r246, %r1;
	mov.b32 	%r758, 2147483647;
	@%p19 bra 	$L__BB6_38;
	ld.global.u32 	%r758, [%rd1+72];
$L__BB6_38:
	bar.sync 	0;
	setp.gt.s32 	%p20, %r740, -1;
	selp.b32 	%r248, -2147483648, -1, %p20;
	xor.b32  	%r779, %r248, %r740;
	setp.gt.s32 	%p21, %r741, -1;
	selp.b32 	%r249, -2147483648, -1, %p21;
	xor.b32  	%r778, %r249, %r741;
	setp.gt.s32 	%p22, %r742, -1;
	selp.b32 	%r250, -2147483648, -1, %p22;
	xor.b32  	%r777, %r250, %r742;
	setp.gt.s32 	%p23, %r743, -1;
	selp.b32 	%r251, -2147483648, -1, %p23;
	xor.b32  	%r776, %r251, %r743;
	setp.gt.s32 	%p24, %r744, -1;
	selp.b32 	%r252, -2147483648, -1, %p24;
	xor.b32  	%r775, %r252, %r744;
	setp.gt.s32 	%p25, %r745, -1;
	selp.b32 	%r253, -2147483648, -1, %p25;
	xor.b32  	%r774, %r253, %r745;
	setp.gt.s32 	%p26, %r746, -1;
	selp.b32 	%r254, -2147483648, -1, %p26;
	xor.b32  	%r773, %r254, %r746;
	setp.gt.s32 	%p27, %r747, -1;
	selp.b32 	%r255, -2147483648, -1, %p27;
	xor.b32  	%r772, %r255, %r747;
	setp.gt.s32 	%p28, %r748, -1;
	selp.b32 	%r256, -2147483648, -1, %p28;
	xor.b32  	%r771, %r256, %r748;
	setp.gt.s32 	%p29, %r749, -1;
	selp.b32 	%r257, -2147483648, -1, %p29;
	xor.b32  	%r770, %r257, %r749;
	setp.gt.s32 	%p30, %r750, -1;
	selp.b32 	%r258, -2147483648, -1, %p30;
	xor.b32  	%r769, %r258, %r750;
	setp.gt.s32 	%p31, %r751, -1;
	selp.b32 	%r259, -2147483648, -1, %p31;
	xor.b32  	%r768, %r259, %r751;
	setp.gt.s32 	%p32, %r752, -1;
	selp.b32 	%r260, -2147483648, -1, %p32;
	xor.b32  	%r767, %r260, %r752;
	setp.gt.s32 	%p33, %r753, -1;
	selp.b32 	%r261, -2147483648, -1, %p33;
	xor.b32  	%r766, %r261, %r753;
	setp.gt.s32 	%p34, %r754, -1;
	selp.b32 	%r262, -2147483648, -1, %p34;
	xor.b32  	%r765, %r262, %r754;
	setp.gt.s32 	%p35, %r755, -1;
	selp.b32 	%r263, -2147483648, -1, %p35;
	xor.b32  	%r764, %r263, %r755;
	setp.gt.s32 	%p36, %r756, -1;
	selp.b32 	%r264, -2147483648, -1, %p36;
	xor.b32  	%r763, %r264, %r756;
	setp.gt.s32 	%p37, %r757, -1;
	selp.b32 	%r265, -2147483648, -1, %p37;
	xor.b32  	%r762, %r265, %r757;
	setp.gt.s32 	%p38, %r758, -1;
	selp.b32 	%r266, -2147483648, -1, %p38;
	xor.b32  	%r761, %r266, %r758;
	shr.u32 	%r61, %r2, 5;
	shl.b32 	%r267, %r2, 2;
	mov.u32 	%r268, _ZZN3cub18CUB_300001_SM_10006detail10radix_sort31DeviceRadixSortSingleTileKernelINS1_5radix10policy_hubIfNS0_8NullTypeEyE10Policy1000ELNS0_9SortOrderE0EfS6_yNS1_21identity_decomposer_tEEEvPKT1_PSB_PKT2_PSF_T3_iiT4_E12temp_storage;
	add.s32 	%r62, %r268, %r267;
	shl.b32 	%r269, %r2, 7;
	add.s32 	%r63, %r62, %r269;
	shl.b32 	%r270, %r61, 2;
	add.s32 	%r271, %r268, %r270;
	add.s32 	%r64, %r271, 33792;
	mad.lo.s32 	%r65, %r2, -56, %r63;
	add.s32 	%r760, %r208, 6;
	sub.s32 	%r759, %r209, %r208;
$L__BB6_39:
	add.s32 	%r331, %r760, -6;
	min.s32 	%r274, %r759, 6;
	mov.b32 	%r360, 0;
	st.shared.u32 	[%r62], %r360;
	st.shared.u32 	[%r62+1024], %r360;
	st.shared.u32 	[%r62+2048], %r360;
	st.shared.u32 	[%r62+3072], %r360;
	st.shared.u32 	[%r62+4096], %r360;
	st.shared.u32 	[%r62+5120], %r360;
	st.shared.u32 	[%r62+6144], %r360;
	st.shared.u32 	[%r62+7168], %r360;
	st.shared.u32 	[%r62+8192], %r360;
	st.shared.u32 	[%r62+9216], %r360;
	st.shared.u32 	[%r62+10240], %r360;
	st.shared.u32 	[%r62+11264], %r360;
	st.shared.u32 	[%r62+12288], %r360;
	st.shared.u32 	[%r62+13312], %r360;
	st.shared.u32 	[%r62+14336], %r360;
	st.shared.u32 	[%r62+15360], %r360;
	st.shared.u32 	[%r62+16384], %r360;
	st.shared.u32 	[%r62+17408], %r360;
	st.shared.u32 	[%r62+18432], %r360;
	st.shared.u32 	[%r62+19456], %r360;
	st.shared.u32 	[%r62+20480], %r360;
	st.shared.u32 	[%r62+21504], %r360;
	st.shared.u32 	[%r62+22528], %r360;
	st.shared.u32 	[%r62+23552], %r360;
	st.shared.u32 	[%r62+24576], %r360;
	st.shared.u32 	[%r62+25600], %r360;
	st.shared.u32 	[%r62+26624], %r360;
	st.shared.u32 	[%r62+27648], %r360;
	st.shared.u32 	[%r62+28672], %r360;
	st.shared.u32 	[%r62+29696], %r360;
	st.shared.u32 	[%r62+30720], %r360;
	st.shared.u32 	[%r62+31744], %r360;
	st.shared.u32 	[%r62+32768], %r360;
	// begin inline asm
	bmsk.clamp.b32 %r272, %r360, %r274;
	// end inline asm
	setp.eq.s32 	%p39, %r779, 2147483647;
	selp.b32 	%r276, -2147483648, %r779, %p39;
	// begin inline asm
	shr.b32 %r275, %r276, %r331;
	// end inline asm
	and.b32  	%r363, %r272, %r275;
	shl.b32 	%r364, %r363, 10;
	and.b32  	%r365, %r364, 31744;
	add.s32 	%r366, %r62, %r365;
	shr.u32 	%r367, %r363, 4;
	and.b32  	%r368, %r367, 268435454;
	add.s32 	%r90, %r366, %r368;
	ld.shared.u16 	%rs1, [%r90];
	add.s16 	%rs20, %rs1, 1;
	st.shared.u16 	[%r90], %rs20;
	setp.eq.s32 	%p40, %r778, 2147483647;
	selp.b32 	%r279, -2147483648, %r778, %p40;
	// begin inline asm
	shr.b32 %r278, %r279, %r331;
	// end inline asm
	and.b32  	%r369, %r272, %r278;
	shl.b32 	%r370, %r369, 10;
	and.b32  	%r371, %r370, 31744;
	add.s32 	%r372, %r62, %r371;
	shr.u32 	%r373, %r369, 4;
	and.b32  	%r374, %r373, 268435454;
	add.s32 	%r91, %r372, %r374;
	ld.shared.u16 	%rs2, [%r91];
	add.s16 	%rs21, %rs2, 1;
	st.shared.u16 	[%r91], %rs21;
	setp.eq.s32 	%p41, %r777, 2147483647;
	selp.b32 	%r282, -2147483648, %r777, %p41;
	// begin inline asm
	shr.b32 %r281, %r282, %r331;
	// end inline asm
	and.b32  	%r375, %r272, %r281;
	shl.b32 	%r376, %r375, 10;
	and.b32  	%r377, %r376, 31744;
	add.s32 	%r378, %r62, %r377;
	shr.u32 	%r379, %r375, 4;
	and.b32  	%r380, %r379, 268435454;
	add.s32 	%r92, %r378, %r380;
	ld.shared.u16 	%rs3, [%r92];
	add.s16 	%rs22, %rs3, 1;
	st.shared.u16 	[%r92], %rs22;
	setp.eq.s32 	%p42, %r776, 2147483647;
	selp.b32 	%r285, -2147483648, %r776, %p42;
	// begin inline asm
	shr.b32 %r284, %r285, %r331;
	// end inline asm
	and.b32  	%r381, %r272, %r284;
	shl.b32 	%r382, %r381, 10;
	and.b32  	%r383, %r382, 31744;
	add.s32 	%r384, %r62, %r383;
	shr.u32 	%r385, %r381, 4;
	and.b32  	%r386, %r385, 268435454;
	add.s32 	%r93, %r384, %r386;
	ld.shared.u16 	%rs4, [%r93];
	add.s16 	%rs23, %rs4, 1;
	st.shared.u16 	[%r93], %rs23;
	setp.eq.s32 	%p43, %r775, 2147483647;
	selp.b32 	%r288, -2147483648, %r775, %p43;
	// begin inline asm
	shr.b32 %r287, %r288, %r331;
	// end inline asm
	and.b32  	%r387, %r272, %r287;
	shl.b32 	%r388, %r387, 10;
	and.b32  	%r389, %r388, 31744;
	add.s32 	%r390, %r62, %r389;
	shr.u32 	%r391, %r387, 4;
	and.b32  	%r392, %r391, 268435454;
	add.s32 	%r94, %r390, %r392;
	ld.shared.u16 	%rs5, [%r94];
	add.s16 	%rs24, %rs5, 1;
	st.shared.u16 	[%r94], %rs24;
	setp.eq.s32 	%p44, %r774, 2147483647;
	selp.b32 	%r291, -2147483648, %r774, %p44;
	// begin inline asm
	shr.b32 %r290, %r291, %r331;
	// end inline asm
	and.b32  	%r393, %r272, %r290;
	shl.b32 	%r394, %r393, 10;
	and.b32  	%r395, %r394, 31744;
	add.s32 	%r396, %r62, %r395;
	shr.u32 	%r397, %r393, 4;
	and.b32  	%r398, %r397, 268435454;
	add.s32 	%r95, %r396, %r398;
	ld.shared.u16 	%rs6, [%r95];
	add.s16 	%rs25, %rs6, 1;
	st.shared.u16 	[%r95], %rs25;
	setp.eq.s32 	%p45, %r773, 2147483647;
	selp.b32 	%r294, -2147483648, %r773, %p45;
	// begin inline asm
	shr.b32 %r293, %r294, %r331;
	// end inline asm
	and.b32  	%r399, %r272, %r293;
	shl.b32 	%r400, %r399, 10;
	and.b32  	%r401, %r400, 31744;
	add.s32 	%r402, %r62, %r401;
	shr.u32 	%r403, %r399, 4;
	and.b32  	%r404, %r403, 268435454;
	add.s32 	%r96, %r402, %r404;
	ld.shared.u16 	%rs7, [%r96];
	add.s16 	%rs26, %rs7, 1;
	st.shared.u16 	[%r96], %rs26;
	setp.eq.s32 	%p46, %r772, 2147483647;
	selp.b32 	%r297, -2147483648, %r772, %p46;
	// begin inline asm
	shr.b32 %r296, %r297, %r331;
	// end inline asm
	and.b32  	%r405, %r272, %r296;
	shl.b32 	%r406, %r405, 10;
	and.b32  	%r407, %r406, 31744;
	add.s32 	%r408, %r62, %r407;
	shr.u32 	%r409, %r405, 4;
	and.b32  	%r410, %r409, 268435454;
	add.s32 	%r97, %r408, %r410;
	ld.shared.u16 	%rs8, [%r97];
	add.s16 	%rs27, %rs8, 1;
	st.shared.u16 	[%r97], %rs27;
	setp.eq.s32 	%p47, %r771, 2147483647;
	selp.b32 	%r300, -2147483648, %r771, %p47;
	// begin inline asm
	shr.b32 %r299, %r300, %r331;
	// end inline asm
	and.b32  	%r411, %r272, %r299;
	shl.b32 	%r412, %r411, 10;
	and.b32  	%r413, %r412, 31744;
	add.s32 	%r414, %r62, %r413;
	shr.u32 	%r415, %r411, 4;
	and.b32  	%r416, %r415, 268435454;
	add.s32 	%r98, %r414, %r416;
	ld.shared.u16 	%rs9, [%r98];
	add.s16 	%rs28, %rs9, 1;
	st.shared.u16 	[%r98], %rs28;
	setp.eq.s32 	%p48, %r770, 2147483647;
	selp.b32 	%r303, -2147483648, %r770, %p48;
	// begin inline asm
	shr.b32 %r302, %r303, %r331;
	// end inline asm
	and.b32  	%r417, %r272, %r302;
	shl.b32 	%r418, %r417, 10;
	and.b32  	%r419, %r418, 31744;
	add.s32 	%r420, %r62, %r419;
	shr.u32 	%r421, %r417, 4;
	and.b32  	%r422, %r421, 268435454;
	add.s32 	%r99, %r420, %r422;
	ld.shared.u16 	%rs10, [%r99];
	add.s16 	%rs29, %rs10, 1;
	st.shared.u16 	[%r99], %rs29;
	setp.eq.s32 	%p49, %r769, 2147483647;
	selp.b32 	%r306, -2147483648, %r769, %p49;
	// begin inline asm
	shr.b32 %r305, %r306, %r331;
	// end inline asm
	and.b32  	%r423, %r272, %r305;
	shl.b32 	%r424, %r423, 10;
	and.b32  	%r425, %r424, 31744;
	add.s32 	%r426, %r62, %r425;
	shr.u32 	%r427, %r423, 4;
	and.b32  	%r428, %r427, 268435454;
	add.s32 	%r100, %r426, %r428;
	ld.shared.u16 	%rs11, [%r100];
	add.s16 	%rs30, %rs11, 1;
	st.shared.u16 	[%r100], %rs30;
	setp.eq.s32 	%p50, %r768, 2147483647;
	selp.b32 	%r309, -2147483648, %r768, %p50;
	// begin inline asm
	shr.b32 %r308, %r309, %r331;
	// end inline asm
	and.b32  	%r429, %r272, %r308;
	shl.b32 	%r430, %r429, 10;
	and.b32  	%r431, %r430, 31744;
	add.s32 	%r432, %r62, %r431;
	shr.u32 	%r433, %r429, 4;
	and.b32  	%r434, %r433, 268435454;
	add.s32 	%r101, %r432, %r434;
	ld.shared.u16 	%rs12, [%r101];
	add.s16 	%rs31, %rs12, 1;
	st.shared.u16 	[%r101], %rs31;
	setp.eq.s32 	%p51, %r767, 2147483647;
	selp.b32 	%r312, -2147483648, %r767, %p51;
	// begin inline asm
	shr.b32 %r311, %r312, %r331;
	// end inline asm
	and.b32  	%r435, %r272, %r311;
	shl.b32 	%r436, %r435, 10;
	and.b32  	%r437, %r436, 31744;
	add.s32 	%r438, %r62, %r437;
	shr.u32 	%r439, %r435, 4;
	and.b32  	%r440, %r439, 268435454;
	add.s32 	%r102, %r438, %r440;
	ld.shared.u16 	%rs13, [%r102];
	add.s16 	%rs32, %rs13, 1;
	st.shared.u16 	[%r102], %rs32;
	setp.eq.s32 	%p52, %r766, 2147483647;
	selp.b32 	%r315, -2147483648, %r766, %p52;
	// begin inline asm
	shr.b32 %r314, %r315, %r331;
	// end inline asm
	and.b32  	%r441, %r272, %r314;
	shl.b32 	%r442, %r441, 10;
	and.b32  	%r443, %r442, 31744;
	add.s32 	%r444, %r62, %r443;
	shr.u32 	%r445, %r441, 4;
	and.b32  	%r446, %r445, 268435454;
	add.s32 	%r103, %r444, %r446;
	ld.shared.u16 	%rs14, [%r103];
	add.s16 	%rs33, %rs14, 1;
	st.shared.u16 	[%r103], %rs33;
	setp.eq.s32 	%p53, %r765, 2147483647;
	selp.b32 	%r318, -2147483648, %r765, %p53;
	// begin inline asm
	shr.b32 %r317, %r318, %r331;
	// end inline asm
	and.b32  	%r447, %r272, %r317;
	shl.b32 	%r448, %r447, 10;
	and.b32  	%r449, %r448, 31744;
	add.s32 	%r450, %r62, %r449;
	shr.u32 	%r451, %r447, 4;
	and.b32  	%r452, %r451, 268435454;
	add.s32 	%r104, %r450, %r452;
	ld.shared.u16 	%rs15, [%r104];
	add.s16 	%rs34, %rs15, 1;
	st.shared.u16 	[%r104], %rs34;
	setp.eq.s32 	%p54, %r764, 2147483647;
	selp.b32 	%r321, -2147483648, %r764, %p54;
	// begin inline asm
	shr.b32 %r320, %r321, %r331;
	// end inline asm
	and.b32  	%r453, %r272, %r320;
	shl.b32 	%r454, %r453, 10;
	and.b32  	%r455, %r454, 31744;
	add.s32 	%r456, %r62, %r455;
	shr.u32 	%r457, %r453, 4;
	and.b32  	%r458, %r457, 268435454;
	add.s32 	%r105, %r456, %r458;
	ld.shared.u16 	%rs16, [%r105];
	add.s16 	%rs35, %rs16, 1;
	st.shared.u16 	[%r105], %rs35;
	setp.eq.s32 	%p55, %r763, 2147483647;
	selp.b32 	%r324, -2147483648, %r763, %p55;
	// begin inline asm
	shr.b32 %r323, %r324, %r331;
	// end inline asm
	and.b32  	%r459, %r272, %r323;
	shl.b32 	%r460, %r459, 10;
	and.b32  	%r461, %r460, 31744;
	add.s32 	%r462, %r62, %r461;
	shr.u32 	%r463, %r459, 4;
	and.b32  	%r464, %r463, 268435454;
	add.s32 	%r106, %r462, %r464;
	ld.shared.u16 	%rs17, [%r106];
	add.s16 	%rs36, %rs17, 1;
	st.shared.u16 	[%r106], %rs36;
	setp.eq.s32 	%p56, %r762, 2147483647;
	selp.b32 	%r327, -2147483648, %r762, %p56;
	// begin inline asm
	shr.b32 %r326, %r327, %r331;
	// end inline asm
	and.b32  	%r465, %r272, %r326;
	shl.b32 	%r466, %r465, 10;
	and.b32  	%r467, %r466, 31744;
	add.s32 	%r468, %r62, %r467;
	shr.u32 	%r469, %r465, 4;
	and.b32  	%r470, %r469, 268435454;
	add.s32 	%r107, %r468, %r470;
	ld.shared.u16 	%rs18, [%r107];
	add.s16 	%rs37, %rs18, 1;
	st.shared.u16 	[%r107], %rs37;
	setp.eq.s32 	%p57, %r761, 2147483647;
	selp.b32 	%r330, -2147483648, %r761, %p57;
	// begin inline asm
	shr.b32 %r329, %r330, %r331;
	// end inline asm
	and.b32  	%r471, %r272, %r329;
	shl.b32 	%r472, %r471, 10;
	and.b32  	%r473, %r472, 31744;
	add.s32 	%r474, %r62, %r473;
	shr.u32 	%r475, %r471, 4;
	and.b32  	%r476, %r475, 268435454;
	add.s32 	%r108, %r474, %r476;
	ld.shared.u16 	%rs19, [%r108];
	add.s16 	%rs38, %rs19, 1;
	st.shared.u16 	[%r108], %rs38;
	bar.sync 	0;
	ld.shared.u32 	%r109, [%r63];
	ld.shared.u32 	%r477, [%r63+4];
	ld.shared.u32 	%r478, [%r63+8];
	ld.shared.u32 	%r479, [%r63+12];
	ld.shared.u32 	%r480, [%r63+16];
	ld.shared.u32 	%r481, [%r63+20];
	ld.shared.u32 	%r482, [%r63+24];
	ld.shared.u32 	%r483, [%r63+28];
	ld.shared.u32 	%r484, [%r63+32];
	ld.shared.u32 	%r485, [%r63+36];
	ld.shared.u32 	%r486, [%r63+40];
	ld.shared.u32 	%r487, [%r63+44];
	ld.shared.u32 	%r488, [%r63+48];
	ld.shared.u32 	%r489, [%r63+52];
	ld.shared.u32 	%r490, [%r63+56];
	ld.shared.u32 	%r491, [%r63+60];
	ld.shared.u32 	%r492, [%r63+64];
	ld.shared.u32 	%r493, [%r63+68];
	ld.shared.u32 	%r494, [%r63+72];
	ld.shared.u32 	%r495, [%r63+76];
	ld.shared.u32 	%r496, [%r63+80];
	ld.shared.u32 	%r497, [%r63+84];
	ld.shared.u32 	%r498, [%r63+88];
	ld.shared.u32 	%r499, [%r63+92];
	ld.shared.u32 	%r500, [%r63+96];
	ld.shared.u32 	%r501, [%r63+100];
	ld.shared.u32 	%r502, [%r63+104];
	ld.shared.u32 	%r503, [%r63+108];
	ld.shared.u32 	%r504, [%r63+112];
	ld.shared.u32 	%r505, [%r63+116];
	ld.shared.u32 	%r506, [%r63+120];
	ld.shared.u32 	%r507, [%r63+124];
	ld.shared.u32 	%r508, [%r63+128];
	add.s32 	%r110, %r477, %r109;
	add.s32 	%r111, %r478, %r110;
	add.s32 	%r112, %r479, %r111;
	add.s32 	%r113, %r480, %r112;
	add.s32 	%r114, %r481, %r113;
	add.s32 	%r115, %r482, %r114;
	add.s32 	%r116, %r483, %r115;
	add.s32 	%r117, %r484, %r116;
	add.s32 	%r118, %r485, %r117;
	add.s32 	%r119, %r486, %r118;
	add.s32 	%r120, %r487, %r119;
	add.s32 	%r121, %r488, %r120;
	add.s32 	%r122, %r489, %r121;
	add.s32 	%r123, %r490, %r122;
	add.s32 	%r124, %r491, %r123;
	add.s32 	%r125, %r492, %r124;
	add.s32 	%r126, %r493, %r125;
	add.s32 	%r127, %r494, %r126;
	add.s32 	%r128, %r495, %r127;
	add.s32 	%r129, %r496, %r128;
	add.s32 	%r130, %r497, %r129;
	add.s32 	%r131, %r498, %r130;
	add.s32 	%r132, %r499, %r131;
	add.s32 	%r133, %r500, %r132;
	add.s32 	%r134, %r501, %r133;
	add.s32 	%r135, %r502, %r134;
	add.s32 	%r136, %r503, %r135;
	add.s32 	%r137, %r504, %r136;
	add.s32 	%r138, %r505, %r137;
	add.s32 	%r139, %r506, %r138;
	add.s32 	%r140, %r507, %r139;
	add.s32 	%r337, %r508, %r140;
	// begin inline asm
	mov.u32 %r332, %laneid;
	// end inline asm
	mov.b32 	%r335, 1;
	mov.b32 	%r362, -1;
	// begin inline asm
	{  .reg .u32 r0;  .reg .pred p;  shfl.sync.up.b32 r0|p, %r337, %r335, %r360, %r362;  @p add.u32 r0, r0, %r337;  mov.u32 %r333, r0;}
	// end inline asm
	mov.b32 	%r341, 2;
	// begin inline asm
	{  .reg .u32 r0;  .reg .pred p;  shfl.sync.up.b32 r0|p, %r333, %r341, %r360, %r362;  @p add.u32 r0, r0, %r333;  mov.u32 %r339, r0;}
	// end inline asm
	mov.b32 	%r347, 4;
	// begin inline asm
	{  .reg .u32 r0;  .reg .pred p;  shfl.sync.up.b32 r0|p, %r339, %r347, %r360, %r362;  @p add.u32 r0, r0, %r339;  mov.u32 %r345, r0;}
	// end inline asm
	mov.b32 	%r353, 8;
	// begin inline asm
	{  .reg .u32 r0;  .reg .pred p;  shfl.sync.up.b32 r0|p, %r345, %r353, %r360, %r362;  @p add.u32 r0, r0, %r345;  mov.u32 %r351, r0;}
	// end inline asm
	mov.b32 	%r359, 16;
	// begin inline asm
	{  .reg .u32 r0;  .reg .pred p;  shfl.sync.up.b32 r0|p, %r351, %r359, %r360, %r362;  @p add.u32 r0, r0, %r351;  mov.u32 %r357, r0;}
	// end inline asm
	setp.ne.s32 	%p58, %r332, 31;
	@%p58 bra 	$L__BB6_41;
	st.shared.u32 	[%r64], %r357;
$L__BB6_41:
	sub.s32 	%r509, %r357, %r337;
	setp.gt.u32 	%p59, %r2, 31;
	setp.eq.s32 	%p60, %r61, 7;
	setp.eq.s32 	%p61, %r61, 6;
	setp.eq.s32 	%p62, %r61, 5;
	setp.eq.s32 	%p63, %r61, 4;
	setp.eq.s32 	%p64, %r61, 3;
	setp.eq.s32 	%p65, %r61, 2;
	setp.eq.s32 	%p66, %r61, 1;
	bar.sync 	0;
	ld.shared.v4.u32 	{%r510, %r511, %r512, %r513}, [_ZZN3cub18CUB_300001_SM_10006detail10radix_sort31DeviceRadixSortSingleTileKernelINS1_5radix10policy_hubIfNS0_8NullTypeEyE10Policy1000ELNS0_9SortOrderE0EfS6_yNS1_21identity_decomposer_tEEEvPKT1_PSB_PKT2_PSF_T3_iiT4_E12temp_storage+33792];
	selp.b32 	%r514, %r510, %r780, %p66;
	add.s32 	%r515, %r511, %r510;
	selp.b32 	%r516, %r515, %r514, %p65;
	add.s32 	%r517, %r515, %r512;
	selp.b32 	%r518, %r517, %r516, %p64;
	add.s32 	%r519, %r517, %r513;
	selp.b32 	%r520, %r519, %r518, %p63;
	ld.shared.v4.u32 	{%r521, %r522, %r523, %r524}, [_ZZN3cub18CUB_300001_SM_10006detail10radix_sort31DeviceRadixSortSingleTileKernelINS1_5radix10policy_hubIfNS0_8NullTypeEyE10Policy1000ELNS0_9SortOrderE0EfS6_yNS1_21identity_decomposer_tEEEvPKT1_PSB_PKT2_PSF_T3_iiT4_E12temp_storage+33808];
	add.s32 	%r525, %r519, %r521;
	selp.b32 	%r526, %r525, %r520, %p62;
	add.s32 	%r527, %r525, %r522;
	selp.b32 	%r528, %r527, %r526, %p61;
	add.s32 	%r529, %r527, %r523;
	selp.b32 	%r780, %r529, %r528, %p60;
	add.s32 	%r145, %r529, %r524;
	setp.ne.s32 	%p67, %r332, 0;
	selp.b32 	%r530, %r509, 0, %p67;
	add.s32 	%r531, %r780, %r530;
	or.pred  	%p68, %p59, %p67;
	selp.b32 	%r781, %r531, %r509, %p59;
	@%p68 bra 	$L__BB6_43;
	shl.b32 	%r781, %r145, 16;
	st.shared.u32 	[_ZZN3cub18CUB_300001_SM_10006detail10radix_sort31DeviceRadixSortSingleTileKernelINS1_5radix10policy_hubIfNS0_8NullTypeEyE10Policy1000ELNS0_9SortOrderE0EfS6_yNS1_21identity_decomposer_tEEEvPKT1_PSB_PKT2_PSF_T3_iiT4_E12temp_storage+33832], %r781;
$L__BB6_43:
	setp.eq.s32 	%p69, %r2, 0;
	bar.sync 	0;
	ld.shared.u32 	%r532, [_ZZN3cub18CUB_300001_SM_10006detail10radix_sort31DeviceRadixSortSingleTileKernelINS1_5radix10policy_hubIfNS0_8NullTypeEyE10Policy1000ELNS0_9SortOrderE0EfS6_yNS1_21identity_decomposer_tEEEvPKT1_PSB_PKT2_PSF_T3_iiT4_E12temp_storage+33832];
	selp.b32 	%r533, 0, %r532, %p69;
	add.s32 	%r534, %r781, %r533;
	add.s32 	%r535, %r109, %r534;
	add.s32 	%r536, %r110, %r534;
	add.s32 	%r537, %r111, %r534;
	add.s32 	%r538, %r112, %r534;
	add.s32 	%r539, %r113, %r534;
	add.s32 	%r540, %r114, %r534;
	add.s32 	%r541, %r115, %r534;
	add.s32 	%r542, %r116, %r534;
	add.s32 	%r543, %r117, %r534;
	add.s32 	%r544, %r118, %r534;
	add.s32 	%r545, %r119, %r534;
	add.s32 	%r546, %r120, %r534;
	add.s32 	%r547, %r121, %r534;
	add.s32 	%r548, %r122, %r534;
	add.s32 	%r549, %r123, %r534;
	add.s32 	%r550, %r124, %r534;
	add.s32 	%r551, %r125, %r534;
	add.s32 	%r552, %r126, %r534;
	add.s32 	%r553, %r127, %r534;
	add.s32 	%r554, %r128, %r534;
	add.s32 	%r555, %r129, %r534;
	add.s32 	%r556, %r130, %r534;
	add.s32 	%r557, %r131, %r534;
	add.s32 	%r558, %r132, %r534;
	add.s32 	%r559, %r133, %r534;
	add.s32 	%r560, %r134, %r534;
	add.s32 	%r561, %r135, %r534;
	add.s32 	%r562, %r136, %r534;
	add.s32 	%r563, %r137, %r534;
	add.s32 	%r564, %r138, %r534;
	add.s32 	%r565, %r139, %r534;
	add.s32 	%r566, %r140, %r534;
	st.shared.u32 	[%r63], %r534;
	st.shared.u32 	[%r63+4], %r535;
	st.shared.u32 	[%r63+8], %r536;
	st.shared.u32 	[%r63+12], %r537;
	st.shared.u32 	[%r63+16], %r538;
	st.shared.u32 	[%r63+20], %r539;
	st.shared.u32 	[%r63+24], %r540;
	st.shared.u32 	[%r63+28], %r541;
	st.shared.u32 	[%r63+32], %r542;
	st.shared.u32 	[%r63+36], %r543;
	st.shared.u32 	[%r63+40], %r544;
	st.shared.u32 	[%r63+44], %r545;
	st.shared.u32 	[%r63+48], %r546;
	st.shared.u32 	[%r63+52], %r547;
	st.shared.u32 	[%r63+56], %r548;
	st.shared.u32 	[%r63+60], %r549;
	st.shared.u32 	[%r63+64], %r550;
	st.shared.u32 	[%r63+68], %r551;
	st.shared.u32 	[%r63+72], %r552;
	st.shared.u32 	[%r63+76], %r553;
	st.shared.u32 	[%r63+80], %r554;
	st.shared.u32 	[%r63+84], %r555;
	st.shared.u32 	[%r63+88], %r556;
	st.shared.u32 	[%r63+92], %r557;
	st.shared.u32 	[%r63+96], %r558;
	st.shared.u32 	[%r63+100], %r559;
	st.shared.u32 	[%r63+104], %r560;
	st.shared.u32 	[%r63+108], %r561;
	st.shared.u32 	[%r63+112], %r562;
	st.shared.u32 	[%r63+116], %r563;
	st.shared.u32 	[%r63+120], %r564;
	st.shared.u32 	[%r63+124], %r565;
	st.shared.u32 	[%r63+128], %r566;
	bar.sync 	0;
	cvt.u32.u16 	%r567, %rs1;
	ld.shared.u16 	%r568, [%r90];
	add.s32 	%r149, %r568, %r567;
	cvt.u32.u16 	%r569, %rs2;
	ld.shared.u16 	%r570, [%r91];
	add.s32 	%r150, %r570, %r569;
	cvt.u32.u16 	%r571, %rs3;
	ld.shared.u16 	%r572, [%r92];
	add.s32 	%r151, %r572, %r571;
	cvt.u32.u16 	%r573, %rs4;
	ld.shared.u16 	%r574, [%r93];
	add.s32 	%r152, %r574, %r573;
	cvt.u32.u16 	%r575, %rs5;
	ld.shared.u16 	%r576, [%r94];
	add.s32 	%r153, %r576, %r575;
	cvt.u32.u16 	%r577, %rs6;
	ld.shared.u16 	%r578, [%r95];
	add.s32 	%r154, %r578, %r577;
	cvt.u32.u16 	%r579, %rs7;
	ld.shared.u16 	%r580, [%r96];
	add.s32 	%r155, %r580, %r579;
	cvt.u32.u16 	%r581, %rs8;
	ld.shared.u16 	%r582, [%r97];
	add.s32 	%r156, %r582, %r581;
	cvt.u32.u16 	%r583, %rs9;
	ld.shared.u16 	%r584, [%r98];
	add.s32 	%r157, %r584, %r583;
	cvt.u32.u16 	%r585, %rs10;
	ld.shared.u16 	%r586, [%r99];
	add.s32 	%r158, %r586, %r585;
	cvt.u32.u16 	%r587, %rs11;
	ld.shared.u16 	%r588, [%r100];
	add.s32 	%r159, %r588, %r587;
	cvt.u32.u16 	%r589, %rs12;
	ld.shared.u16 	%r590, [%r101];
	add.s32 	%r160, %r590, %r589;
	cvt.u32.u16 	%r591, %rs13;
	ld.shared.u16 	%r592, [%r102];
	add.s32 	%r161, %r592, %r591;
	cvt.u32.u16 	%r593, %rs14;
	ld.shared.u16 	%r594, [%r103];
	add.s32 	%r162, %r594, %r593;
	cvt.u32.u16 	%r595, %rs15;
	ld.shared.u16 	%r596, [%r104];
	add.s32 	%r163, %r596, %r595;
	cvt.u32.u16 	%r597, %rs16;
	ld.shared.u16 	%r598, [%r105];
	add.s32 	%r164, %r598, %r597;
	cvt.u32.u16 	%r599, %rs17;
	ld.shared.u16 	%r600, [%r106];
	add.s32 	%r165, %r600, %r599;
	cvt.u32.u16 	%r601, %rs18;
	ld.shared.u16 	%r602, [%r107];
	add.s32 	%r166, %r602, %r601;
	cvt.u32.u16 	%r603, %rs19;
	ld.shared.u16 	%r604, [%r108];
	add.s32 	%r167, %r604, %r603;
	bar.sync 	0;
	setp.lt.s32 	%p70, %r760, %r209;
	@%p70 bra 	$L__BB6_83;
	cvt.u64.u32 	%rd8, %r2;
	shl.b32 	%r605, %r149, 2;
	mov.u32 	%r606, _ZZN3cub18CUB_300001_SM_10006detail10radix_sort31DeviceRadixSortSingleTileKernelINS1_5radix10policy_hubIfNS0_8NullTypeEyE10Policy1000ELNS0_9SortOrderE0EfS6_yNS1_21identity_decomposer_tEEEvPKT1_PSB_PKT2_PSF_T3_iiT4_E12temp_storage;
	add.s32 	%r607, %r606, %r605;
	st.shared.u32 	[%r607], %r779;
	shl.b32 	%r608, %r150, 2;
	add.s32 	%r609, %r606, %r608;
	st.shared.u32 	[%r609], %r778;
	shl.b32 	%r610, %r151, 2;
	add.s32 	%r611, %r606, %r610;
	st.shared.u32 	[%r611], %r777;
	shl.b32 	%r612, %r152, 2;
	add.s32 	%r613, %r606, %r612;
	st.shared.u32 	[%r613], %r776;
	shl.b32 	%r614, %r153, 2;
	add.s32 	%r615, %r606, %r614;
	st.shared.u32 	[%r615], %r775;
	shl.b32 	%r616, %r154, 2;
	add.s32 	%r617, %r606, %r616;
	st.shared.u32 	[%r617], %r774;
	shl.b32 	%r618, %r155, 2;
	add.s32 	%r619, %r606, %r618;
	st.shared.u32 	[%r619], %r773;
	shl.b32 	%r620, %r156, 2;
	add.s32 	%r621, %r606, %r620;
	st.shared.u32 	[%r621], %r772;
	shl.b32 	%r622, %r157, 2;
	add.s32 	%r623, %r606, %r622;
	st.shared.u32 	[%r623], %r771;
	shl.b32 	%r624, %r158, 2;
	add.s32 	%r625, %r606, %r624;
	st.shared.u32 	[%r625], %r770;
	shl.b32 	%r626, %r159, 2;
	add.s32 	%r627, %r606, %r626;
	st.shared.u32 	[%r627], %r769;
	shl.b32 	%r628, %r160, 2;
	add.s32 	%r629, %r606, %r628;
	st.shared.u32 	[%r629], %r768;
	shl.b32 	%r630, %r161, 2;
	add.s32 	%r631, %r606, %r630;
	st.shared.u32 	[%r631], %r767;
	shl.b32 	%r632, %r162, 2;
	add.s32 	%r633, %r606, %r632;
	st.shared.u32 	[%r633], %r766;
	shl.b32 	%r634, %r163, 2;
	add.s32 	%r635, %r606, %r634;
	st.shared.u32 	[%r635], %r765;
	shl.b32 	%r636, %r164, 2;
	add.s32 	%r637, %r606, %r636;
	st.shared.u32 	[%r637], %r764;
	shl.b32 	%r638, %r165, 2;
	add.s32 	%r639, %r606, %r638;
	st.shared.u32 	[%r639], %r763;
	shl.b32 	%r640, %r166, 2;
	add.s32 	%r641, %r606, %r640;
	st.shared.u32 	[%r641], %r762;
	shl.b32 	%r642, %r167, 2;
	add.s32 	%r643, %r606, %r642;
	st.shared.u32 	[%r643], %r761;
	bar.sync 	0;
	mad.lo.s32 	%r644, %r2, -72, %r65;
	ld.shared.u32 	%r168, [%r644];
	ld.shared.u32 	%r169, [%r644+1024];
	ld.shared.u32 	%r170, [%r644+2048];
	ld.shared.u32 	%r171, [%r644+3072];
	ld.shared.u32 	%r172, [%r644+4096];
	ld.shared.u32 	%r173, [%r644+5120];
	ld.shared.u32 	%r174, [%r644+6144];
	ld.shared.u32 	%r175, [%r644+7168];
	ld.shared.u32 	%r176, [%r644+8192];
	ld.shared.u32 	%r177, [%r644+9216];
	ld.shared.u32 	%r178, [%r644+10240];
	ld.shared.u32 	%r179, [%r644+11264];
	ld.shared.u32 	%r180, [%r644+12288];
	ld.shared.u32 	%r181, [%r644+13312];
	ld.shared.u32 	%r182, [%r644+14336];
	ld.shared.u32 	%r183, [%r644+15360];
	ld.shared.u32 	%r184, [%r644+16384];
	ld.shared.u32 	%r185, [%r644+17408];
	ld.shared.u32 	%r186, [%r644+18432];
	setp.gt.u64 	%p71, %rd4, %rd8;
	cvta.to.global.u64 	%rd9, %rd3;
	mul.wide.u32 	%rd10, %r2, 4;
	add.s64 	%rd2, %rd9, %rd10;
	@%p71 bra 	$L__BB6_45;
	bra.uni 	$L__BB6_46;
$L__BB6_45:
	setp.gt.s32 	%p72, %r168, -1;
	selp.b32 	%r645, -1, -2147483648, %p72;
	xor.b32  	%r646, %r645, %r168;
	st.global.u32 	[%rd2], %r646;
$L__BB6_46:
	add.s32 	%r647, %r2, 256;
	cvt.u64.u32 	%rd11, %r647;
	setp.le.u64 	%p73, %rd4, %rd11;
	@%p73 bra 	$L__BB6_48;
	setp.gt.s32 	%p74, %r169, -1;
	selp.b32 	%r648, -1, -2147483648, %p74;
	xor.b32  	%r649, %r648, %r169;
	st.global.u32 	[%rd2+1024], %r649;
$L__BB6_48:
	add.s32 	%r650, %r2, 512;
	cvt.u64.u32 	%rd12, %r650;
	setp.le.u64 	%p75, %rd4, %rd12;
	@%p75 bra 	$L__BB6_50;
	setp.gt.s32 	%p76, %r170, -1;
	selp.b32 	%r651, -1, -2147483648, %p76;
	xor.b32  	%r652, %r651, %r170;
	st.global.u32 	[%rd2+2048], %r652;
$L__BB6_50:
	add.s32 	%r653, %r2, 768;
	cvt.u64.u32 	%rd13, %r653;
	setp.le.u64 	%p77, %rd4, %rd13;
	@%p77 bra 	$L__BB6_52;
	setp.gt.s32 	%p78, %r171, -1;
	selp.b32 	%r654, -1, -2147483648, %p78;
	xor.b32  	%r655, %r654, %r171;
	st.global.u32 	[%rd2+3072], %r655;
$L__BB6_52:
	or.b32  	%r656, %r2, 1024;
	cvt.u64.u32 	%rd14, %r656;
	setp.le.u64 	%p79, %rd4, %rd14;
	@%p79 bra 	$L__BB6_54;
	setp.gt.s32 	%p80, %r172, -1;
	selp.b32 	%r657, -1, -2147483648, %p80;
	xor.b32  	%r658, %r657, %r172;
	st.global.u32 	[%rd2+4096], %r658;
$L__BB6_54:
	add.s32 	%r659, %r2, 1280;
	cvt.u64.u32 	%rd15, %r659;
	setp.le.u64 	%p81, %rd4, %rd15;
	@%p81 bra 	$L__BB6_56;
	setp.gt.s32 	%p82, %r173, -1;
	selp.b32 	%r660, -1, -2147483648, %p82;
	xor.b32  	%r661, %r660, %r173;
	st.global.u32 	[%rd2+5120], %r661;
$L__BB6_56:
	add.s32 	%r662, %r2, 1536;
	cvt.u64.u32 	%rd16, %r662;
	setp.le.u64 	%p83, %rd4, %rd16;
	@%p83 bra 	$L__BB6_58;
	setp.gt.s32 	%p84, %r174, -1;
	selp.b32 	%r663, -1, -2147483648, %p84;
	xor.b32  	%r664, %r663, %r174;
	st.global.u32 	[%rd2+6144], %r664;
$L__BB6_58:
	add.s32 	%r665, %r2, 1792;
	cvt.u64.u32 	%rd17, %r665;
	setp.le.u64 	%p85, %rd4, %rd17;
	@%p85 bra 	$L__BB6_60;
	setp.gt.s32 	%p86, %r175, -1;
	selp.b32 	%r666, -1, -2147483648, %p86;
	xor.b32  	%r667, %r666, %r175;
	st.global.u32 	[%rd2+7168], %r667;
$L__BB6_60:
	or.b32  	%r668, %r2, 2048;
	cvt.u64.u32 	%rd18, %r668;
	setp.le.u64 	%p87, %rd4, %rd18;
	@%p87 bra 	$L__BB6_62;
	setp.gt.s32 	%p88, %r176, -1;
	selp.b32 	%r669, -1, -2147483648, %p88;
	xor.b32  	%r670, %r669, %r176;
	st.global.u32 	[%rd2+8192], %r670;
$L__BB6_62:
	add.s32 	%r671, %r2, 2304;
	cvt.u64.u32 	%rd19, %r671;
	setp.le.u64 	%p89, %rd4, %rd19;
	@%p89 bra 	$L__BB6_64;
	setp.gt.s32 	%p90, %r177, -1;
	selp.b32 	%r672, -1, -2147483648, %p90;
	xor.b32  	%r673, %r672, %r177;
	st.global.u32 	[%rd2+9216], %r673;
$L__BB6_64:
	add.s32 	%r674, %r2, 2560;
	cvt.u64.u32 	%rd20, %r674;
	setp.le.u64 	%p91, %rd4, %rd20;
	@%p91 bra 	$L__BB6_66;
	setp.gt.s32 	%p92, %r178, -1;
	selp.b32 	%r675, -1, -2147483648, %p92;
	xor.b32  	%r676, %r675, %r178;
	st.global.u32 	[%rd2+10240], %r676;
$L__BB6_66:
	add.s32 	%r677, %r2, 2816;
	cvt.u64.u32 	%rd21, %r677;
	setp.le.u64 	%p93, %rd4, %rd21;
	@%p93 bra 	$L__BB6_68;
	setp.gt.s32 	%p94, %r179, -1;
	selp.b32 	%r678, -1, -2147483648, %p94;
	xor.b32  	%r679, %r678, %r179;
	st.global.u32 	[%rd2+11264], %r679;
$L__BB6_68:
	or.b32  	%r680, %r2, 3072;
	cvt.u64.u32 	%rd22, %r680;
	setp.le.u64 	%p95, %rd4, %rd22;
	@%p95 bra 	$L__BB6_70;
	setp.gt.s32 	%p96, %r180, -1;
	selp.b32 	%r681, -1, -2147483648, %p96;
	xor.b32  	%r682, %r681, %r180;
	st.global.u32 	[%rd2+12288], %r682;
$L__BB6_70:
	add.s32 	%r683, %r2, 3328;
	cvt.u64.u32 	%rd23, %r683;
	setp.le.u64 	%p97, %rd4, %rd23;
	@%p97 bra 	$L__BB6_72;
	setp.gt.s32 	%p98, %r181, -1;
	selp.b32 	%r684, -1, -2147483648, %p98;
	xor.b32  	%r685, %r684, %r181;
	st.global.u32 	[%rd2+13312], %r685;
$L__BB6_72:
	add.s32 	%r686, %r2, 3584;
	cvt.u64.u32 	%rd24, %r686;
	setp.le.u64 	%p99, %rd4, %rd24;
	@%p99 bra 	$L__BB6_74;
	setp.gt.s32 	%p100, %r182, -1;
	selp.b32 	%r687, -1, -2147483648, %p100;
	xor.b32  	%r688, %r687, %r182;
	st.global.u32 	[%rd2+14336], %r688;
$L__BB6_74:
	add.s32 	%r689, %r2, 3840;
	cvt.u64.u32 	%rd25, %r689;
	setp.le.u64 	%p101, %rd4, %rd25;
	@%p101 bra 	$L__BB6_76;
	setp.gt.s32 	%p102, %r183, -1;
	selp.b32 	%r690, -1, -2147483648, %p102;
	xor.b32  	%r691, %r690, %r183;
	st.global.u32 	[%rd2+15360], %r691;
$L__BB6_76:
	or.b32  	%r692, %r2, 4096;
	cvt.u64.u32 	%rd26, %r692;
	setp.le.u64 	%p103, %rd4, %rd26;
	@%p103 bra 	$L__BB6_78;
	setp.gt.s32 	%p104, %r184, -1;
	selp.b32 	%r693, -1, -2147483648, %p104;
	xor.b32  	%r694, %r693, %r184;
	st.global.u32 	[%rd2+16384], %r694;
$L__BB6_78:
	add.s32 	%r695, %r2, 4352;
	cvt.u64.u32 	%rd27, %r695;
	setp.le.u64 	%p105, %rd4, %rd27;
	@%p105 bra 	$L__BB6_80;
	setp.gt.s32 	%p106, %r185, -1;
	selp.b32 	%r696, -1, -2147483648, %p106;
	xor.b32  	%r697, %r696, %r185;
	st.global.u32 	[%rd2+17408], %r697;
$L__BB6_80:
	add.s32 	%r698, %r2, 4608;
	cvt.u64.u32 	%rd28, %r698;
	setp.le.u64 	%p107, %rd4, %rd28;
	@%p107 bra 	$L__BB6_82;
	setp.gt.s32 	%p108, %r186, -1;
	selp.b32 	%r699, -1, -2147483648, %p108;
	xor.b32  	%r700, %r699, %r186;
	st.global.u32 	[%rd2+18432], %r700;
$L__BB6_82:
	ret;
$L__BB6_83:
	shl.b32 	%r701, %r149, 2;
	mov.u32 	%r702, _ZZN3cub18CUB_300001_SM_10006detail10radix_sort31DeviceRadixSortSingleTileKernelINS1_5radix10policy_hubIfNS0_8NullTypeEyE10Policy1000ELNS0_9SortOrderE0EfS6_yNS1_21identity_decomposer_tEEEvPKT1_PSB_PKT2_PSF_T3_iiT4_E12temp_storage;
	add.s32 	%r703, %r702, %r701;
	st.shared.u32 	[%r703], %r779;
	shl.b32 	%r704, %r150, 2;
	add.s32 	%r705, %r702, %r704;
	st.shared.u32 	[%r705], %r778;
	shl.b32 	%r706, %r151, 2;
	add.s32 	%r707, %r702, %r706;
	st.shared.u32 	[%r707], %r777;
	shl.b32 	%r708, %r152, 2;
	add.s32 	%r709, %r702, %r708;
	st.shared.u32 	[%r709], %r776;
	shl.b32 	%r710, %r153, 2;
	add.s32 	%r711, %r702, %r710;
	st.shared.u32 	[%r711], %r775;
	shl.b32 	%r712, %r154, 2;
	add.s32 	%r713, %r702, %r712;
	st.shared.u32 	[%r713], %r774;
	shl.b32 	%r714, %r155, 2;
	add.s32 	%r715, %r702, %r714;
	st.shared.u32 	[%r715], %r773;
	shl.b32 	%r716, %r156, 2;
	add.s32 	%r717, %r702, %r716;
	st.shared.u32 	[%r717], %r772;
	shl.b32 	%r718, %r157, 2;
	add.s32 	%r719, %r702, %r718;
	st.shared.u32 	[%r719], %r771;
	shl.b32 	%r720, %r158, 2;
	add.s32 	%r721, %r702, %r720;
	st.shared.u32 	[%r721], %r770;
	shl.b32 	%r722, %r159, 2;
	add.s32 	%r723, %r702, %r722;
	st.shared.u32 	[%r723], %r769;
	shl.b32 	%r724, %r160, 2;
	add.s32 	%r725, %r702, %r724;
	st.shared.u32 	[%r725], %r768;
	shl.b32 	%r726, %r161, 2;
	add.s32 	%r727, %r702, %r726;
	st.shared.u32 	[%r727], %r767;
	shl.b32 	%r728, %r162, 2;
	add.s32 	%r729, %r702, %r728;
	st.shared.u32 	[%r729], %r766;
	shl.b32 	%r730, %r163, 2;
	add.s32 	%r731, %r702, %r730;
	st.shared.u32 	[%r731], %r765;
	shl.b32 	%r732, %r164, 2;
	add.s32 	%r733, %r702, %r732;
	st.shared.u32 	[%r733], %r764;
	shl.b32 	%r734, %r165, 2;
	add.s32 	%r735, %r702, %r734;
	st.shared.u32 	[%r735], %r763;
	shl.b32 	%r736, %r166, 2;
	add.s32 	%r737, %r702, %r736;
	st.shared.u32 	[%r737], %r762;
	shl.b32 	%r738, %r167, 2;
	add.s32 	%r739, %r702, %r738;
	st.shared.u32 	[%r739], %r761;
	bar.sync 	0;
	ld.shared.u32 	%r779, [%r65];
	ld.shared.u32 	%r778, [%r65+4];
	ld.shared.u32 	%r777, [%r65+8];
	ld.shared.u32 	%r776, [%r65+12];
	ld.shared.u32 	%r775, [%r65+16];
	ld.shared.u32 	%r774, [%r65+20];
	ld.shared.u32 	%r773, [%r65+24];
	ld.shared.u32 	%r772, [%r65+28];
	ld.shared.u32 	%r771, [%r65+32];
	ld.shared.u32 	%r770, [%r65+36];
	ld.shared.u32 	%r769, [%r65+40];
	ld.shared.u32 	%r768, [%r65+44];
	ld.shared.u32 	%r767, [%r65+48];
	ld.shared.u32 	%r766, [%r65+52];
	ld.shared.u32 	%r765, [%r65+56];
	ld.shared.u32 	%r764, [%r65+60];
	ld.shared.u32 	%r763, [%r65+64];
	ld.shared.u32 	%r762, [%r65+68];
	ld.shared.u32 	%r761, [%r65+72];
	bar.sync 	0;
	add.s32 	%r760, %r760, 6;
	add.s32 	%r759, %r759, -6;
	bra.uni 	$L__BB6_39;

}
	// .globl	_ZN3cub18CUB_300001_SM_10006detail10radix_sort30DeviceRadixSortHistogramKernelINS1_5radix10policy_hubIfNS0_8NullTypeEyE10Policy1000ELNS0_9SortOrderE0EfyNS1_21identity_decomposer_tEEEvPT2_PKT1_SB_iiT3_
.visible .entry _ZN3cub18CUB_300001_SM_10006detail10radix_sort30DeviceRadixSortHistogramKernelINS1_5radix10policy_hubIfNS0_8NullTypeEyE10Policy1000ELNS0_9SortOrderE0EfyNS1_21identity_decomposer_tEEEvPT2_PKT1_SB_iiT3_(
	.param .u64 .ptr .align 1 _ZN3cub18CUB_300001_SM_10006detail10radix_sort30DeviceRadixSortHistogramKernelINS1_5radix10policy_hubIfNS0_8NullTypeEyE10Policy1000ELNS0_9SortOrderE0EfyNS1_21identity_decomposer_tEEEvPT2_PKT1_SB_iiT3__param_0,
	.param .u64 .ptr .align 1 _ZN3cub18CUB_300001_SM_10006detail10radix_sort30DeviceRadixSortHistogramKernelINS1_5radix10policy_hubIfNS0_8NullTypeEyE10Policy1000ELNS0_9SortOrderE0EfyNS1_21identity_decomposer_tEEEvPT2_PKT1_SB_iiT3__param_1,
	.param .u64 _ZN3cub18CUB_300001_SM_10006detail10radix_sort30DeviceRadixSortHistogramKernelINS1_5radix10policy_hubIfNS0_8NullTypeEyE10Policy1000ELNS0_9SortOrderE0EfyNS1_21identity_decomposer_tEEEvPT2_PKT1_SB_iiT3__param_2,
	.param .u32 _ZN3cub18CUB_300001_SM_10006detail10radix_sort30DeviceRadixSortHistogramKernelINS1_5radix10policy_hubIfNS0_8NullTypeEyE10Policy1000ELNS0_9SortOrderE0EfyNS1_21identity_decomposer_tEEEvPT2_PKT1_SB_iiT3__param_3,
	.param .u32 _ZN3cub18CUB_300001_SM_10006detail10radix_sort30DeviceRadixSortHistogramKernelINS1_5radix10policy_hubIfNS0_8NullTypeEyE10Policy1000ELNS0_9SortOrderE0EfyNS1_21identity_decomposer_tEEEvPT2_PKT1_SB_iiT3__param_4,
	.param .align 1 .b8 _ZN3cub18CUB_300001_SM_10006detail10radix_sort30DeviceRadixSortHistogramKernelINS1_5radix10policy_hubIfNS0_8NullTypeEyE10Policy1000ELNS0_9SortOrderE0EfyNS1_21identity_decomposer_tEEEvPT2_PKT1_SB_iiT3__param_5[1]
)
.maxntid 128
{
	.reg .pred 	%p<123>;
	.reg .b32 	%r<518>;
	.reg .b64 	%rd<137>;
	// demoted variable
	.shared .align 4 .b8 _ZZN3cub18CUB_300001_SM_10006detail10radix_sort30DeviceRadixSortHistogramKernelINS1_5radix10policy_hubIfNS0_8NullTypeEyE10Policy1000ELNS0_9SortOrderE0EfyNS1_21identity_decomposer_tEEEvPT2_PKT1_SB_iiT3_E12temp_storage[4096];
	ld.param.u64 	%rd18, [_ZN3cub18CUB_300001_SM_10006detail10radix_sort30DeviceRadixSortHistogramKernelINS1_5radix10policy_hubIfNS0_8NullTypeEyE10Policy1000ELNS0_9SortOrderE0EfyNS1_21identity_decomposer_tEEEvPT2_PKT1_SB_iiT3__param_0];
	ld.param.u64 	%rd19, [_ZN3cub18CUB_300001_SM_10006detail10radix_sort30DeviceRadixSortHistogramKernelINS1_5radix10policy_hubIfNS0_8NullTypeEyE10Policy1000ELNS0_9SortOrderE0EfyNS1_21identity_decomposer_tEEEvPT2_PKT1_SB_iiT3__param_1];
	ld.param.u64 	%rd17, [_ZN3cub18CUB_300001_SM_10006detail10radix_sort30DeviceRadixSortHistogramKernelINS1_5radix10policy_hubIfNS0_8NullTypeEyE10Policy1000ELNS0_9SortOrderE0EfyNS1_21identity_decomposer_tEEEvPT2_PKT1_SB_iiT3__param_2];
	ld.param.u32 	%r174, [_ZN3cub18CUB_300001_SM_10006detail10radix_sort30DeviceRadixSortHistogramKernelINS1_5radix10policy_hubIfNS0_8NullTypeEyE10Policy1000ELNS0_9SortOrderE0EfyNS1_21identity_decomposer_tEEEvPT2_PKT1_SB_iiT3__param_3];
	ld.param.u32 	%r175, [_ZN3cub18CUB_300001_SM_10006detail10radix_sort30DeviceRadixSortHistogramKernelINS1_5radix10policy_hubIfNS0_8NullTypeEyE10Policy1000ELNS0_9SortOrderE0EfyNS1_21identity_decomposer_tEEEvPT2_PKT1_SB_iiT3__param_4];
	cvta.to.global.u64 	%rd1, %rd19;
	cvta.to.global.u64 	%rd2, %rd18;
	setp.eq.s64 	%p2, %rd17, 0;
	@%p2 bra 	$L__BB7_153;
	sub.s32 	%r176, %r175, %r174;
	add.s32 	%r177, %r176, 7;
	shr.s32 	%r178, %r177, 31;
	shr.u32 	%r179, %r178, 29;
	add.s32 	%r180, %r177, %r179;
	shr.s32 	%r181, %r180, 3;
	mov.u32 	%r182, %tid.x;
	setp.gt.u32 	%p3, %r182, 255;
	setp.lt.s32 	%p4, %r177, 8;
	mov.u32 	%r183, %ctaid.x;
	shl.b32 	%r184, %r183, 11;
	cvt.u64.u32 	%rd3, %r184;
	mov.u32 	%r185, %nctaid.x;
	shl.b32 	%r186, %r185, 11;
	cvt.u64.u32 	%rd4, %r186;
	add.s32 	%r1, %r181, -1;
	and.b32  	%r2, %r181, 15;
	and.b32  	%r3, %r181, 7;
	add.s32 	%r4, %r3, -1;
	and.b32  	%r5, %r181, 3;
	or.pred  	%p1, %p3, %p4;
	shl.b32 	%r187, %r182, 2;
	mov.u32 	%r188, _ZZN3cub18CUB_300001_SM_10006detail10radix_sort30DeviceRadixSortHistogramKernelINS1_5radix10policy_hubIfNS0_8NullTypeEyE10Policy1000ELNS0_9SortOrderE0EfyNS1_21identity_decomposer_tEEEvPT2_PKT1_SB_iiT3_E12temp_storage;
	add.s32 	%r6, %r188, %r187;
	and.b32  	%r7, %r181, 268435440;
	cvt.u64.u32 	%rd5, %r182;
	add.s32 	%r8, %r182, 128;
	add.s32 	%r9, %r182, 256;
	add.s32 	%r10, %r182, 384;
	add.s32 	%r11, %r182, 512;
	add.s32 	%r12, %r182, 640;
	add.s32 	%r13, %r182, 768;
	or.b32  	%r14, %r182, 1024;
	add.s32 	%r15, %r182, 1920;
	and.b32  	%r16, %r181, 268435448;
	and.b32  	%r17, %r181, 1;
	neg.s32 	%r18, %r7;
	add.s32 	%r19, %r6, 8192;
	add.s64 	%rd21, %rd17, -1;
	shr.u64 	%rd22, %rd21, 30;
	add.s64 	%rd23, %rd22, 1;
	min.u64 	%rd6, %rd23, %rd17;
	mov.b64 	%rd135, 0;
$L__BB7_2:
	@%p1 bra 	$L__BB7_30;
	setp.lt.u32 	%p5, %r1, 15;
	mov.b32 	%r471, 0;
	@%p5 bra 	$L__BB7_6;
	mov.u32 	%r468, %r19;
	mov.u32 	%r469, %r18;
$L__BB7_5:
	.pragma "nounroll";
	mov.b32 	%r190, 0;
	st.shared.u32 	[%r468+-8192], %r190;
	st.shared.u32 	[%r468+-7168], %r190;
	st.shared.u32 	[%r468+-6144], %r190;
	st.shared.u32 	[%r468+-5120], %r190;
	st.shared.u32 	[%r468+-4096], %r190;
	st.shared.u32 	[%r468+-3072], %r190;
	st.shared.u32 	[%r468+-2048], %r190;
	st.shared.u32 	[%r468+-1024], %r190;
	st.shared.u32 	[%r468], %r190;
	st.shared.u32 	[%r468+1024], %r190;
	st.shared.u32 	[%r468+2048], %r190;
	st.shared.u32 	[%r468+3072], %r190;
	st.shared.u32 	[%r468+4096], %r190;
	st.shared.u32 	[%r468+5120], %r190;
	st.shared.u32 	[%r468+6144], %r190;
	st.shared.u32 	[%r468+7168], %r190;
	add.s32 	%r469, %r469, 16;
	add.s32 	%r468, %r468, 16384;
	setp.ne.s32 	%p6, %r469, 0;
	mov.u32 	%r471, %r7;
	@%p6 bra 	$L__BB7_5;
$L__BB7_6:
	add.s32 	%r25, %r2, -1;
	setp.eq.s32 	%p7, %r2, 0;
	@%p7 bra 	$L__BB7_16;
	setp.lt.u32 	%p8, %r25, 7;
	@%p8 bra 	$L__BB7_9;
	shl.b32 	%r191, %r471, 10;
	add.s32 	%r192, %r6, %r191;
	mov.b32 	%r193, 0;
	st.shared.u32 	[%r192], %r193;
	st.shared.u32 	[%r192+1024], %r193;
	st.shared.u32 	[%r192+2048], %r193;
	st.shared.u32 	[%r192+3072], %r193;
	st.shared.u32 	[%r192+4096], %r193;
	st.shared.u32 	[%r192+5120], %r193;
	st.shared.u32 	[%r192+6144], %r193;
	st.shared.u32 	[%r192+7168], %r193;
	add.s32 	%r471, %r471, 8;
$L__BB7_9:
	setp.eq.s32 	%p9, %r3, 0;
	@%p9 bra 	$L__BB7_16;
	setp.lt.u32 	%p10, %r4, 3;
	@%p10 bra 	$L__BB7_12;
	shl.b32 	%r194, %r471, 10;
	add.s32 	%r195, %r6, %r194;
	mov.b32 	%r196, 0;
	st.shared.u32 	[%r195], %r196;
	st.shared.u32 	[%r195+1024], %r196;
	st.shared.u32 	[%r195+2048], %r196;
	st.shared.u32 	[%r195+3072], %r196;
	add.s32 	%r471, %r471, 4;
$L__BB7_12:
	setp.eq.s32 	%p11, %r5, 0;
	@%p11 bra 	$L__BB7_16;
	setp.eq.s32 	%p12, %r5, 1;
	shl.b32 	%r197, %r471, 10;
	add.s32 	%r30, %r6, %r197;
	mov.b32 	%r198, 0;
	st.shared.u32 	[%r30], %r198;
	@%p12 bra 	$L__BB7_16;
	setp.eq.s32 	%p13, %r5, 2;
	mov.b32 	%r199, 0;
	st.shared.u32 	[%r30+1024], %r199;
	@%p13 bra 	$L__BB7_16;
	mov.b32 	%r200, 0;
	st.shared.u32 	[%r30+2048], %r200;
$L__BB7_16:
	cvt.u32.u64 	%r201, %rd5;
	setp.gt.u32 	%p14, %r201, 127;
	@%p14 bra 	$L__BB7_30;
	setp.lt.u32 	%p15, %r1, 15;
	mov.b32 	%r475, 0;
	@%p15 bra 	$L__BB7_20;
	mov.b32 	%r473, 0;
$L__BB7_19:
	.pragma "nounroll";
	shl.b32 	%r204, %r473, 10;
	add.s32 	%r205, %r6, %r204;
	mov.b32 	%r206, 0;
	st.shared.u32 	[%r205+512], %r206;
	st.shared.u32 	[%r205+1536], %r206;
	st.shared.u32 	[%r205+2560], %r206;
	st.shared.u32 	[%r205+3584], %r206;
	st.shared.u32 	[%r205+4608], %r206;
	st.shared.u32 	[%r205+5632], %r206;
	st.shared.u32 	[%r205+6656], %r206;
	st.shared.u32 	[%r205+7680], %r206;
	st.shared.u32 	[%r205+8704], %r206;
	st.shared.u32 	[%r205+9728], %r206;
	st.shared.u32 	[%r205+10752], %r206;
	st.shared.u32 	[%r205+11776], %r206;
	st.shared.u32 	[%r205+12800], %r206;
	st.shared.u32 	[%r205+13824], %r206;
	st.shared.u32 	[%r205+14848], %r206;
	st.shared.u32 	[%r205+15872], %r206;
	add.s32 	%r473, %r473, 16;
	setp.ne.s32 	%p16, %r473, %r7;
	mov.u32 	%r475, %r7;
	@%p16 bra 	$L__BB7_19;
$L__BB7_20:
	setp.eq.s32 	%p17, %r2, 0;
	@%p17 bra 	$L__BB7_30;
	setp.lt.u32 	%p18, %r25, 7;
	@%p18 bra 	$L__BB7_23;
	shl.b32 	%r207, %r475, 10;
	add.s32 	%r208, %r6, %r207;
	mov.b32 	%r209, 0;
	st.shared.u32 	[%r208+512], %r209;
	st.shared.u32 	[%r208+1536], %r209;
	st.shared.u32 	[%r208+2560], %r209;
	st.shared.u32 	[%r208+3584], %r209;
	st.shared.u32 	[%r208+4608], %r209;
	st.shared.u32 	[%r208+5632], %r209;
	st.shared.u32 	[%r208+6656], %r209;
	st.shared.u32 	[%r208+7680], %r209;
	add.s32 	%r475, %r475, 8;
$L__BB7_23:
	setp.eq.s32 	%p19, %r3, 0;
	@%p19 bra 	$L__BB7_30;
	setp.lt.u32 	%p20, %r4, 3;
	@%p20 bra 	$L__BB7_26;
	shl.b32 	%r210, %r475, 10;
	add.s32 	%r211, %r6, %r210;
	mov.b32 	%r212, 0;
	st.shared.u32 	[%r211+512], %r212;
	st.shared.u32 	[%r211+1536], %r212;
	st.shared.u32 	[%r211+2560], %r212;
	st.shared.u32 	[%r211+3584], %r212;
	add.s32 	%r475, %r475, 4;
$L__BB7_26:
	setp.eq.s32 	%p21, %r5, 0;
	@%p21 bra 	$L__BB7_30;
	setp.eq.s32 	%p22, %r5, 1;
	shl.b32 	%r213, %r475, 10;
	add.s32 	%r38, %r6, %r213;
	mov.b32 	%r214, 0;
	st.shared.u32 	[%r38+512], %r214;
	@%p22 bra 	$L__BB7_30;
	setp.eq.s32 	%p23, %r5, 2;
	mov.b32 	%r215, 0;
	st.shared.u32 	[%r38+1536], %r215;
	@%p23 bra 	$L__BB7_30;
	mov.b32 	%r216, 0;
	st.shared.u32 	[%r38+2560], %r216;
$L__BB7_30:
	bar.sync 	0;
	bar.sync 	0;
	shl.b64 	%rd8, %rd135, 30;
	sub.s64 	%rd24, %rd17, %rd8;
	min.u64 	%rd9, %rd24, 1073741824;
	setp.le.u64 	%p24, %rd9, %rd3;
	@%p24 bra 	$L__BB7_70;
	mov.u64 	%rd136, %rd3;
$L__BB7_32:
	add.s64 	%rd11, %rd136, %rd8;
	sub.s64 	%rd12, %rd17, %rd11;
	setp.lt.u64 	%p25, %rd12, 2048;
	@%p25 bra 	$L__BB7_34;
	add.s64 	%rd27, %rd11, %rd5;
	shl.b64 	%rd28, %rd27, 2;
	add.s64 	%rd29, %rd1, %rd28;
	ld.global.u32 	%r507, [%rd29];
	ld.global.u32 	%r506, [%rd29+512];
	ld.global.u32 	%r505, [%rd29+1024];
	ld.global.u32 	%r504, [%rd29+1536];
	ld.global.u32 	%r503, [%rd29+2048];
	ld.global.u32 	%r502, [%rd29+2560];
	ld.global.u32 	%r501, [%rd29+3072];
	ld.global.u32 	%r500, [%rd29+3584];
	ld.global.u32 	%r499, [%rd29+4096];
	ld.global.u32 	%r498, [%rd29+4608];
	ld.global.u32 	%r497, [%rd29+5120];
	ld.global.u32 	%r496, [%rd29+5632];
	ld.global.u32 	%r495, [%rd29+6144];
	ld.global.u32 	%r494, [%rd29+6656];
	ld.global.u32 	%r493, [%rd29+7168];
	ld.global.u32 	%r492, [%rd29+7680];
	bra.uni 	$L__BB7_66;
$L__BB7_34:
	cvt.u32.u64 	%r218, %rd5;
	cvt.u32.u64 	%r55, %rd12;
	setp.ge.s32 	%p26, %r218, %r55;
	add.s64 	%rd25, %rd11, %rd5;
	shl.b64 	%rd26, %rd25, 2;
	add.s64 	%rd13, %rd1, %rd26;
	mov.b32 	%r507, 2147483647;
	@%p26 bra 	$L__BB7_36;
	ld.global.u32 	%r507, [%rd13];
$L__BB7_36:
	setp.ge.s32 	%p27, %r8, %r55;
	mov.b32 	%r506, 2147483647;
	@%p27 bra 	$L__BB7_38;
	ld.global.u32 	%r506, [%rd13+512];
$L__BB7_38:
	setp.ge.s32 	%p28, %r9, %r55;
	mov.b32 	%r505, 2147483647;
	@%p28 bra 	$L__BB7_40;
	ld.global.u32 	%r505, [%rd13+1024];
$L__BB7_40:
	setp.ge.s32 	%p29, %r10, %r55;
	mov.b32 	%r504, 2147483647;
	@%p29 bra 	$L__BB7_42;
	ld.global.u32 	%r504, [%rd13+1536];
$L__BB7_42:
	setp.ge.s32 	%p30, %r11, %r55;
	mov.b32 	%r503, 2147483647;
	@%p30 bra 	$L__BB7_44;
	ld.global.u32 	%r503, [%rd13+2048];
$L__BB7_44:
	setp.ge.s32 	%p31, %r12, %r55;
	mov.b32 	%r502, 2147483647;
	@%p31 bra 	$L__BB7_46;
	ld.global.u32 	%r502, [%rd13+2560];
$L__BB7_46:
	setp.ge.s32 	%p32, %r13, %r55;
	mov.b32 	%r501, 2147483647;
	@%p32 bra 	$L__BB7_48;
	ld.global.u32 	%r501, [%rd13+3072];
$L__BB7_48:
	mov.u32 	%r226, %tid.x;
	add.s32 	%r227, %r226, 896;
	setp.ge.s32 	%p33, %r227, %r55;
	mov.b32 	%r500, 2147483647;
	@%p33 bra 	$L__BB7_50;
	ld.global.u32 	%r500, [%rd13+3584];
$L__BB7_50:
	setp.ge.s32 	%p34, %r14, %r55;
	mov.b32 	%r499, 2147483647;
	@%p34 bra 	$L__BB7_52;
	ld.global.u32 	%r499, [%rd13+4096];
$L__BB7_52:
	add.s32 	%r231, %r226, 1152;
	setp.ge.s32 	%p35, %r231, %r55;
	mov.b32 	%r498, 2147483647;
	@%p35 bra 	$L__BB7_54;
	ld.global.u32 	%r498, [%rd13+4608];
$L__BB7_54:
	add.s32 	%r234, %r226, 1280;
	setp.ge.s32 	%p36, %r234, %r55;
	mov.b32 	%r497, 2147483647;
	@%p36 bra 	$L__BB7_56;
	ld.global.u32 	%r497, [%rd13+5120];
$L__BB7_56:
	add.s32 	%r237, %r226, 1408;
	setp.ge.s32 	%p37, %r237, %r55;
	mov.b32 	%r496, 2147483647;
	@%p37 bra 	$L__BB7_58;
	ld.global.u32 	%r496, [%rd13+5632];
$L__BB7_58:
	add.s32 	%r240, %r226, 1536;
	setp.ge.s32 	%p38, %r240, %r55;
	mov.b32 	%r495, 2147483647;
	@%p38 bra 	$L__BB7_60;
	ld.global.u32 	%r495, [%rd13+6144];
$L__BB7_60:
	add.s32 	%r243, %r226, 1664;
	setp.ge.s32 	%p39, %r243, %r55;
	mov.b32 	%r494, 2147483647;
	@%p39 bra 	$L__BB7_62;
	ld.global.u32 	%r494, [%rd13+6656];
$L__BB7_62:
	add.s32 	%r246, %r226, 1792;
	setp.ge.s32 	%p40, %r246, %r55;
	mov.b32 	%r493, 2147483647;
	@%p40 bra 	$L__BB7_64;
	ld.global.u32 	%r493, [%rd13+7168];
$L__BB7_64:
	setp.ge.s32 	%p41, %r15, %r55;
	mov.b32 	%r492, 2147483647;
	@%p41 bra 	$L__BB7_66;
	ld.global.u32 	%r492, [%rd13+7680];
$L__BB7_66:
	setp.le.s32 	%p42, %r175, %r174;
	@%p42 bra 	$L__BB7_69;
	setp.gt.s32 	%p43, %r507, -1;
	selp.b32 	%r249, -2147483648, -1, %p43;
	xor.b32  	%r250, %r249, %r507;
	setp.gt.s32 	%p44, %r506, -1;
	selp.b32 	%r251, -2147483648, -1, %p44;
	xor.b32  	%r252, %r251, %r506;
	setp.gt.s32 	%p45, %r505, -1;
	selp.b32 	%r253, -2147483648, -1, %p45;
	xor.b32  	%r254, %r253, %r505;
	setp.gt.s32 	%p46, %r504, -1;
	selp.b32 	%r255, -2147483648, -1, %p46;
	xor.b32  	%r256, %r255, %r504;
	setp.gt.s32 	%p47, %r503, -1;
	selp.b32 	%r257, -2147483648, -1, %p47;
	xor.b32  	%r258, %r257, %r503;
	setp.gt.s32 	%p48, %r502, -1;
	selp.b32 	%r259, -2147483648, -1, %p48;
	xor.b32  	%r260, %r259, %r502;
	setp.gt.s32 	%p49, %r501, -1;
	selp.b32 	%r261, -2147483648, -1, %p49;
	xor.b32  	%r262, %r261, %r501;
	setp.gt.s32 	%p50, %r500, -1;
	selp.b32 	%r263, -2147483648, -1, %p50;
	xor.b32  	%r264, %r263, %r500;
	setp.gt.s32 	%p51, %r499, -1;
	selp.b32 	%r265, -2147483648, -1, %p51;
	xor.b32  	%r266, %r265, %r499;
	setp.gt.s32 	%p52, %r498, -1;
	selp.b32 	%r267, -2147483648, -1, %p52;
	xor.b32  	%r268, %r267, %r498;
	setp.gt.s32 	%p53, %r497, -1;
	selp.b32 	%r269, -2147483648, -1, %p53;
	xor.b32  	%r270, %r269, %r497;
	setp.gt.s32 	%p54, %r496, -1;
	selp.b32 	%r271, -2147483648, -1, %p54;
	xor.b32  	%r272, %r271, %r496;
	setp.gt.s32 	%p55, %r495, -1;
	selp.b32 	%r273, -2147483648, -1, %p55;
	xor.b32  	%r274, %r273, %r495;
	setp.gt.s32 	%p56, %r494, -1;
	selp.b32 	%r275, -2147483648, -1, %p56;
	xor.b32  	%r276, %r275, %r494;
	setp.gt.s32 	%p57, %r493, -1;
	selp.b32 	%r277, -2147483648, -1, %p57;
	xor.b32  	%r278, %r277, %r493;
	setp.gt.s32 	%p58, %r492, -1;
	selp.b32 	%r279, -2147483648, -1, %p58;
	xor.b32  	%r280, %r279, %r492;
	setp.eq.s32 	%p59, %r250, 2147483647;
	selp.b32 	%r103, -2147483648, %r250, %p59;
	setp.eq.s32 	%p60, %r252, 2147483647;
	selp.b32 	%r104, -2147483648, %r252, %p60;
	setp.eq.s32 	%p61, %r254, 2147483647;
	selp.b32 	%r105, -2147483648, %r254, %p61;
	setp.eq.s32 	%p62, %r256, 2147483647;
	selp.b32 	%r106, -2147483648, %r256, %p62;
	setp.eq.s32 	%p63, %r258, 2147483647;
	selp.b32 	%r107, -2147483648, %r258, %p63;
	setp.eq.s32 	%p64, %r260, 2147483647;
	selp.b32 	%r108, -2147483648, %r260, %p64;
	setp.eq.s32 	%p65, %r262, 2147483647;
	selp.b32 	%r109, -2147483648, %r262, %p65;
	setp.eq.s32 	%p66, %r264, 2147483647;
	selp.b32 	%r110, -2147483648, %r264, %p66;
	setp.eq.s32 	%p67, %r266, 2147483647;
	selp.b32 	%r111, -2147483648, %r266, %p67;
	setp.eq.s32 	%p68, %r268, 2147483647;
	selp.b32 	%r112, -2147483648, %r268, %p68;
	setp.eq.s32 	%p69, %r270, 2147483647;
	selp.b32 	%r113, -2147483648, %r270, %p69;
	setp.eq.s32 	%p70, %r272, 2147483647;
	selp.b32 	%r114, -2147483648, %r272, %p70;
	setp.eq.s32 	%p71, %r274, 2147483647;
	selp.b32 	%r115, -2147483648, %r274, %p71;
	setp.eq.s32 	%p72, %r276, 2147483647;
	selp.b32 	%r116, -2147483648, %r276, %p72;
	setp.eq.s32 	%p73, %r278, 2147483647;
	selp.b32 	%r117, -2147483648, %r278, %p73;
	setp.eq.s32 	%p74, %r280, 2147483647;
	selp.b32 	%r118, -2147483648, %r280, %p74;
	mov.b32 	%r508, 0;
	mov.u32 	%r509, %r174;
$L__BB7_68:
	sub.s32 	%r281, %r175, %r509;
	shl.b32 	%r282, %r508, 10;
	mov.u32 	%r283, _ZZN3cub18CUB_300001_SM_10006detail10radix_sort30DeviceRadixSortHistogramKernelINS1_5radix10policy_hubIfNS0_8NullTypeEyE10Policy1000ELNS0_9SortOrderE0EfyNS1_21identity_decomposer_tEEEvPT2_PKT1_SB_iiT3_E12temp_storage;
	add.s32 	%r284, %r283, %r282;
	min.s32 	%r285, %r281, 8;
	mov.b32 	%r286, -1;
	shl.b32 	%r287, %r286, %r285;
	not.b32 	%r288, %r287;
	shr.u32 	%r289, %r103, %r509;
	and.b32  	%r290, %r289, %r288;
	shl.b32 	%r291, %r290, 2;
	add.s32 	%r292, %r284, %r291;
	atom.shared.add.u32 	%r293, [%r292], 1;
	shr.u32 	%r294, %r104, %r509;
	and.b32  	%r295, %r294, %r288;
	shl.b32 	%r296, %r295, 2;
	add.s32 	%r297, %r284, %r296;
	atom.shared.add.u32 	%r298, [%r297], 1;
	shr.u32 	%r299, %r105, %r509;
	and.b32  	%r300, %r299, %r288;
	shl.b32 	%r301, %r300, 2;
	add.s32 	%r302, %r284, %r301;
	atom.shared.add.u32 	%r303, [%r302], 1;
	shr.u32 	%r304, %r106, %r509;
	and.b32  	%r305, %r304, %r288;
	shl.b32 	%r306, %r305, 2;
	add.s32 	%r307, %r284, %r306;
	atom.shared.add.u32 	%r308, [%r307], 1;
	shr.u32 	%r309, %r107, %r509;
	and.b32  	%r310, %r309, %r288;
	shl.b32 	%r311, %r310, 2;
	add.s32 	%r312, %r284, %r311;
	atom.shared.add.u32 	%r313, [%r312], 1;
	shr.u32 	%r314, %r108, %r509;
	and.b32  	%r315, %r314, %r288;
	shl.b32 	%r316, %r315, 2;
	add.s32 	%r317, %r284, %r316;
	atom.shared.add.u32 	%r318, [%r317], 1;
	shr.u32 	%r319, %r109, %r509;
	and.b32  	%r320, %r319, %r288;
	shl.b32 	%r321, %r320, 2;
	add.s32 	%r322, %r284, %r321;
	atom.shared.add.u32 	%r323, [%r322], 1;
	shr.u32 	%r324, %r110, %r509;
	and.b32  	%r325, %r324, %r288;
	shl.b32 	%r326, %r325, 2;
	add.s32 	%r327, %r284, %r326;
	atom.shared.add.u32 	%r328, [%r327], 1;
	shr.u32 	%r329, %r111, %r509;
	and.b32  	%r330, %r329, %r288;
	shl.b32 	%r331, %r330, 2;
	add.s32 	%r332, %r284, %r331;
	atom.shared.add.u32 	%r333, [%r332], 1;
	shr.u32 	%r334, %r112, %r509;
	and.b32  	%r335, %r334, %r288;
	shl.b32 	%r336, %r335, 2;
	add.s32 	%r337, %r284, %r336;
	atom.shared.add.u32 	%r338, [%r337], 1;
	shr.u32 	%r339, %r113, %r509;
	and.b32  	%r340, %r339, %r288;
	shl.b32 	%r341, %r340, 2;
	add.s32 	%r342, %r284, %r341;
	atom.shared.add.u32 	%r343, [%r342], 1;
	shr.u32 	%r344, %r114, %r509;
	and.b32  	%r345, %r344, %r288;
	shl.b32 	%r346, %r345, 2;
	add.s32 	%r347, %r284, %r346;
	atom.shared.add.u32 	%r348, [%r347], 1;
	shr.u32 	%r349, %r115, %r509;
	and.b32  	%r350, %r349, %r288;
	shl.b32 	%r351, %r350, 2;
	add.s32 	%r352, %r284, %r351;
	atom.shared.add.u32 	%r353, [%r352], 1;
	shr.u32 	%r354, %r116, %r509;
	and.b32  	%r355, %r354, %r288;
	shl.b32 	%r356, %r355, 2;
	add.s32 	%r357, %r284, %r356;
	atom.shared.add.u32 	%r358, [%r357], 1;
	shr.u32 	%r359, %r117, %r509;
	and.b32  	%r360, %r359, %r288;
	shl.b32 	%r361, %r360, 2;
	add.s32 	%r362, %r284, %r361;
	atom.shared.add.u32 	%r363, [%r362], 1;
	shr.u32 	%r364, %r118, %r509;
	and.b32  	%r365, %r364, %r288;
	shl.b32 	%r366, %r365, 2;
	add.s32 	%r367, %r284, %r366;
	atom.shared.add.u32 	%r368, [%r367], 1;
	add.s32 	%r509, %r509, 8;
	add.s32 	%r508, %r508, 1;
	setp.lt.s32 	%p75, %r509, %r175;
	@%p75 bra 	$L__BB7_68;
$L__BB7_69:
	add.s64 	%rd136, %rd136, %rd4;
	setp.lt.u64 	%p76, %rd136, %rd9;
	@%p76 bra 	$L__BB7_32;
$L__BB7_70:
	bar.sync 	0;
	@%p1 bra 	$L__BB7_152;
	setp.lt.u32 	%p77, %r1, 7;
	mov.b32 	%r512, 0;
	@%p77 bra 	$L__BB7_90;
	mov.b32 	%r510, 0;
$L__BB7_73:
	.pragma "nounroll";
	shl.b32 	%r371, %r510, 10;
	add.s32 	%r124, %r6, %r371;
	ld.shared.u32 	%r125, [%r124];
	setp.eq.s32 	%p78, %r125, 0;
	@%p78 bra 	$L__BB7_75;
	cvt.u32.u64 	%r372, %rd5;
	shl.b32 	%r373, %r510, 8;
	add.s32 	%r374, %r373, %r372;
	mul.wide.u32 	%rd30, %r374, 8;
	add.s64 	%rd31, %rd2, %rd30;
	cvt.u64.u32 	%rd32, %r125;
	atom.global.add.u64 	%rd33, [%rd31], %rd32;
$L__BB7_75:
	ld.shared.u32 	%r126, [%r124+1024];
	setp.eq.s32 	%p79, %r126, 0;
	@%p79 bra 	$L__BB7_77;
	cvt.u32.u64 	%r375, %rd5;
	shl.b32 	%r376, %r510, 8;
	add.s32 	%r377, %r376, %r375;
	add.s32 	%r378, %r377, 256;
	mul.wide.u32 	%rd34, %r378, 8;
	add.s64 	%rd35, %rd2, %rd34;
	cvt.u64.u32 	%rd36, %r126;
	atom.global.add.u64 	%rd37, [%rd35], %rd36;
$L__BB7_77:
	ld.shared.u32 	%r127, [%r124+2048];
	setp.eq.s32 	%p80, %r127, 0;
	@%p80 bra 	$L__BB7_79;
	cvt.u32.u64 	%r379, %rd5;
	shl.b32 	%r380, %r510, 8;
	add.s32 	%r381, %r380, %r379;
	add.s32 	%r382, %r381, 512;
	mul.wide.u32 	%rd38, %r382, 8;
	add.s64 	%rd39, %rd2, %rd38;
	cvt.u64.u32 	%rd40, %r127;
	atom.global.add.u64 	%rd41, [%rd39], %rd40;
$L__BB7_79:
	ld.shared.u32 	%r128, [%r124+3072];
	setp.eq.s32 	%p81, %r128, 0;
	@%p81 bra 	$L__BB7_81;
	cvt.u32.u64 	%r383, %rd5;
	shl.b32 	%r384, %r510, 8;
	add.s32 	%r385, %r384, %r383;
	add.s32 	%r386, %r385, 768;
	mul.wide.u32 	%rd42, %r386, 8;
	add.s64 	%rd43, %rd2, %rd42;
	cvt.u64.u32 	%rd44, %r128;
	atom.global.add.u64 	%rd45, [%rd43], %rd44;
$L__BB7_81:
	ld.shared.u32 	%r129, [%r124+4096];
	setp.eq.s32 	%p82, %r129, 0;
	@%p82 bra 	$L__BB7_83;
	cvt.u32.u64 	%r387, %rd5;
	shl.b32 	%r388, %r510, 8;
	add.s32 	%r389, %r388, %r387;
	add.s32 	%r390, %r389, 1024;
	mul.wide.u32 	%rd46, %r390, 8;
	add.s64 	%rd47, %rd2, %rd46;
	cvt.u64.u32 	%rd48, %r129;
	atom.global.add.u64 	%rd49, [%rd47], %rd48;
$L__BB7_83:
	ld.shared.u32 	%r130, [%r124+5120];
	setp.eq.s32 	%p83, %r130, 0;
	@%p83 bra 	$L__BB7_85;
	cvt.u32.u64 	%r391, %rd5;
	shl.b32 	%r392, %r510, 8;
	add.s32 	%r393, %r392, %r391;
	add.s32 	%r394, %r393, 1280;
	mul.wide.u32 	%rd50, %r394, 8;
	add.s64 	%rd51, %rd2, %rd50;
	cvt.u64.u32 	%rd52, %r130;
	atom.global.add.u64 	%rd53, [%rd51], %rd52;
$L__BB7_85:
	ld.shared.u32 	%r131, [%r124+6144];
	setp.eq.s32 	%p84, %r131, 0;
	@%p84 bra 	$L__BB7_87;
	cvt.u32.u64 	%r395, %rd5;
	shl.b32 	%r396, %r510, 8;
	add.s32 	%r397, %r396, %r395;
	add.s32 	%r398, %r397, 1536;
	mul.wide.u32 	%rd54, %r398, 8;
	add.s64 	%rd55, %rd2, %rd54;
	cvt.u64.u32 	%rd56, %r131;
	atom.global.add.u64 	%rd57, [%rd55], %rd56;
$L__BB7_87:
	ld.shared.u32 	%r132, [%r124+7168];
	setp.eq.s32 	%p85, %r132, 0;
	@%p85 bra 	$L__BB7_89;
	cvt.u32.u64 	%r399, %rd5;
	shl.b32 	%r400, %r510, 8;
	add.s32 	%r401, %r400, %r399;
	add.s32 	%r402, %r401, 1792;
	mul.wide.u32 	%rd58, %r402, 8;
	add.s64 	%rd59, %rd2, %rd58;
	cvt.u64.u32 	%rd60, %r132;
	atom.global.add.u64 	%rd61, [%rd59], %rd60;
$L__BB7_89:
	add.s32 	%r510, %r510, 8;
	setp.ne.s32 	%p86, %r510, %r16;
	mov.u32 	%r512, %r16;
	@%p86 bra 	$L__BB7_73;
$L__BB7_90:
	add.s32 	%r135, %r5, -1;
	setp.eq.s32 	%p87, %r3, 0;
	@%p87 bra 	$L__BB7_111;
	setp.lt.u32 	%p88, %r4, 3;
	@%p88 bra 	$L__BB7_101;
	shl.b32 	%r403, %r512, 10;
	add.s32 	%r136, %r6, %r403;
	ld.shared.u32 	%r137, [%r136];
	setp.eq.s32 	%p89, %r137, 0;
	@%p89 bra 	$L__BB7_94;
	cvt.u32.u64 	%r404, %rd5;
	shl.b32 	%r405, %r512, 8;
	add.s32 	%r406, %r405, %r404;
	mul.wide.u32 	%rd62, %r406, 8;
	add.s64 	%rd63, %rd2, %rd62;
	cvt.u64.u32 	%rd64, %r137;
	atom.global.add.u64 	%rd65, [%rd63], %rd64;
$L__BB7_94:
	ld.shared.u32 	%r138, [%r136+1024];
	setp.eq.s32 	%p90, %r138, 0;
	@%p90 bra 	$L__BB7_96;
	cvt.u32.u64 	%r407, %rd5;
	shl.b32 	%r408, %r512, 8;
	add.s32 	%r409, %r408, %r407;
	add.s32 	%r410, %r409, 256;
	mul.wide.u32 	%rd66, %r410, 8;
	add.s64 	%rd67, %rd2, %rd66;
	cvt.u64.u32 	%rd68, %r138;
	atom.global.add.u64 	%rd69, [%rd67], %rd68;
$L__BB7_96:
	ld.shared.u32 	%r139, [%r136+2048];
	setp.eq.s32 	%p91, %r139, 0;
	@%p91 bra 	$L__BB7_98;
	cvt.u32.u64 	%r411, %rd5;
	shl.b32 	%r412, %r512, 8;
	add.s32 	%r413, %r412, %r411;
	add.s32 	%r414, %r413, 512;
	mul.wide.u32 	%rd70, %r414, 8;
	add.s64 	%rd71, %rd2, %rd70;
	cvt.u64.u32 	%rd72, %r139;
	atom.global.add.u64 	%rd73, [%rd71], %rd72;
$L__BB7_98:
	ld.shared.u32 	%r140, [%r136+3072];
	setp.eq.s32 	%p92, %r140, 0;
	@%p92 bra 	$L__BB7_100;
	cvt.u32.u64 	%r415, %rd5;
	shl.b32 	%r416, %r512, 8;
	add.s32 	%r417, %r416, %r415;
	add.s32 	%r418, %r417, 768;
	mul.wide.u32 	%rd74, %r418, 8;
	add.s64 	%rd75, %rd2, %rd74;
	cvt.u64.u32 	%rd76, %r140;
	atom.global.add.u64 	%rd77, [%rd75], %rd76;
$L__BB7_100:
	add.s32 	%r512, %r512, 4;
$L__BB7_101:
	setp.eq.s32 	%p93, %r5, 0;
	@%p93 bra 	$L__BB7_111;
	setp.eq.s32 	%p94, %r135, 0;
	@%p94 bra 	$L__BB7_108;
	shl.b32 	%r419, %r512, 10;
	add.s32 	%r143, %r6, %r419;
	ld.shared.u32 	%r144, [%r143];
	setp.eq.s32 	%p95, %r144, 0;
	@%p95 bra 	$L__BB7_105;
	cvt.u32.u64 	%r420, %rd5;
	shl.b32 	%r421, %r512, 8;
	add.s32 	%r422, %r421, %r420;
	mul.wide.u32 	%rd78, %r422, 8;
	add.s64 	%rd79, %rd2, %rd78;
	cvt.u64.u32 	%rd80, %r144;
	atom.global.add.u64 	%rd81, [%rd79], %rd80;
$L__BB7_105:
	ld.shared.u32 	%r145, [%r143+1024];
	setp.eq.s32 	%p96, %r145, 0;
	@%p96 bra 	$L__BB7_107;
	cvt.u32.u64 	%r423, %rd5;
	shl.b32 	%r424, %r512, 8;
	add.s32 	%r425, %r424, %r423;
	add.s32 	%r426, %r425, 256;
	mul.wide.u32 	%rd82, %r426, 8;
	add.s64 	%rd83, %rd2, %rd82;
	cvt.u64.u32 	%rd84, %r145;
	atom.global.add.u64 	%rd85, [%rd83], %rd84;
$L__BB7_107:
	add.s32 	%r512, %r512, 2;
$L__BB7_108:
	setp.eq.s32 	%p97, %r17, 0;
	@%p97 bra 	$L__BB7_111;
	shl.b32 	%r427, %r512, 10;
	add.s32 	%r428, %r6, %r427;
	ld.shared.u32 	%r148, [%r428];
	setp.eq.s32 	%p98, %r148, 0;
	@%p98 bra 	$L__BB7_111;
	cvt.u32.u64 	%r429, %rd5;
	shl.b32 	%r430, %r512, 8;
	add.s32 	%r431, %r430, %r429;
	mul.wide.u32 	%rd86, %r431, 8;
	add.s64 	%rd87, %rd2, %rd86;
	cvt.u64.u32 	%rd88, %r148;
	atom.global.add.u64 	%rd89, [%rd87], %rd88;
$L__BB7_111:
	cvt.u32.u64 	%r432, %rd5;
	setp.gt.u32 	%p99, %r432, 127;
	@%p99 bra 	$L__BB7_152;
	setp.lt.u32 	%p100, %r1, 7;
	mov.b32 	%r516, 0;
	@%p100 bra 	$L__BB7_131;
	mov.b32 	%r514, 0;
$L__BB7_114:
	.pragma "nounroll";
	shl.b32 	%r436, %r514, 10;
	add.s32 	%r150, %r6, %r436;
	ld.shared.u32 	%r151, [%r150+512];
	setp.eq.s32 	%p101, %r151, 0;
	shl.b32 	%r437, %r514, 8;
	add.s32 	%r438, %r437, %r432;
	mul.wide.u32 	%rd90, %r438, 8;
	add.s64 	%rd15, %rd2, %rd90;
	@%p101 bra 	$L__BB7_116;
	cvt.u64.u32 	%rd91, %r151;
	atom.global.add.u64 	%rd92, [%rd15+1024], %rd91;
$L__BB7_116:
	ld.shared.u32 	%r152, [%r150+1536];
	setp.eq.s32 	%p102, %r152, 0;
	@%p102 bra 	$L__BB7_118;
	cvt.u64.u32 	%rd93, %r152;
	atom.global.add.u64 	%rd94, [%rd15+3072], %rd93;
$L__BB7_118:
	ld.shared.u32 	%r153, [%r150+2560];
	setp.eq.s32 	%p103, %r153, 0;
	@%p103 bra 	$L__BB7_120;
	cvt.u64.u32 	%rd95, %r153;
	atom.global.add.u64 	%rd96, [%rd15+5120], %rd95;
$L__BB7_120:
	ld.shared.u32 	%r154, [%r150+3584];
	setp.eq.s32 	%p104, %r154, 0;
	@%p104 bra 	$L__BB7_122;
	cvt.u64.u32 	%rd97, %r154;
	atom.global.add.u64 	%rd98, [%rd15+7168], %rd97;
$L__BB7_122:
	ld.shared.u32 	%r155, [%r150+4608];
	setp.eq.s32 	%p105, %r155, 0;
	@%p105 bra 	$L__BB7_124;
	cvt.u64.u32 	%rd99, %r155;
	atom.global.add.u64 	%rd100, [%rd15+9216], %rd99;
$L__BB7_124:
	ld.shared.u32 	%r156, [%r150+5632];
	setp.eq.s32 	%p106, %r156, 0;
	@%p106 bra 	$L__BB7_126;
	cvt.u64.u32 	%rd101, %r156;
	atom.global.add.u64 	%rd102, [%rd15+11264], %rd101;
$L__BB7_126:
	ld.shared.u32 	%r157, [%r150+6656];
	setp.eq.s32 	%p107, %r157, 0;
	@%p107 bra 	$L__BB7_128;
	cvt.u64.u32 	%rd103, %r157;
	atom.global.add.u64 	%rd104, [%rd15+13312], %rd103;
$L__BB7_128:
	ld.shared.u32 	%r158, [%r150+7680];
	setp.eq.s32 	%p108, %r158, 0;
	@%p108 bra 	$L__BB7_130;
	cvt.u64.u32 	%rd105, %r158;
	atom.global.add.u64 	%rd106, [%rd15+15360], %rd105;
$L__BB7_130:
	add.s32 	%r514, %r514, 8;
	setp.ne.s32 	%p109, %r514, %r16;
	mov.u32 	%r516, %r16;
	@%p109 bra 	$L__BB7_114;
$L__BB7_131:
	setp.eq.s32 	%p110, %r3, 0;
	@%p110 bra 	$L__BB7_152;
	setp.lt.u32 	%p111, %r4, 3;
	@%p111 bra 	$L__BB7_142;
	shl.b32 	%r439, %r516, 10;
	add.s32 	%r161, %r6, %r439;
	ld.shared.u32 	%r162, [%r161+512];
	setp.eq.s32 	%p112, %r162, 0;
	@%p112 bra 	$L__BB7_135;
	shl.b32 	%r441, %r516, 8;
	add.s32 	%r442, %r441, %r432;
	mul.wide.u32 	%rd107, %r442, 8;
	add.s64 	%rd108, %rd2, %rd107;
	cvt.u64.u32 	%rd109, %r162;
	atom.global.add.u64 	%rd110, [%rd108+1024], %rd109;
$L__BB7_135:
	ld.shared.u32 	%r163, [%r161+1536];
	setp.eq.s32 	%p113, %r163, 0;
	@%p113 bra 	$L__BB7_137;
	shl.b32 	%r444, %r516, 8;
	add.s32 	%r445, %r444, %r432;
	add.s32 	%r446, %r445, 256;
	mul.wide.u32 	%rd111, %r446, 8;
	add.s64 	%rd112, %rd2, %rd111;
	cvt.u64.u32 	%rd113, %r163;
	atom.global.add.u64 	%rd114, [%rd112+1024], %rd113;
$L__BB7_137:
	ld.shared.u32 	%r164, [%r161+2560];
	setp.eq.s32 	%p114, %r164, 0;
	@%p114 bra 	$L__BB7_139;
	shl.b32 	%r448, %r516, 8;
	add.s32 	%r449, %r448, %r432;
	add.s32 	%r450, %r449, 512;
	mul.wide.u32 	%rd115, %r450, 8;
	add.s64 	%rd116, %rd2, %rd115;
	cvt.u64.u32 	%rd117, %r164;
	atom.global.add.u64 	%rd118, [%rd116+1024], %rd117;
$L__BB7_139:
	ld.shared.u32 	%r165, [%r161+3584];
	setp.eq.s32 	%p115, %r165, 0;
	@%p115 bra 	$L__BB7_141;
	shl.b32 	%r452, %r516, 8;
	add.s32 	%r453, %r452, %r432;
	add.s32 	%r454, %r453, 768;
	mul.wide.u32 	%rd119, %r454, 8;
	add.s64 	%rd120, %rd2, %rd119;
	cvt.u64.u32 	%rd121, %r165;
	atom.global.add.u64 	%rd122, [%rd120+1024], %rd121;
$L__BB7_141:
	add.s32 	%r516, %r516, 4;
$L__BB7_142:
	setp.eq.s32 	%p116, %r5, 0;
	@%p116 bra 	$L__BB7_152;
	setp.eq.s32 	%p117, %r135, 0;
	@%p117 bra 	$L__BB7_149;
	shl.b32 	%r455, %r516, 10;
	add.s32 	%r168, %r6, %r455;
	ld.shared.u32 	%r169, [%r168+512];
	setp.eq.s32 	%p118, %r169, 0;
	@%p118 bra 	$L__BB7_146;
	shl.b32 	%r457, %r516, 8;
	add.s32 	%r458, %r457, %r432;
	mul.wide.u32 	%rd123, %r458, 8;
	add.s64 	%rd124, %rd2, %rd123;
	cvt.u64.u32 	%rd125, %r169;
	atom.global.add.u64 	%rd126, [%rd124+1024], %rd125;
$L__BB7_146:
	ld.shared.u32 	%r170, [%r168+1536];
	setp.eq.s32 	%p119, %r170, 0;
	@%p119 bra 	$L__BB7_148;
	shl.b32 	%r460, %r516, 8;
	add.s32 	%r461, %r460, %r432;
	add.s32 	%r462, %r461, 256;
	mul.wide.u32 	%rd127, %r462, 8;
	add.s64 	%rd128, %rd2, %rd127;
	cvt.u64.u32 	%rd129, %r170;
	atom.global.add.u64 	%rd130, [%rd128+1024], %rd129;
$L__BB7_148:
	add.s32 	%r516, %r516, 2;
$L__BB7_149:
	setp.eq.s32 	%p120, %r17, 0;
	@%p120 bra 	$L__BB7_152;
	shl.b32 	%r463, %r516, 10;
	add.s32 	%r464, %r6, %r463;
	ld.shared.u32 	%r173, [%r464+512];
	setp.eq.s32 	%p121, %r173, 0;
	@%p121 bra 	$L__BB7_152;
	shl.b32 	%r466, %r516, 8;
	add.s32 	%r467, %r466, %r432;
	mul.wide.u32 	%rd131, %r467, 8;
	add.s64 	%rd132, %rd2, %rd131;
	cvt.u64.u32 	%rd133, %r173;
	atom.global.add.u64 	%rd134, [%rd132+1024], %rd133;
$L__BB7_152:
	bar.sync 	0;
	add.s64 	%rd135, %rd135, 1;
	setp.ne.s64 	%p122, %rd135, %rd6;
	@%p122 bra 	$L__BB7_2;
$L__BB7_153:
	ret;

}
	// .globl	_ZN3cub18CUB_300001_SM_10006detail10radix_sort33DeviceRadixSortExclusiveSumKernelINS1_5radix10policy_hubIfNS0_8NullTypeEyE10Policy1000EyEEvPT0_
.visible .entry _ZN3cub18CUB_300001_SM_10006detail10radix_sort33DeviceRadixSortExclusiveSumKernelINS1_5radix10policy_hubIfNS0_8NullTypeEyE10Policy1000EyEEvPT0_(
	.param .u64 .ptr .align 1 _ZN3cub18CUB_300001_SM_10006detail10radix_sort33DeviceRadixSortExclusiveSumKernelINS1_5radix10policy_hubIfNS0_8NullTypeEyE10Policy1000EyEEvPT0__param_0
)
{
	.reg .pred 	%p<4>;
	.reg .b32 	%r<28>;
	.reg .b64 	%rd<54>;
	// demoted variable
	.shared .align 16 .b8 _ZZN3cub18CUB_300001_SM_10006detail10radix_sort33DeviceRadixSortExclusiveSumKernelINS1_5radix10policy_hubIfNS0_8NullTypeEyE10Policy1000EyEEvPT0_E12temp_storage[2336];
	ld.param.u64 	%rd5, [_ZN3cub18CUB_300001_SM_10006detail10radix_sort33DeviceRadixSortExclusiveSumKernelINS1_5radix10policy_hubIfNS0_8NullTypeEyE10Policy1000EyEEvPT0__param_0];
	cvta.to.global.u64 	%rd6, %rd5;
	mov.u32 	%r3, %ctaid.x;
	shl.b32 	%r4, %r3, 8;
	mov.u32 	%r1, %tid.x;
	setp.gt.u32 	%p1, %r1, 255;
	add.s32 	%r5, %r4, %r1;
	mul.wide.s32 	%rd7, %r5, 8;
	add.s64 	%rd1, %rd6, %rd7;
	@%p1 bra 	$L__BB8_2;
	ld.global.u64 	%rd53, [%rd1];
$L__BB8_2:
	shr.u32 	%r6, %r1, 3;
	add.s32 	%r7, %r6, %r1;
	shl.b32 	%r8, %r7, 3;
	mov.u32 	%r9, _ZZN3cub18CUB_300001_SM_10006detail10radix_sort33DeviceRadixSortExclusiveSumKernelINS1_5radix10policy_hubIfNS0_8NullTypeEyE10Policy1000EyEEvPT0_E12temp_storage;
	add.s32 	%r10, %r9, %r8;
	add.s32 	%r2, %r10, 16;
	st.shared.u64 	[%r10+16], %rd53;
	bar.sync 	0;
	setp.gt.u32 	%p2, %r1, 31;
	@%p2 bra 	$L__BB8_4;
	mad.lo.s32 	%r27, %r1, 72, %r9;
	ld.shared.u64 	%rd23, [%r27+16];
	ld.shared.u64 	%rd24, [%r27+24];
	ld.shared.u64 	%rd25, [%r27+32];
	ld.shared.u64 	%rd26, [%r27+40];
	ld.shared.u64 	%rd27, [%r27+48];
	ld.shared.u64 	%rd28, [%r27+56];
	ld.shared.u64 	%rd29, [%r27+64];
	ld.shared.u64 	%rd30, [%r27+72];
	add.s64 	%rd31, %rd24, %rd23;
	add.s64 	%rd32, %rd31, %rd25;
	add.s64 	%rd33, %rd32, %rd26;
	add.s64 	%rd34, %rd33, %rd27;
	add.s64 	%rd35, %rd34, %rd28;
	add.s64 	%rd36, %rd35, %rd29;
	add.s64 	%rd10, %rd36, %rd30;
	mov.b32 	%r11, 1;
	mov.b32 	%r24, 0;
	mov.b32 	%r25, -1;
	// begin inline asm
	{  .reg .u64 r0;  .reg .u32 lo;  .reg .u32 hi;  .reg .pred p;  mov.b64 {lo, hi}, %rd10;  shfl.sync.up.b32 lo|p, lo, %r11, %r24, %r25;  shfl.sync.up.b32 hi|p, hi, %r11, %r24, %r25;  mov.b64 r0, {lo, hi};  @p add.u64 r0, r0, %rd10;  mov.u64 %rd8, r0;}
	// end inline asm
	mov.b32 	%r14, 2;
	// begin inline asm
	{  .reg .u64 r0;  .reg .u32 lo;  .reg .u32 hi;  .reg .pred p;  mov.b64 {lo, hi}, %rd8;  shfl.sync.up.b32 lo|p, lo, %r14, %r24, %r25;  shfl.sync.up.b32 hi|p, hi, %r14, %r24, %r25;  mov.b64 r0, {lo, hi};  @p add.u64 r0, r0, %rd8;  mov.u64 %rd11, r0;}
	// end inline asm
	mov.b32 	%r17, 4;
	// begin inline asm
	{  .reg .u64 r0;  .reg .u32 lo;  .reg .u32 hi;  .reg .pred p;  mov.b64 {lo, hi}, %rd11;  shfl.sync.up.b32 lo|p, lo, %r17, %r24, %r25;  shfl.sync.up.b32 hi|p, hi, %r17, %r24, %r25;  mov.b64 r0, {lo, hi};  @p add.u64 r0, r0, %rd11;  mov.u64 %rd14, r0;}
	// end inline asm
	mov.b32 	%r20, 8;
	// begin inline asm
	{  .reg .u64 r0;  .reg .u32 lo;  .reg .u32 hi;  .reg .pred p;  mov.b64 {lo, hi}, %rd14;  shfl.sync.up.b32 lo|p, lo, %r20, %r24, %r25;  shfl.sync.up.b32 hi|p, hi, %r20, %r24, %r25;  mov.b64 r0, {lo, hi};  @p add.u64 r0, r0, %rd14;  mov.u64 %rd17, r0;}
	// end inline asm
	mov.b32 	%r23, 16;
	// begin inline asm
	{  .reg .u64 r0;  .reg .u32 lo;  .reg .u32 hi;  .reg .pred p;  mov.b64 {lo, hi}, %rd17;  shfl.sync.up.b32 lo|p, lo, %r23, %r24, %r25;  shfl.sync.up.b32 hi|p, hi, %r23, %r24, %r25;  mov.b64 r0, {lo, hi};  @p add.u64 r0, r0, %rd17;  mov.u64 %rd20, r0;}
	// end inline asm
	sub.s64 	%rd37, %rd20, %rd10;
	ld.shared.u64 	%rd38, [%r27+16];
	ld.shared.u64 	%rd39, [%r27+24];
	ld.shared.u64 	%rd40, [%r27+32];
	ld.shared.u64 	%rd41, [%r27+40];
	ld.shared.u64 	%rd42, [%r27+48];
	ld.shared.u64 	%rd43, [%r27+56];
	ld.shared.u64 	%rd44, [%r27+64];
	add.s64 	%rd45, %rd38, %rd37;
	add.s64 	%rd46, %rd39, %rd45;
	add.s64 	%rd47, %rd40, %rd46;
	add.s64 	%rd48, %rd41, %rd47;
	add.s64 	%rd49, %rd42, %rd48;
	add.s64 	%rd50, %rd43, %rd49;
	add.s64 	%rd51, %rd44, %rd50;
	st.shared.u64 	[%r27+16], %rd37;
	st.shared.u64 	[%r27+24], %rd45;
	st.shared.u64 	[%r27+32], %rd46;
	st.shared.u64 	[%r27+40], %rd47;
	st.shared.u64 	[%r27+48], %rd48;
	st.shared.u64 	[%r27+56], %rd49;
	st.shared.u64 	[%r27+64], %rd50;
	st.shared.u64 	[%r27+72], %rd51;
$L__BB8_4:
	setp.gt.u32 	%p3, %r1, 255;
	bar.sync 	0;
	@%p3 bra 	$L__BB8_6;
	ld.shared.u64 	%rd52, [%r2];
	st.global.u64 	[%rd1], %rd52;
$L__BB8_6:
	ret;

}
	// .globl	_ZN3cub18CUB_300001_SM_10006detail10radix_sort29DeviceRadixSortOnesweepKernelINS1_5radix10policy_hubIfNS0_8NullTypeEyE10Policy1000ELNS0_9SortOrderE0EfS6_yiiNS1_21identity_decomposer_tEEEvPT5_SC_PT3_PKSD_PT1_PKSH_PT2_PKSL_T4_iiT6_
.visible .entry _ZN3cub18CUB_300001_SM_10006detail10radix_sort29DeviceRadixSortOnesweepKernelINS1_5radix10policy_hubIfNS0_8NullTypeEyE10Policy1000ELNS0_9SortOrderE0EfS6_yiiNS1_21identity_decomposer_tEEEvPT5_SC_PT3_PKSD_PT1_PKSH_PT2_PKSL_T4_iiT6_(
	.param .u64 .ptr .align 1 _ZN3cub18CUB_300001_SM_10006detail10radix_sort29DeviceRadixSortOnesweepKernelINS1_5radix10policy_hubIfNS0_8NullTypeEyE10Policy1000ELNS0_9SortOrderE0EfS6_yiiNS1_21identity_decomposer_tEEEvPT5_SC_PT3_PKSD_PT1_PKSH_PT2_PKSL_T4_iiT6__param_0,
	.param .u64 .ptr .align 1 _ZN3cub18CUB_300001_SM_10006detail10radix_sort29DeviceRadixSortOnesweepKernelINS1_5radix10policy_hubIfNS0_8NullTypeEyE10Policy1000ELNS0_9SortOrderE0EfS6_yiiNS1_21identity_decomposer_tEEEvPT5_SC_PT3_PKSD_PT1_PKSH_PT2_PKSL_T4_iiT6__param_1,
	.param .u64 .ptr .align 1 _ZN3cub18CUB_300001_SM_10006detail10radix_sort29DeviceRadixSortOnesweepKernelINS1_5radix10policy_hubIfNS0_8NullTypeEyE10Policy1000ELNS0_9SortOrderE0EfS6_yiiNS1_21identity_decomposer_tEEEvPT5_SC_PT3_PKSD_PT1_PKSH_PT2_PKSL_T4_iiT6__param_2,
	.param .u64 .ptr .align 1 _ZN3cub18CUB_300001_SM_10006detail10radix_sort29DeviceRadixSortOnesweepKernelINS1_5radix10policy_hubIfNS0_8NullTypeEyE10Policy1000ELNS0_9SortOrderE0EfS6_yiiNS1_21identity_decomposer_tEEEvPT5_SC_PT3_PKSD_PT1_PKSH_PT2_PKSL_T4_iiT6__param_3,
	.param .u64 .ptr .align 1 _ZN3cub18CUB_300001_SM_10006detail10radix_sort29DeviceRadixSortOnesweepKernelINS1_5radix10policy_hubIfNS0_8NullTypeEyE10Policy1000ELNS0_9SortOrderE0EfS6_yiiNS1_21identity_decomposer_tEEEvPT5_SC_PT3_PKSD_PT1_PKSH_PT2_PKSL_T4_iiT6__param_4,
	.param .u64 .ptr .align 1 _ZN3cub18CUB_300001_SM_10006detail10radix_sort29DeviceRadixSortOnesweepKernelINS1_5radix10policy_hubIfNS0_8NullTypeEyE10Policy1000ELNS0_9SortOrderE0EfS6_yiiNS1_21identity_decomposer_tEEEvPT5_SC_PT3_PKSD_PT1_PKSH_PT2_PKSL_T4_iiT6__param_5,
	.param .u64 .ptr .align 1 _ZN3cub18CUB_300001_SM_10006detail10radix_sort29DeviceRadixSortOnesweepKernelINS1_5radix10policy_hubIfNS0_8NullTypeEyE10Policy1000ELNS0_9SortOrderE0EfS6_yiiNS1_21identity_decomposer_tEEEvPT5_SC_PT3_PKSD_PT1_PKSH_PT2_PKSL_T4_iiT6__param_6,
	.param .u64 .ptr .align 1 _ZN3cub18CUB_300001_SM_10006detail10radix_sort29DeviceRadixSortOnesweepKernelINS1_5radix10policy_hubIfNS0_8NullTypeEyE10Policy1000ELNS0_9SortOrderE0EfS6_yiiNS1_21identity_decomposer_tEEEvPT5_SC_PT3_PKSD_PT1_PKSH_PT2_PKSL_T4_iiT6__param_7,
	.param .u32 _ZN3cub18CUB_300001_SM_10006detail10radix_sort29DeviceRadixSortOnesweepKernelINS1_5radix10policy_hubIfNS0_8NullTypeEyE10Policy1000ELNS0_9SortOrderE0EfS6_yiiNS1_21identity_decomposer_tEEEvPT5_SC_PT3_PKSD_PT1_PKSH_PT2_PKSL_T4_iiT6__param_8,
	.param .u32 _ZN3cub18CUB_300001_SM_10006detail10radix_sort29DeviceRadixSortOnesweepKernelINS1_5radix10policy_hubIfNS0_8NullTypeEyE10Policy1000ELNS0_9SortOrderE0EfS6_yiiNS1_21identity_decomposer_tEEEvPT5_SC_PT3_PKSD_PT1_PKSH_PT2_PKSL_T4_iiT6__param_9,
	.param .u32 _ZN3cub18CUB_300001_SM_10006detail10radix_sort29DeviceRadixSortOnesweepKernelINS1_5radix10policy_hubIfNS0_8NullTypeEyE10Policy1000ELNS0_9SortOrderE0EfS6_yiiNS1_21identity_decomposer_tEEEvPT5_SC_PT3_PKSD_PT1_PKSH_PT2_PKSL_T4_iiT6__param_10,
	.param .align 1 .b8 _ZN3cub18CUB_300001_SM_10006detail10radix_sort29DeviceRadixSortOnesweepKernelINS1_5radix10policy_hubIfNS0_8NullTypeEyE10Policy1000ELNS0_9SortOrderE0EfS6_yiiNS1_21identity_decomposer_tEEEvPT5_SC_PT3_PKSD_PT1_PKSH_PT2_PKSL_T4_iiT6__param_11[1]
)
.maxntid 384
{
	.reg .pred 	%p<281>;
	.reg .b32 	%r<1853>;
	.reg .b64 	%rd<230>;
	// demoted variable
	.shared .align 16 .b8 _ZZN3cub18CUB_300001_SM_10006detail10radix_sort29DeviceRadixSortOnesweepKernelINS1_5radix10policy_hubIfNS0_8NullTypeEyE10Policy1000ELNS0_9SortOrderE0EfS6_yiiNS1_21identity_decomposer_tEEEvPT5_SC_PT3_PKSD_PT1_PKSH_PT2_PKSL_T4_iiT6_E1s[29696];
	ld.param.u64 	%rd20, [_ZN3cub18CUB_300001_SM_10006detail10radix_sort29DeviceRadixSortOnesweepKernelINS1_5radix10policy_hubIfNS0_8NullTypeEyE10Policy1000ELNS0_9SortOrderE0EfS6_yiiNS1_21identity_decomposer_tEEEvPT5_SC_PT3_PKSD_PT1_PKSH_PT2_PKSL_T4_iiT6__param_0];
	ld.param.u64 	%rd21, [_ZN3cub18CUB_300001_SM_10006detail10radix_sort29DeviceRadixSortOnesweepKernelINS1_5radix10policy_hubIfNS0_8NullTypeEyE10Policy1000ELNS0_9SortOrderE0EfS6_yiiNS1_21identity_decomposer_tEEEvPT5_SC_PT3_PKSD_PT1_PKSH_PT2_PKSL_T4_iiT6__param_1];
	ld.param.u64 	%rd24, [_ZN3cub18CUB_300001_SM_10006detail10radix_sort29DeviceRadixSortOnesweepKernelINS1_5radix10policy_hubIfNS0_8NullTypeEyE10Policy1000ELNS0_9SortOrderE0EfS6_yiiNS1_21identity_decomposer_tEEEvPT5_SC_PT3_PKSD_PT1_PKSH_PT2_PKSL_T4_iiT6__param_4];
	ld.param.u64 	%rd25, [_ZN3cub18CUB_300001_SM_10006detail10radix_sort29DeviceRadixSortOnesweepKernelINS1_5radix10policy_hubIfNS0_8NullTypeEyE10Policy1000ELNS0_9SortOrderE0EfS6_yiiNS1_21identity_decomposer_tEEEvPT5_SC_PT3_PKSD_PT1_PKSH_PT2_PKSL_T4_iiT6__param_5];
	ld.param.u32 	%r298, [_ZN3cub18CUB_300001_SM_10006detail10radix_sort29DeviceRadixSortOnesweepKernelINS1_5radix10policy_hubIfNS0_8NullTypeEyE10Policy1000ELNS0_9SortOrderE0EfS6_yiiNS1_21identity_decomposer_tEEEvPT5_SC_PT3_PKSD_PT1_PKSH_PT2_PKSL_T4_iiT6__param_9];
	ld.param.u32 	%r299, [_ZN3cub18CUB_300001_SM_10006detail10radix_sort29DeviceRadixSortOnesweepKernelINS1_5radix10policy_hubIfNS0_8NullTypeEyE10Policy1000ELNS0_9SortOrderE0EfS6_yiiNS1_21identity_decomposer_tEEEvPT5_SC_PT3_PKSD_PT1_PKSH_PT2_PKSL_T4_iiT6__param_10];
	cvta.to.global.u64 	%rd1, %rd24;
	cvta.to.global.u64 	%rd2, %rd20;
	cvta.to.global.u64 	%rd3, %rd25;
	mov.u32 	%r1, %tid.x;
	shr.u32 	%r2, %r1, 5;
	// begin inline asm
	mov.u32 %r300, %laneid;
	// end inline asm
	setp.ne.s32 	%p1, %r1, 0;
	@%p1 bra 	$L__BB9_2;
	cvta.to.global.u64 	%rd26, %rd21;
	atom.global.add.u32 	%r301, [%rd26], 1;
	st.shared.u32 	[_ZZN3cub18CUB_300001_SM_10006detail10radix_sort29DeviceRadixSortOnesweepKernelINS1_5radix10policy_hubIfNS0_8NullTypeEyE10Policy1000ELNS0_9SortOrderE0EfS6_yiiNS1_21identity_decomposer_tEEEvPT5_SC_PT3_PKSD_PT1_PKSH_PT2_PKSL_T4_iiT6_E1s+27648], %r301;
$L__BB9_2:
	ld.param.u32 	%r1757, [_ZN3cub18CUB_300001_SM_10006detail10radix_sort29DeviceRadixSortOnesweepKernelINS1_5radix10policy_hubIfNS0_8NullTypeEyE10Policy1000ELNS0_9SortOrderE0EfS6_yiiNS1_21identity_decomposer_tEEEvPT5_SC_PT3_PKSD_PT1_PKSH_PT2_PKSL_T4_iiT6__param_8];
	bar.sync 	0;
	ld.shared.u32 	%r4, [_ZZN3cub18CUB_300001_SM_10006detail10radix_sort29DeviceRadixSortOnesweepKernelINS1_5radix10policy_hubIfNS0_8NullTypeEyE10Policy1000ELNS0_9SortOrderE0EfS6_yiiNS1_21identity_decomposer_tEEEvPT5_SC_PT3_PKSD_PT1_PKSH_PT2_PKSL_T4_iiT6_E1s+27648];
	mul.lo.s32 	%r302, %r4, 6912;
	add.s32 	%r5, %r302, 6912;
	setp.gt.s32 	%p2, %r5, %r1757;
	cvt.s64.s32 	%rd4, %r302;
	@%p2 bra 	$L__BB9_4;
	and.b32  	%r303, %r1, 31;
	and.b32  	%r304, %r1, 992;
	mul.lo.s32 	%r305, %r304, 18;
	or.b32  	%r306, %r305, %r303;
	cvt.u64.u32 	%rd27, %r306;
	add.s64 	%rd28, %rd27, %rd4;
	shl.b64 	%rd29, %rd28, 2;
	add.s64 	%rd30, %rd3, %rd29;
	ld.global.u32 	%r1782, [%rd30];
	ld.global.u32 	%r1783, [%rd30+128];
	ld.global.u32 	%r1784, [%rd30+256];
	ld.global.u32 	%r1785, [%rd30+384];
	ld.global.u32 	%r1786, [%rd30+512];
	ld.global.u32 	%r1787, [%rd30+640];
	ld.global.u32 	%r1788, [%rd30+768];
	ld.global.u32 	%r1789, [%rd30+896];
	ld.global.u32 	%r1790, [%rd30+1024];
	ld.global.u32 	%r1791, [%rd30+1152];
	ld.global.u32 	%r1792, [%rd30+1280];
	ld.global.u32 	%r1793, [%rd30+1408];
	ld.global.u32 	%r1794, [%rd30+1536];
	ld.global.u32 	%r1795, [%rd30+1664];
	ld.global.u32 	%r1796, [%rd30+1792];
	ld.global.u32 	%r1797, [%rd30+1920];
	ld.global.u32 	%r1798, [%rd30+2048];
	ld.global.u32 	%r1799, [%rd30+2176];
	bra.uni 	$L__BB9_40;
$L__BB9_4:
	ld.param.u32 	%r1758, [_ZN3cub18CUB_300001_SM_10006detail10radix_sort29DeviceRadixSortOnesweepKernelINS1_5radix10policy_hubIfNS0_8NullTypeEyE10Policy1000ELNS0_9SortOrderE0EfS6_yiiNS1_21identity_decomposer_tEEEvPT5_SC_PT3_PKSD_PT1_PKSH_PT2_PKSL_T4_iiT6__param_8];
	cvt.u32.u64 	%r308, %rd4;
	sub.s32 	%r24, %r1758, %r308;
	and.b32  	%r309, %r1, 31;
	and.b32  	%r310, %r1, 992;
	mul.lo.s32 	%r311, %r310, 18;
	or.b32  	%r25, %r311, %r309;
	setp.ge.s32 	%p3, %r25, %r24;
	cvt.u64.u32 	%rd31, %r25;
	add.s64 	%rd32, %rd31, %rd4;
	shl.b64 	%rd33, %rd32, 2;
	add.s64 	%rd5, %rd3, %rd33;
	mov.b32 	%r1782, 2147483647;
	@%p3 bra 	$L__BB9_6;
	ld.global.u32 	%r1782, [%rd5];
$L__BB9_6:
	add.s32 	%r313, %r25, 32;
	setp.ge.s32 	%p4, %r313, %r24;
	mov.b32 	%r1783, 2147483647;
	@%p4 bra 	$L__BB9_8;
	ld.global.u32 	%r1783, [%rd5+128];
$L__BB9_8:
	add.s32 	%r315, %r25, 64;
	setp.ge.s32 	%p5, %r315, %r24;
	mov.b32 	%r1784, 2147483647;
	@%p5 bra 	$L__BB9_10;
	ld.global.u32 	%r1784, [%rd5+256];
$L__BB9_10:
	add.s32 	%r317, %r25, 96;
	setp.ge.s32 	%p6, %r317, %r24;
	mov.b32 	%r1785, 2147483647;
	@%p6 bra 	$L__BB9_12;
	ld.global.u32 	%r1785, [%rd5+384];
$L__BB9_12:
	add.s32 	%r319, %r25, 128;
	setp.ge.s32 	%p7, %r319, %r24;
	mov.b32 	%r1786, 2147483647;
	@%p7 bra 	$L__BB9_14;
	ld.global.u32 	%r1786, [%rd5+512];
$L__BB9_14:
	add.s32 	%r321, %r25, 160;
	setp.ge.s32 	%p8, %r321, %r24;
	mov.b32 	%r1787, 2147483647;
	@%p8 bra 	$L__BB9_16;
	ld.global.u32 	%r1787, [%rd5+640];
$L__BB9_16:
	add.s32 	%r323, %r25, 192;
	setp.ge.s32 	%p9, %r323, %r24;
	mov.b32 	%r1788, 2147483647;
	@%p9 bra 	$L__BB9_18;
	ld.global.u32 	%r1788, [%rd5+768];
$L__BB9_18:
	add.s32 	%r325, %r25, 224;
	setp.ge.s32 	%p10, %r325, %r24;
	mov.b32 	%r1789, 2147483647;
	@%p10 bra 	$L__BB9_20;
	ld.global.u32 	%r1789, [%rd5+896];
$L__BB9_20:
	add.s32 	%r327, %r25, 256;
	setp.ge.s32 	%p11, %r327, %r24;
	mov.b32 	%r1790, 2147483647;
	@%p11 bra 	$L__BB9_22;
	ld.global.u32 	%r1790, [%rd5+1024];
$L__BB9_22:
	add.s32 	%r329, %r25, 288;
	setp.ge.s32 	%p12, %r329, %r24;
	mov.b32 	%r1791, 2147483647;
	@%p12 bra 	$L__BB9_24;
	ld.global.u32 	%r1791, [%rd5+1152];
$L__BB9_24:
	add.s32 	%r331, %r25, 320;
	setp.ge.s32 	%p13, %r331, %r24;
	mov.b32 	%r1792, 2147483647;
	@%p13 bra 	$L__BB9_26;
	ld.global.u32 	%r1792, [%rd5+1280];
$L__BB9_26:
	add.s32 	%r333, %r25, 352;
	setp.ge.s32 	%p14, %r333, %r24;
	mov.b32 	%r1793, 2147483647;
	@%p14 bra 	$L__BB9_28;
	ld.global.u32 	%r1793, [%rd5+1408];
$L__BB9_28:
	add.s32 	%r335, %r25, 384;
	setp.ge.s32 	%p15, %r335, %r24;
	mov.b32 	%r1794, 2147483647;
	@%p15 bra 	$L__BB9_30;
	ld.global.u32 	%r1794, [%rd5+1536];
$L__BB9_30:
	add.s32 	%r337, %r25, 416;
	setp.ge.s32 	%p16, %r337, %r24;
	mov.b32 	%r1795, 2147483647;
	@%p16 bra 	$L__BB9_32;
	ld.global.u32 	%r1795, [%rd5+1664];
$L__BB9_32:
	add.s32 	%r339, %r25, 448;
	setp.ge.s32 	%p17, %r339, %r24;
	mov.b32 	%r1796, 2147483647;
	@%p17 bra 	$L__BB9_34;
	ld.global.u32 	%r1796, [%rd5+1792];
$L__BB9_34:
	add.s32 	%r341, %r25, 480;
	setp.ge.s32 	%p18, %r341, %r24;
	mov.b32 	%r1797, 2147483647;
	@%p18 bra 	$L__BB9_36;
	ld.global.u32 	%r1797, [%rd5+1920];
$L__BB9_36:
	add.s32 	%r343, %r25, 512;
	setp.ge.s32 	%p19, %r343, %r24;
	mov.b32 	%r1798, 2147483647;
	@%p19 bra 	$L__BB9_38;
	ld.global.u32 	%r1798, [%rd5+2048];
$L__BB9_38:
	add.s32 	%r345, %r25, 544;
	setp.ge.s32 	%p20, %r345, %r24;
	mov.b32 	%r1799, 2147483647;
	@%p20 bra 	$L__BB9_40;
	ld.global.u32 	%r1799, [%rd5+2176];
$L__BB9_40:
	setp.gt.s32 	%p21, %r1782, -1;
	selp.b32 	%r346, -2147483648, -1, %p21;
	xor.b32  	%r1813, %r346, %r1782;
	setp.gt.s32 	%p22, %r1783, -1;
	selp.b32 	%r347, -2147483648, -1, %p22;
	xor.b32  	%r1814, %r347, %r1783;
	setp.gt.s32 	%p23, %r1784, -1;
	selp.b32 	%r348, -2147483648, -1, %p23;
	xor.b32  	%r1815, %r348, %r1784;
	setp.gt.s32 	%p24, %r1785, -1;
	selp.b32 	%r349, -2147483648, -1, %p24;
	xor.b32  	%r1816, %r349, %r1785;
	setp.gt.s32 	%p25, %r1786, -1;
	selp.b32 	%r350, -2147483648, -1, %p25;
	xor.b32  	%r1817, %r350, %r1786;
	setp.gt.s32 	%p26, %r1787, -1;
	selp.b32 	%r351, -2147483648, -1, %p26;
	xor.b32  	%r1818, %r351, %r1787;
	setp.gt.s32 	%p27, %r1788, -1;
	selp.b32 	%r352, -2147483648, -1, %p27;
	xor.b32  	%r1819, %r352, %r1788;
	setp.gt.s32 	%p28, %r1789, -1;
	selp.b32 	%r353, -2147483648, -1, %p28;
	xor.b32  	%r1820, %r353, %r1789;
	setp.gt.s32 	%p29, %r1790, -1;
	selp.b32 	%r354, -2147483648, -1, %p29;
	xor.b32  	%r1821, %r354, %r1790;
	setp.gt.s32 	%p30, %r1791, -1;
	selp.b32 	%r355, -2147483648, -1, %p30;
	xor.b32  	%r1822, %r355, %r1791;
	setp.gt.s32 	%p31, %r1792, -1;
	selp.b32 	%r356, -2147483648, -1, %p31;
	xor.b32  	%r1823, %r356, %r1792;
	setp.gt.s32 	%p32, %r1793, -1;
	selp.b32 	%r357, -2147483648, -1, %p32;
	xor.b32  	%r1824, %r357, %r1793;
	setp.gt.s32 	%p33, %r1794, -1;
	selp.b32 	%r358, -2147483648, -1, %p33;
	xor.b32  	%r1825, %r358, %r1794;
	setp.gt.s32 	%p34, %r1795, -1;
	selp.b32 	%r359, -2147483648, -1, %p34;
	xor.b32  	%r1826, %r359, %r1795;
	setp.gt.s32 	%p35, %r1796, -1;
	selp.b32 	%r360, -2147483648, -1, %p35;
	xor.b32  	%r1827, %r360, %r1796;
	setp.gt.s32 	%p36, %r1797, -1;
	selp.b32 	%r361, -2147483648, -1, %p36;
	xor.b32  	%r1828, %r361, %r1797;
	setp.gt.s32 	%p37, %r1798, -1;
	selp.b32 	%r362, -2147483648, -1, %p37;
	xor.b32  	%r1829, %r362, %r1798;
	setp.gt.s32 	%p38, %r1799, -1;
	selp.b32 	%r363, -2147483648, -1, %p38;
	xor.b32  	%r1830, %r363, %r1799;
	mov.b32 	%r364, -1;
	shl.b32 	%r365, %r364, %r299;
	not.b32 	%r97, %r365;
	shl.b32 	%r366, %r2, 10;
	mov.u32 	%r367, _ZZN3cub18CUB_300001_SM_10006detail10radix_sort29DeviceRadixSortOnesweepKernelINS1_5radix10policy_hubIfNS0_8NullTypeEyE10Policy1000ELNS0_9SortOrderE0EfS6_yiiNS1_21identity_decomposer_tEEEvPT5_SC_PT3_PKSD_PT1_PKSH_PT2_PKSL_T4_iiT6_E1s;
	add.s32 	%r98, %r367, %r366;
	setp.gt.s32 	%p39, %r300, 255;
	@%p39 bra 	$L__BB9_53;
	max.s32 	%r368, %r300, 224;
	sub.s32 	%r369, %r368, %r300;
	add.s32 	%r370, %r369, 31;
	shr.u32 	%r371, %r370, 5;
	add.s32 	%r99, %r371, 1;
	and.b32  	%r100, %r99, 15;
	setp.lt.u32 	%p40, %r370, 480;
	mov.u32 	%r1803, %r300;
	@%p40 bra 	$L__BB9_44;
	and.b32  	%r372, %r99, 268435440;
	neg.s32 	%r1801, %r372;
	shl.b32 	%r374, %r300, 2;
	add.s32 	%r375, %r366, %r374;
	add.s32 	%r377, %r375, %r367;
	add.s32 	%r1800, %r377, 1024;
	mov.u32 	%r1803, %r300;
$L__BB9_43:
	.pragma "nounroll";
	mov.b32 	%r378, 0;
	st.shared.u32 	[%r1800+-1024], %r378;
	st.shared.u32 	[%r1800+-896], %r378;
	st.shared.u32 	[%r1800+-768], %r378;
	st.shared.u32 	[%r1800+-640], %r378;
	st.shared.u32 	[%r1800+-512], %r378;
	st.shared.u32 	[%r1800+-384], %r378;
	st.shared.u32 	[%r1800+-256], %r378;
	st.shared.u32 	[%r1800+-128], %r378;
	st.shared.u32 	[%r1800], %r378;
	st.shared.u32 	[%r1800+128], %r378;
	st.shared.u32 	[%r1800+256], %r378;
	st.shared.u32 	[%r1800+384], %r378;
	st.shared.u32 	[%r1800+512], %r378;
	st.shared.u32 	[%r1800+640], %r378;
	st.shared.u32 	[%r1800+768], %r378;
	st.shared.u32 	[%r1800+896], %r378;
	add.s32 	%r1803, %r1803, 512;
	add.s32 	%r1801, %r1801, 16;
	add.s32 	%r1800, %r1800, 2048;
	setp.ne.s32 	%p41, %r1801, 0;
	@%p41 bra 	$L__BB9_43;
$L__BB9_44:
	setp.eq.s32 	%p42, %r100, 0;
	@%p42 bra 	$L__BB9_53;
	and.b32  	%r110, %r99, 7;
	setp.lt.u32 	%p43, %r100, 8;
	@%p43 bra 	$L__BB9_47;
	shl.b32 	%r379, %r1803, 2;
	add.s32 	%r380, %r98, %r379;
	mov.b32 	%r381, 0;
	st.shared.u32 	[%r380], %r381;
	st.shared.u32 	[%r380+128], %r381;
	st.shared.u32 	[%r380+256], %r381;
	st.shared.u32 	[%r380+384], %r381;
	st.shared.u32 	[%r380+512], %r381;
	st.shared.u32 	[%r380+640], %r381;
	st.shared.u32 	[%r380+768], %r381;
	st.shared.u32 	[%r380+896], %r381;
	add.s32 	%r1803, %r1803, 256;
$L__BB9_47:
	setp.eq.s32 	%p44, %r110, 0;
	@%p44 bra 	$L__BB9_53;
	and.b32  	%r113, %r99, 3;
	setp.lt.u32 	%p45, %r110, 4;
	@%p45 bra 	$L__BB9_50;
	shl.b32 	%r382, %r1803, 2;
	add.s32 	%r383, %r98, %r382;
	mov.b32 	%r384, 0;
	st.shared.u32 	[%r383], %r384;
	st.shared.u32 	[%r383+128], %r384;
	st.shared.u32 	[%r383+256], %r384;
	st.shared.u32 	[%r383+384], %r384;
	add.s32 	%r1803, %r1803, 128;
$L__BB9_50:
	setp.eq.s32 	%p46, %r113, 0;
	@%p46 bra 	$L__BB9_53;
	shl.b32 	%r386, %r1803, 2;
	add.s32 	%r387, %r366, %r386;
	add.s32 	%r1807, %r367, %r387;
	neg.s32 	%r1806, %r113;
$L__BB9_52:
	.pragma "nounroll";
	mov.b32 	%r389, 0;
	st.shared.u32 	[%r1807], %r389;
	add.s32 	%r1807, %r1807, 128;
	add.s32 	%r1806, %r1806, 1;
	setp.ne.s32 	%p47, %r1806, 0;
	@%p47 bra 	$L__BB9_52;
$L__BB9_53:
	bar.warp.sync 	-1;
	setp.eq.s32 	%p48, %r1813, 2147483647;
	selp.b32 	%r391, -2147483648, %r1813, %p48;
	shr.u32 	%r392, %r391, %r298;
	and.b32  	%r122, %r392, %r97;
	shl.b32 	%r393, %r122, 2;
	add.s32 	%r394, %r98, %r393;
	atom.shared.add.u32 	%r395, [%r394], 1;
	setp.eq.s32 	%p49, %r1814, 2147483647;
	selp.b32 	%r396, -2147483648, %r1814, %p49;
	shr.u32 	%r397, %r396, %r298;
	and.b32  	%r398, %r397, %r97;
	shl.b32 	%r399, %r398, 2;
	add.s32 	%r400, %r98, %r399;
	atom.shared.add.u32 	%r401, [%r400], 1;
	setp.eq.s32 	%p50, %r1815, 2147483647;
	selp.b32 	%r402, -2147483648, %r1815, %p50;
	shr.u32 	%r403, %r402, %r298;
	and.b32  	%r404, %r403, %r97;
	shl.b32 	%r405, %r404, 2;
	add.s32 	%r406, %r98, %r405;
	atom.shared.add.u32 	%r407, [%r406], 1;
	setp.eq.s32 	%p51, %r1816, 2147483647;
	selp.b32 	%r408, -2147483648, %r1816, %p51;
	shr.u32 	%r409, %r408, %r298;
	and.b32  	%r410, %r409, %r97;
	shl.b32 	%r411, %r410, 2;
	add.s32 	%r412, %r98, %r411;
	atom.shared.add.u32 	%r413, [%r412], 1;
	setp.eq.s32 	%p52, %r1817, 2147483647;
	selp.b32 	%r414, -2147483648, %r1817, %p52;
	shr.u32 	%r415, %r414, %r298;
	and.b32  	%r416, %r415, %r97;
	shl.b32 	%r417, %r416, 2;
	add.s32 	%r418, %r98, %r417;
	atom.shared.add.u32 	%r419, [%r418], 1;
	setp.eq.s32 	%p53, %r1818, 2147483647;
	selp.b32 	%r420, -2147483648, %r1818, %p53;
	shr.u32 	%r421, %r420, %r298;
	and.b32  	%r422, %r421, %r97;
	shl.b32 	%r423, %r422, 2;
	add.s32 	%r424, %r98, %r423;
	atom.shared.add.u32 	%r425, [%r424], 1;
	setp.eq.s32 	%p54, %r1819, 2147483647;
	selp.b32 	%r426, -2147483648, %r1819, %p54;
	shr.u32 	%r427, %r426, %r298;
	and.b32  	%r428, %r427, %r97;
	shl.b32 	%r429, %r428, 2;
	add.s32 	%r430, %r98, %r429;
	atom.shared.add.u32 	%r431, [%r430], 1;
	setp.eq.s32 	%p55, %r1820, 2147483647;
	selp.b32 	%r432, -2147483648, %r1820, %p55;
	shr.u32 	%r433, %r432, %r298;
	and.b32  	%r434, %r433, %r97;
	shl.b32 	%r435, %r434, 2;
	add.s32 	%r436, %r98, %r435;
	atom.shared.add.u32 	%r437, [%r436], 1;
	setp.eq.s32 	%p56, %r1821, 2147483647;
	selp.b32 	%r438, -2147483648, %r1821, %p56;
	shr.u32 	%r439, %r438, %r298;
	and.b32  	%r440, %r439, %r97;
	shl.b32 	%r441, %r440, 2;
	add.s32 	%r442, %r98, %r441;
	atom.shared.add.u32 	%r443, [%r442], 1;
	setp.eq.s32 	%p57, %r1822, 2147483647;
	selp.b32 	%r444, -2147483648, %r1822, %p57;
	shr.u32 	%r445, %r444, %r298;
	and.b32  	%r446, %r445, %r97;
	shl.b32 	%r447, %r446, 2;
	add.s32 	%r448, %r98, %r447;
	atom.shared.add.u32 	%r449, [%r448], 1;
	setp.eq.s32 	%p58, %r1823, 2147483647;
	selp.b32 	%r450, -2147483648, %r1823, %p58;
	shr.u32 	%r451, %r450, %r298;
	and.b32  	%r452, %r451, %r97;
	shl.b32 	%r453, %r452, 2;
	add.s32 	%r454, %r98, %r453;
	atom.shared.add.u32 	%r455, [%r454], 1;
	setp.eq.s32 	%p59, %r1824, 2147483647;
	selp.b32 	%r456, -2147483648, %r1824, %p59;
	shr.u32 	%r457, %r456, %r298;
	and.b32  	%r458, %r457, %r97;
	shl.b32 	%r459, %r458, 2;
	add.s32 	%r460, %r98, %r459;
	atom.shared.add.u32 	%r461, [%r460], 1;
	setp.eq.s32 	%p60, %r1825, 2147483647;
	selp.b32 	%r462, -2147483648, %r1825, %p60;
	shr.u32 	%r463, %r462, %r298;
	and.b32  	%r464, %r463, %r97;
	shl.b32 	%r465, %r464, 2;
	add.s32 	%r466, %r98, %r465;
	atom.shared.add.u32 	%r467, [%r466], 1;
	setp.eq.s32 	%p61, %r1826, 2147483647;
	selp.b32 	%r468, -2147483648, %r1826, %p61;
	shr.u32 	%r469, %r468, %r298;
	and.b32  	%r470, %r469, %r97;
	shl.b32 	%r471, %r470, 2;
	add.s32 	%r472, %r98, %r471;
	atom.shared.add.u32 	%r473, [%r472], 1;
	setp.eq.s32 	%p62, %r1827, 2147483647;
	selp.b32 	%r474, -2147483648, %r1827, %p62;
	shr.u32 	%r475, %r474, %r298;
	and.b32  	%r476, %r475, %r97;
	shl.b32 	%r477, %r476, 2;
	add.s32 	%r478, %r98, %r477;
	atom.shared.add.u32 	%r479, [%r478], 1;
	setp.eq.s32 	%p63, %r1828, 2147483647;
	selp.b32 	%r480, -2147483648, %r1828, %p63;
	shr.u32 	%r481, %r480, %r298;
	and.b32  	%r482, %r481, %r97;
	shl.b32 	%r483, %r482, 2;
	add.s32 	%r484, %r98, %r483;
	atom.shared.add.u32 	%r485, [%r484], 1;
	setp.eq.s32 	%p64, %r1829, 2147483647;
	selp.b32 	%r486, -2147483648, %r1829, %p64;
	shr.u32 	%r487, %r486, %r298;
	and.b32  	%r488, %r487, %r97;
	shl.b32 	%r489, %r488, 2;
	add.s32 	%r490, %r98, %r489;
	atom.shared.add.u32 	%r491, [%r490], 1;
	setp.eq.s32 	%p65, %r1830, 2147483647;
	selp.b32 	%r492, -2147483648, %r1830, %p65;
	shr.u32 	%r493, %r492, %r298;
	and.b32  	%r494, %r493, %r97;
	shl.b32 	%r495, %r494, 2;
	add.s32 	%r496, %r98, %r495;
	atom.shared.add.u32 	%r497, [%r496], 1;
	bar.sync 	0;
	setp.gt.u32 	%p66, %r1, 255;
	shl.b32 	%r498, %r1, 2;
	mov.u32 	%r499, _ZZN3cub18CUB_300001_SM_10006detail10radix_sort29DeviceRadixSortOnesweepKernelINS1_5radix10policy_hubIfNS0_8NullTypeEyE10Policy1000ELNS0_9SortOrderE0EfS6_yiiNS1_21identity_decomposer_tEEEvPT5_SC_PT3_PKSD_PT1_PKSH_PT2_PKSL_T4_iiT6_E1s;
	add.s32 	%r123, %r499, %r498;
	mov.b32 	%r1808, 0;
	@%p66 bra 	$L__BB9_55;
	ld.shared.u32 	%r500, [%r123];
	mov.b32 	%r501, 0;
	st.shared.u32 	[%r123], %r501;
	ld.shared.u32 	%r502, [%r123+1024];
	st.shared.u32 	[%r123+1024], %r500;
	add.s32 	%r503, %r502, %r500;
	ld.shared.u32 	%r504, [%r123+2048];
	st.shared.u32 	[%r123+2048], %r503;
	add.s32 	%r505, %r504, %r503;
	ld.shared.u32 	%r506, [%r123+3072];
	st.shared.u32 	[%r123+3072], %r505;
	add.s32 	%r507, %r506, %r505;
	ld.shared.u32 	%r508, [%r123+4096];
	st.shared.u32 	[%r123+4096], %r507;
	add.s32 	%r509, %r508, %r507;
	ld.shared.u32 	%r510, [%r123+5120];
	st.shared.u32 	[%r123+5120], %r509;
	add.s32 	%r511, %r510, %r509;
	ld.shared.u32 	%r512, [%r123+6144];
	st.shared.u32 	[%r123+6144], %r511;
	add.s32 	%r513, %r512, %r511;
	ld.shared.u32 	%r514, [%r123+7168];
	st.shared.u32 	[%r123+7168], %r513;
	add.s32 	%r515, %r514, %r513;
	ld.shared.u32 	%r516, [%r123+8192];
	st.shared.u32 	[%r123+8192], %r515;
	add.s32 	%r517, %r516, %r515;
	ld.shared.u32 	%r518, [%r123+9216];
	st.shared.u32 	[%r123+9216], %r517;
	add.s32 	%r519, %r518, %r517;
	ld.shared.u32 	%r520, [%r123+10240];
	st.shared.u32 	[%r123+10240], %r519;
	add.s32 	%r521, %r520, %r519;
	ld.shared.u32 	%r522, [%r123+11264];
	st.shared.u32 	[%r123+11264], %r521;
	add.s32 	%r1808, %r522, %r521;
$L__BB9_55:
	shl.b32 	%r523, %r4, 8;
	add.s32 	%r524, %r523, %r1;
	mul.wide.s32 	%rd34, %r524, 4;
	add.s64 	%rd6, %rd2, %rd34;
	@%p66 bra 	$L__BB9_57;
	or.b32  	%r525, %r1808, 1073741824;
	st.volatile.global.u32 	[%rd6], %r525;
$L__BB9_57:
	ld.param.u64 	%rd226, [_ZN3cub18CUB_300001_SM_10006detail10radix_sort29DeviceRadixSortOnesweepKernelINS1_5radix10policy_hubIfNS0_8NullTypeEyE10Policy1000ELNS0_9SortOrderE0EfS6_yiiNS1_21identity_decomposer_tEEEvPT5_SC_PT3_PKSD_PT1_PKSH_PT2_PKSL_T4_iiT6__param_3];
	setp.lt.u32 	%p68, %r1, 256;
	setp.eq.s32 	%p69, %r1808, 6912;
	and.pred  	%p70, %p68, %p69;
	selp.u32 	%r526, 1, 0, %p70;
	{ 
	.reg .pred 	%p1; 
	.reg .pred 	%p2; 
	setp.ne.u32 	%p1, %r526, 0; 
	bar.red.or.pred 	%p2, 0, %p1; 
	selp.u32 	%r527, 1, 0, %p2; 
	}
	setp.eq.s32 	%p71, %r527, 0;
	cvt.u64.u32 	%rd7, %r1;
	cvta.to.global.u64 	%rd35, %rd226;
	mul.wide.u32 	%rd36, %r1, 8;
	add.s64 	%rd8, %rd35, %rd36;
	@%p71 bra 	$L__BB9_107;
	setp.gt.u32 	%p73, %r1, %r122;
	selp.b32 	%r126, 6912, 0, %p73;
	shl.b32 	%r528, %r1, 3;
	mov.u32 	%r529, _ZZN3cub18CUB_300001_SM_10006detail10radix_sort29DeviceRadixSortOnesweepKernelINS1_5radix10policy_hubIfNS0_8NullTypeEyE10Policy1000ELNS0_9SortOrderE0EfS6_yiiNS1_21identity_decomposer_tEEEvPT5_SC_PT3_PKSD_PT1_PKSH_PT2_PKSL_T4_iiT6_E1s;
	add.s32 	%r530, %r529, %r528;
	add.s32 	%r127, %r530, 27648;
	@%p66 bra 	$L__BB9_66;
	ld.global.u64 	%rd37, [%rd8];
	cvt.u64.u32 	%rd38, %r126;
	sub.s64 	%rd228, %rd37, %rd38;
	st.shared.u64 	[%r127], %rd228;
	setp.lt.s32 	%p74, %r4, 1;
	mov.u32 	%r1812, %r1808;
	@%p74 bra 	$L__BB9_65;
	mov.b32 	%r1810, -1;
	mov.u32 	%r1809, %r4;
	mov.u32 	%r1812, %r1808;
$L__BB9_61:
	add.s32 	%r131, %r1809, -1;
	shl.b32 	%r532, %r131, 8;
	add.s32 	%r533, %r532, %r1;
	mul.wide.s32 	%rd39, %r533, 4;
	add.s64 	%rd10, %rd2, %rd39;
$L__BB9_62:
	membar.cta;
	ld.volatile.global.u32 	%r132, [%rd10];
	setp.eq.s32 	%p75, %r132, 0;
	@%p75 bra 	$L__BB9_62;
	and.b32  	%r534, %r132, 1073741823;
	add.s32 	%r1812, %r534, %r1812;
	setp.gt.s32 	%p76, %r132, -1;
	vote.sync.ballot.b32 	%r1810, %p76, %r1810;
	setp.gt.u32 	%p78, %r1809, 1;
	and.pred  	%p79, %p76, %p78;
	mov.u32 	%r1809, %r131;
	@%p79 bra 	$L__BB9_61;
	ld.shared.u64 	%rd228, [%r127];
$L__BB9_65:
	or.b32  	%r535, %r1812, -2147483648;
	st.volatile.global.u32 	[%rd6], %r535;
	sub.s32 	%r536, %r1812, %r1808;
	cvt.s64.s32 	%rd40, %r536;
	add.s64 	%rd41, %rd228, %rd40;
	st.shared.u64 	[%r127], %rd41;
$L__BB9_66:
	ld.param.u32 	%r1759, [_ZN3cub18CUB_300001_SM_10006detail10radix_sort29DeviceRadixSortOnesweepKernelINS1_5radix10policy_hubIfNS0_8NullTypeEyE10Policy1000ELNS0_9SortOrderE0EfS6_yiiNS1_21identity_decomposer_tEEEvPT5_SC_PT3_PKSD_PT1_PKSH_PT2_PKSL_T4_iiT6__param_8];
	ld.param.u64 	%rd222, [_ZN3cub18CUB_300001_SM_10006detail10radix_sort29DeviceRadixSortOnesweepKernelINS1_5radix10policy_hubIfNS0_8NullTypeEyE10Policy1000ELNS0_9SortOrderE0EfS6_yiiNS1_21identity_decomposer_tEEEvPT5_SC_PT3_PKSD_PT1_PKSH_PT2_PKSL_T4_iiT6__param_2];
	setp.lt.s32 	%p81, %r5, %r1759;
	setp.eq.s64 	%p82, %rd222, 0;
	or.pred  	%p83, %p82, %p81;
	or.pred  	%p84, %p66, %p83;
	@%p84 bra 	$L__BB9_68;
	ld.param.u64 	%rd223, [_ZN3cub18CUB_300001_SM_10006detail10radix_sort29DeviceRadixSortOnesweepKernelINS1_5radix10policy_hubIfNS0_8NullTypeEyE10Policy1000ELNS0_9SortOrderE0EfS6_yiiNS1_21identity_decomposer_tEEEvPT5_SC_PT3_PKSD_PT1_PKSH_PT2_PKSL_T4_iiT6__param_2];
	ld.shared.u64 	%rd42, [%r127];
	cvt.u64.u32 	%rd43, %r126;
	cvt.s64.s32 	%rd44, %r1808;
	add.s64 	%rd45, %rd43, %rd44;
	add.s64 	%rd46, %rd45, %rd42;
	cvta.to.global.u64 	%rd47, %rd223;
	shl.b64 	%rd48, %rd7, 3;
	add.s64 	%rd49, %rd47, %rd48;
	st.global.u64 	[%rd49], %rd46;
$L__BB9_68:
	ld.param.u32 	%r1760, [_ZN3cub18CUB_300001_SM_10006detail10radix_sort29DeviceRadixSortOnesweepKernelINS1_5radix10policy_hubIfNS0_8NullTypeEyE10Policy1000ELNS0_9SortOrderE0EfS6_yiiNS1_21identity_decomposer_tEEEvPT5_SC_PT3_PKSD_PT1_PKSH_PT2_PKSL_T4_iiT6__param_8];
	setp.gt.s32 	%p85, %r5, %r1760;
	bar.sync 	0;
	shl.b32 	%r537, %r122, 3;
	mov.u32 	%r538, _ZZN3cub18CUB_300001_SM_10006detail10radix_sort29DeviceRadixSortOnesweepKernelINS1_5radix10policy_hubIfNS0_8NullTypeEyE10Policy1000ELNS0_9SortOrderE0EfS6_yiiNS1_21identity_decomposer_tEEEvPT5_SC_PT3_PKSD_PT1_PKSH_PT2_PKSL_T4_iiT6_E1s;
	add.s32 	%r539, %r538, %r537;
	ld.shared.u64 	%rd13, [%r539+27648];
	setp.gt.s32 	%p86, %r1813, -1;
	selp.b32 	%r540, -1, -2147483648, %p86;
	xor.b32  	%r1813, %r540, %r1813;
	setp.gt.s32 	%p87, %r1814, -1;
	selp.b32 	%r541, -1, -2147483648, %p87;
	xor.b32  	%r1814, %r541, %r1814;
	setp.gt.s32 	%p88, %r1815, -1;
	selp.b32 	%r542, -1, -2147483648, %p88;
	xor.b32  	%r1815, %r542, %r1815;
	setp.gt.s32 	%p89, %r1816, -1;
	selp.b32 	%r543, -1, -2147483648, %p89;
	xor.b32  	%r1816, %r543, %r1816;
	setp.gt.s32 	%p90, %r1817, -1;
	selp.b32 	%r544, -1, -2147483648, %p90;
	xor.b32  	%r1817, %r544, %r1817;
	setp.gt.s32 	%p91, %r1818, -1;
	selp.b32 	%r545, -1, -2147483648, %p91;
	xor.b32  	%r1818, %r545, %r1818;
	setp.gt.s32 	%p92, %r1819, -1;
	selp.b32 	%r546, -1, -2147483648, %p92;
	xor.b32  	%r1819, %r546, %r1819;
	setp.gt.s32 	%p93, %r1820, -1;
	selp.b32 	%r547, -1, -2147483648, %p93;
	xor.b32  	%r1820, %r547, %r1820;
	setp.gt.s32 	%p94, %r1821, -1;
	selp.b32 	%r548, -1, -2147483648, %p94;
	xor.b32  	%r1821, %r548, %r1821;
	setp.gt.s32 	%p95, %r1822, -1;
	selp.b32 	%r549, -1, -2147483648, %p95;
	xor.b32  	%r1822, %r549, %r1822;
	setp.gt.s32 	%p96, %r1823, -1;
	selp.b32 	%r550, -1, -2147483648, %p96;
	xor.b32  	%r1823, %r550, %r1823;
	setp.gt.s32 	%p97, %r1824, -1;
	selp.b32 	%r551, -1, -2147483648, %p97;
	xor.b32  	%r1824, %r551, %r1824;
	setp.gt.s32 	%p98, %r1825, -1;
	selp.b32 	%r552, -1, -2147483648, %p98;
	xor.b32  	%r1825, %r552, %r1825;
	setp.gt.s32 	%p99, %r1826, -1;
	selp.b32 	%r553, -1, -2147483648, %p99;
	xor.b32  	%r1826, %r553, %r1826;
	setp.gt.s32 	%p100, %r1827, -1;
	selp.b32 	%r554, -1, -2147483648, %p100;
	xor.b32  	%r1827, %r554, %r1827;
	setp.gt.s32 	%p101, %r1828, -1;
	selp.b32 	%r555, -1, -2147483648, %p101;
	xor.b32  	%r1828, %r555, %r1828;
	setp.gt.s32 	%p102, %r1829, -1;
	selp.b32 	%r556, -1, -2147483648, %p102;
	xor.b32  	%r1829, %r556, %r1829;
	setp.gt.s32 	%p103, %r1830, -1;
	selp.b32 	%r557, -1, -2147483648, %p103;
	xor.b32  	%r1830, %r557, %r1830;
	@%p85 bra 	$L__BB9_70;
	and.b32  	%r558, %r1, 31;
	and.b32  	%r559, %r1, 992;
	mul.lo.s32 	%r560, %r559, 18;
	or.b32  	%r561, %r560, %r558;
	cvt.u64.u32 	%rd50, %r561;
	add.s64 	%rd51, %rd13, %rd50;
	shl.b64 	%rd52, %rd51, 2;
	add.s64 	%rd53, %rd1, %rd52;
	st.global.u32 	[%rd53], %r1813;
	st.global.u32 	[%rd53+128], %r1814;
	st.global.u32 	[%rd53+256], %r1815;
	st.global.u32 	[%rd53+384], %r1816;
	st.global.u32 	[%rd53+512], %r1817;
	st.global.u32 	[%rd53+640], %r1818;
	st.global.u32 	[%rd53+768], %r1819;
	st.global.u32 	[%rd53+896], %r1820;
	st.global.u32 	[%rd53+1024], %r1821;
	st.global.u32 	[%rd53+1152], %r1822;
	st.global.u32 	[%rd53+1280], %r1823;
	st.global.u32 	[%rd53+1408], %r1824;
	st.global.u32 	[%rd53+1536], %r1825;
	st.global.u32 	[%rd53+1664], %r1826;
	st.global.u32 	[%rd53+1792], %r1827;
	st.global.u32 	[%rd53+1920], %r1828;
	st.global.u32 	[%rd53+2048], %r1829;
	st.global.u32 	[%rd53+2176], %r1830;
	bra.uni 	$L__BB9_106;
$L__BB9_70:
	ld.param.u32 	%r1761, [_ZN3cub18CUB_300001_SM_10006detail10radix_sort29DeviceRadixSortOnesweepKernelINS1_5radix10policy_hubIfNS0_8NullTypeEyE10Policy1000ELNS0_9SortOrderE0EfS6_yiiNS1_21identity_decomposer_tEEEvPT5_SC_PT3_PKSD_PT1_PKSH_PT2_PKSL_T4_iiT6__param_8];
	mad.lo.s32 	%r154, %r4, -6912, %r1761;
	and.b32  	%r562, %r1, 31;
	and.b32  	%r563, %r1, 992;
	mul.lo.s32 	%r564, %r563, 18;
	or.b32  	%r155, %r564, %r562;
	setp.ge.s32 	%p104, %r155, %r154;
	cvt.u64.u32 	%rd54, %r155;
	add.s64 	%rd55, %rd13, %rd54;
	shl.b64 	%rd56, %rd55, 2;
	add.s64 	%rd14, %rd1, %rd56;
	@%p104 bra 	$L__BB9_72;
	st.global.u32 	[%rd14], %r1813;
$L__BB9_72:
	add.s32 	%r565, %r155, 32;
	setp.ge.s32 	%p105, %r565, %r154;
	@%p105 bra 	$L__BB9_74;
	st.global.u32 	[%rd14+128], %r1814;
$L__BB9_74:
	add.s32 	%r566, %r155, 64;
	setp.ge.s32 	%p106, %r566, %r154;
	@%p106 bra 	$L__BB9_76;
	st.global.u32 	[%rd14+256], %r1815;
$L__BB9_76:
	add.s32 	%r567, %r155, 96;
	setp.ge.s32 	%p107, %r567, %r154;
	@%p107 bra 	$L__BB9_78;
	st.global.u32 	[%rd14+384], %r1816;
$L__BB9_78:
	add.s32 	%r568, %r155, 128;
	setp.ge.s32 	%p108, %r568, %r154;
	@%p108 bra 	$L__BB9_80;
	st.global.u32 	[%rd14+512], %r1817;
$L__BB9_80:
	add.s32 	%r569, %r155, 160;
	setp.ge.s32 	%p109, %r569, %r154;
	@%p109 bra 	$L__BB9_82;
	st.global.u32 	[%rd14+640], %r1818;
$L__BB9_82:
	add.s32 	%r570, %r155, 192;
	setp.ge.s32 	%p110, %r570, %r154;
	@%p110 bra 	$L__BB9_84;
	st.global.u32 	[%rd14+768], %r1819;
$L__BB9_84:
	add.s32 	%r571, %r155, 224;
	setp.ge.s32 	%p111, %r571, %r154;
	@%p111 bra 	$L__BB9_86;
	st.global.u32 	[%rd14+896], %r1820;
$L__BB9_86:
	add.s32 	%r572, %r155, 256;
	setp.ge.s32 	%p112, %r572, %r154;
	@%p112 bra 	$L__BB9_88;
	st.global.u32 	[%rd14+1024], %r1821;
$L__BB9_88:
	add.s32 	%r573, %r155, 288;
	setp.ge.s32 	%p113, %r573, %r154;
	@%p113 bra 	$L__BB9_90;
	st.global.u32 	[%rd14+1152], %r1822;
$L__BB9_90:
	add.s32 	%r574, %r155, 320;
	setp.ge.s32 	%p114, %r574, %r154;
	@%p114 bra 	$L__BB9_92;
	st.global.u32 	[%rd14+1280], %r1823;
$L__BB9_92:
	add.s32 	%r575, %r155, 352;
	setp.ge.s32 	%p115, %r575, %r154;
	@%p115 bra 	$L__BB9_94;
	st.global.u32 	[%rd14+1408], %r1824;
$L__BB9_94:
	add.s32 	%r576, %r155, 384;
	setp.ge.s32 	%p116, %r576, %r154;
	@%p116 bra 	$L__BB9_96;
	st.global.u32 	[%rd14+1536], %r1825;
$L__BB9_96:
	add.s32 	%r577, %r155, 416;
	setp.ge.s32 	%p117, %r577, %r154;
	@%p117 bra 	$L__BB9_98;
	st.global.u32 	[%rd14+1664], %r1826;
$L__BB9_98:
	add.s32 	%r578, %r155, 448;
	setp.ge.s32 	%p118, %r578, %r154;
	@%p118 bra 	$L__BB9_100;
	st.global.u32 	[%rd14+1792], %r1827;
$L__BB9_100:
	add.s32 	%r579, %r155, 480;
	setp.ge.s32 	%p119, %r579, %r154;
	@%p119 bra 	$L__BB9_102;
	st.global.u32 	[%rd14+1920], %r1828;
$L__BB9_102:
	add.s32 	%r580, %r155, 512;
	setp.ge.s32 	%p120, %r580, %r154;
	@%p120 bra 	$L__BB9_104;
	st.global.u32 	[%rd14+2048], %r1829;
$L__BB9_104:
	add.s32 	%r581, %r155, 544;
	setp.ge.s32 	%p121, %r581, %r154;
	@%p121 bra 	$L__BB9_106;
	st.global.u32 	[%rd14+2176], %r1830;
$L__BB9_106:
	// begin inline asm
	exit;
	// end inline asm
$L__BB9_107:
	mul.hi.u32 	%r582, %r1, 357913942;
	add.s32 	%r583, %r582, %r1;
	shl.b32 	%r584, %r583, 2;
	mov.u32 	%r585, _ZZN3cub18CUB_300001_SM_10006detail10radix_sort29DeviceRadixSortOnesweepKernelINS1_5radix10policy_hubIfNS0_8NullTypeEyE10Policy1000ELNS0_9SortOrderE0EfS6_yiiNS1_21identity_decomposer_tEEEvPT5_SC_PT3_PKSD_PT1_PKSH_PT2_PKSL_T4_iiT6_E1s;
	add.s32 	%r586, %r585, %r584;
	add.s32 	%r174, %r586, 13328;
	st.shared.u32 	[%r586+13328], %r1808;
	bar.sync 	0;
	setp.gt.u32 	%p122, %r1, 31;
	@%p122 bra 	$L__BB9_109;
	mov.u32 	%r617, _ZZN3cub18CUB_300001_SM_10006detail10radix_sort29DeviceRadixSortOnesweepKernelINS1_5radix10policy_hubIfNS0_8NullTypeEyE10Policy1000ELNS0_9SortOrderE0EfS6_yiiNS1_21identity_decomposer_tEEEvPT5_SC_PT3_PKSD_PT1_PKSH_PT2_PKSL_T4_iiT6_E1s;
	mad.lo.s32 	%r618, %r1, 52, %r617;
	ld.shared.u32 	%r619, [%r618+13328];
	ld.shared.u32 	%r620, [%r618+13332];
	ld.shared.u32 	%r621, [%r618+13336];
	ld.shared.u32 	%r622, [%r618+13340];
	ld.shared.u32 	%r623, [%r618+13344];
	ld.shared.u32 	%r624, [%r618+13348];
	ld.shared.u32 	%r625, [%r618+13352];
	ld.shared.u32 	%r626, [%r618+13356];
	ld.shared.u32 	%r627, [%r618+13360];
	ld.shared.u32 	%r628, [%r618+13364];
	ld.shared.u32 	%r629, [%r618+13368];
	ld.shared.u32 	%r630, [%r618+13372];
	add.s32 	%r631, %r620, %r619;
	add.s32 	%r632, %r631, %r621;
	add.s32 	%r633, %r632, %r622;
	add.s32 	%r634, %r633, %r623;
	add.s32 	%r635, %r634, %r624;
	add.s32 	%r636, %r635, %r625;
	add.s32 	%r637, %r636, %r626;
	add.s32 	%r638, %r637, %r627;
	add.s32 	%r639, %r638, %r628;
	add.s32 	%r640, %r639, %r629;
	add.s32 	%r591, %r640, %r630;
	mov.b32 	%r589, 1;
	mov.b32 	%r614, 0;
	mov.b32 	%r616, -1;
	// begin inline asm
	{  .reg .s32 r0;  .reg .pred p;  shfl.sync.up.b32 r0|p, %r591, %r589, %r614, %r616;  @p add.s32 r0, r0, %r591;  mov.s32 %r587, r0;}
	// end inline asm
	mov.b32 	%r595, 2;
	// begin inline asm
	{  .reg .s32 r0;  .reg .pred p;  shfl.sync.up.b32 r0|p, %r587, %r595, %r614, %r616;  @p add.s32 r0, r0, %r587;  mov.s32 %r593, r0;}
	// end inline asm
	mov.b32 	%r601, 4;
	// begin inline asm
	{  .reg .s32 r0;  .reg .pred p;  shfl.sync.up.b32 r0|p, %r593, %r601, %r614, %r616;  @p add.s32 r0, r0, %r593;  mov.s32 %r599, r0;}
	// end inline asm
	mov.b32 	%r607, 8;
	// begin inline asm
	{  .reg .s32 r0;  .reg .pred p;  shfl.sync.up.b32 r0|p, %r599, %r607, %r614, %r616;  @p add.s32 r0, r0, %r599;  mov.s32 %r605, r0;}
	// end inline asm
	mov.b32 	%r613, 16;
	// begin inline asm
	{  .reg .s32 r0;  .reg .pred p;  shfl.sync.up.b32 r0|p, %r605, %r613, %r614, %r616;  @p add.s32 r0, r0, %r605;  mov.s32 %r611, r0;}
	// end inline asm
	sub.s32 	%r641, %r611, %r591;
	add.s32 	%r642, %r619, %r641;
	add.s32 	%r643, %r620, %r642;
	add.s32 	%r644, %r621, %r643;
	add.s32 	%r645, %r622, %r644;
	add.s32 	%r646, %r623, %r645;
	add.s32 	%r647, %r624, %r646;
	add.s32 	%r648, %r625, %r647;
	add.s32 	%r649, %r626, %r648;
	add.s32 	%r650, %r627, %r649;
	add.s32 	%r651, %r628, %r650;
	add.s32 	%r652, %r629, %r651;
	st.shared.u32 	[%r618+13328], %r641;
	st.shared.u32 	[%r618+13332], %r642;
	st.shared.u32 	[%r618+13336], %r643;
	st.shared.u32 	[%r618+13340], %r644;
	st.shared.u32 	[%r618+13344], %r645;
	st.shared.u32 	[%r618+13348], %r646;
	st.shared.u32 	[%r618+13352], %r647;
	st.shared.u32 	[%r618+13356], %r648;
	st.shared.u32 	[%r618+13360], %r649;
	st.shared.u32 	[%r618+13364], %r650;
	st.shared.u32 	[%r618+13368], %r651;
	st.shared.u32 	[%r618+13372], %r652;
$L__BB9_109:
	setp.gt.u32 	%p123, %r1, 255;
	bar.sync 	0;
	ld.shared.u32 	%r175, [%r174];
	@%p123 bra 	$L__BB9_111;
	shl.b32 	%r653, %r1, 2;
	mov.u32 	%r654, _ZZN3cub18CUB_300001_SM_10006detail10radix_sort29DeviceRadixSortOnesweepKernelINS1_5radix10policy_hubIfNS0_8NullTypeEyE10Policy1000ELNS0_9SortOrderE0EfS6_yiiNS1_21identity_decomposer_tEEEvPT5_SC_PT3_PKSD_PT1_PKSH_PT2_PKSL_T4_iiT6_E1s;
	add.s32 	%r655, %r654, %r653;
	ld.shared.u32 	%r656, [%r655];
	add.s32 	%r657, %r656, %r175;
	st.shared.u32 	[%r655], %r657;
	ld.shared.u32 	%r658, [%r655+1024];
	add.s32 	%r659, %r658, %r175;
	st.shared.u32 	[%r655+1024], %r659;
	ld.shared.u32 	%r660, [%r655+2048];
	add.s32 	%r661, %r660, %r175;
	st.shared.u32 	[%r655+2048], %r661;
	ld.shared.u32 	%r662, [%r655+3072];
	add.s32 	%r663, %r662, %r175;
	st.shared.u32 	[%r655+3072], %r663;
	ld.shared.u32 	%r664, [%r655+4096];
	add.s32 	%r665, %r664, %r175;
	st.shared.u32 	[%r655+4096], %r665;
	ld.shared.u32 	%r666, [%r655+5120];
	add.s32 	%r667, %r666, %r175;
	st.shared.u32 	[%r655+5120], %r667;
	ld.shared.u32 	%r668, [%r655+6144];
	add.s32 	%r669, %r668, %r175;
	st.shared.u32 	[%r655+6144], %r669;
	ld.shared.u32 	%r670, [%r655+7168];
	add.s32 	%r671, %r670, %r175;
	st.shared.u32 	[%r655+7168], %r671;
	ld.shared.u32 	%r672, [%r655+8192];
	add.s32 	%r673, %r672, %r175;
	st.shared.u32 	[%r655+8192], %r673;
	ld.shared.u32 	%r674, [%r655+9216];
	add.s32 	%r675, %r674, %r175;
	st.shared.u32 	[%r655+9216], %r675;
	ld.shared.u32 	%r676, [%r655+10240];
	add.s32 	%r677, %r676, %r175;
	st.shared.u32 	[%r655+10240], %r677;
	ld.shared.u32 	%r678, [%r655+11264];
	add.s32 	%r679, %r678, %r175;
	st.shared.u32 	[%r655+11264], %r679;
$L__BB9_111:
	bar.sync 	0;
	// begin inline asm
	mov.u32 %r680, %lanemask_le;
	// end inline asm
	setp.eq.s32 	%p124, %r1813, 2147483647;
	selp.b32 	%r706, -2147483648, %r1813, %p124;
	shr.u32 	%r707, %r706, %r298;
	and.b32  	%r703, %r707, %r97;
	mov.b32 	%r683, 1;
	// begin inline asm
	{
    .reg .pred p;
    and.b32 %r681, %r703, %r683;    setp.ne.u32 p, %r681, 0;
    vote.ballot.sync.b32 %r681, p, 0xffffffff;
    @!p not.b32 %r681, %r681;
}

	// end inline asm
	mov.b32 	%r686, 2;
	// begin inline asm
	{
    .reg .pred p;
    and.b32 %r684, %r703, %r686;    setp.ne.u32 p, %r684, 0;
    vote.ballot.sync.b32 %r684, p, 0xffffffff;
    @!p not.b32 %r684, %r684;
}

	// end inline asm
	and.b32  	%r708, %r684, %r681;
	mov.b32 	%r689, 4;
	// begin inline asm
	{
    .reg .pred p;
    and.b32 %r687, %r703, %r689;    setp.ne.u32 p, %r687, 0;
    vote.ballot.sync.b32 %r687, p, 0xffffffff;
    @!p not.b32 %r687, %r687;
}

	// end inline asm
	and.b32  	%r709, %r687, %r708;
	mov.b32 	%r692, 8;
	// begin inline asm
	{
    .reg .pred p;
    and.b32 %r690, %r703, %r692;    setp.ne.u32 p, %r690, 0;
    vote.ballot.sync.b32 %r690, p, 0xffffffff;
    @!p not.b32 %r690, %r690;
}

	// end inline asm
	and.b32  	%r710, %r690, %r709;
	mov.b32 	%r695, 16;
	// begin inline asm
	{
    .reg .pred p;
    and.b32 %r693, %r703, %r695;    setp.ne.u32 p, %r693, 0;
    vote.ballot.sync.b32 %r693, p, 0xffffffff;
    @!p not.b32 %r693, %r693;
}

	// end inline asm
	and.b32  	%r711, %r693, %r710;
	mov.b32 	%r698, 32;
	// begin inline asm
	{
    .reg .pred p;
    and.b32 %r696, %r703, %r698;    setp.ne.u32 p, %r696, 0;
    vote.ballot.sync.b32 %r696, p, 0xffffffff;
    @!p not.b32 %r696, %r696;
}

	// end inline asm
	and.b32  	%r712, %r696, %r711;
	mov.b32 	%r701, 64;
	// begin inline asm
	{
    .reg .pred p;
    and.b32 %r699, %r703, %r701;    setp.ne.u32 p, %r699, 0;
    vote.ballot.sync.b32 %r699, p, 0xffffffff;
    @!p not.b32 %r699, %r699;
}

	// end inline asm
	and.b32  	%r713, %r699, %r712;
	mov.b32 	%r704, 128;
	// begin inline asm
	{
    .reg .pred p;
    and.b32 %r702, %r703, %r704;    setp.ne.u32 p, %r702, 0;
    vote.ballot.sync.b32 %r702, p, 0xffffffff;
    @!p not.b32 %r702, %r702;
}

	// end inline asm
	and.b32  	%r714, %r702, %r713;
	clz.b32 	%r715, %r714;
	sub.s32 	%r178, 31, %r715;
	and.b32  	%r716, %r680, %r714;
	popc.b32 	%r179, %r716;
	setp.ne.s32 	%p125, %r300, %r178;
	mov.b32 	%r1831, 0;
	@%p125 bra 	$L__BB9_113;
	shl.b32 	%r717, %r703, 2;
	add.s32 	%r718, %r98, %r717;
	atom.shared.add.u32 	%r1831, [%r718], %r179;
$L__BB9_113:
	shfl.sync.idx.b32	%r744|%p126, %r1831, %r178, 31, -1;
	add.s32 	%r182, %r179, %r744;
	setp.eq.s32 	%p127, %r1814, 2147483647;
	selp.b32 	%r745, -2147483648, %r1814, %p127;
	shr.u32 	%r746, %r745, %r298;
	and.b32  	%r741, %r746, %r97;
	mov.b32 	%r721, 1;
	// begin inline asm
	{
    .reg .pred p;
    and.b32 %r719, %r741, %r721;    setp.ne.u32 p, %r719, 0;
    vote.ballot.sync.b32 %r719, p, 0xffffffff;
    @!p not.b32 %r719, %r719;
}

	// end inline asm
	mov.b32 	%r724, 2;
	// begin inline asm
	{
    .reg .pred p;
    and.b32 %r722, %r741, %r724;    setp.ne.u32 p, %r722, 0;
    vote.ballot.sync.b32 %r722, p, 0xffffffff;
    @!p not.b32 %r722, %r722;
}

	// end inline asm
	and.b32  	%r747, %r722, %r719;
	mov.b32 	%r727, 4;
	// begin inline asm
	{
    .reg .pred p;
    and.b32 %r725, %r741, %r727;    setp.ne.u32 p, %r725, 0;
    vote.ballot.sync.b32 %r725, p, 0xffffffff;
    @!p not.b32 %r725, %r725;
}

	// end inline asm
	and.b32  	%r748, %r725, %r747;
	mov.b32 	%r730, 8;
	// begin inline asm
	{
    .reg .pred p;
    and.b32 %r728, %r741, %r730;    setp.ne.u32 p, %r728, 0;
    vote.ballot.sync.b32 %r728, p, 0xffffffff;
    @!p not.b32 %r728, %r728;
}

	// end inline asm
	and.b32  	%r749, %r728, %r748;
	mov.b32 	%r733, 16;
	// begin inline asm
	{
    .reg .pred p;
    and.b32 %r731, %r741, %r733;    setp.ne.u32 p, %r731, 0;
    vote.ballot.sync.b32 %r731, p, 0xffffffff;
    @!p not.b32 %r731, %r731;
}

	// end inline asm
	and.b32  	%r750, %r731, %r749;
	mov.b32 	%r736, 32;
	// begin inline asm
	{
    .reg .pred p;
    and.b32 %r734, %r741, %r736;    setp.ne.u32 p, %r734, 0;
    vote.ballot.sync.b32 %r734, p, 0xffffffff;
    @!p not.b32 %r734, %r734;
}

	// end inline asm
	and.b32  	%r751, %r734, %r750;
	mov.b32 	%r739, 64;
	// begin inline asm
	{
    .reg .pred p;
    and.b32 %r737, %r741, %r739;    setp.ne.u32 p, %r737, 0;
    vote.ballot.sync.b32 %r737, p, 0xffffffff;
    @!p not.b32 %r737, %r737;
}

	// end inline asm
	and.b32  	%r752, %r737, %r751;
	mov.b32 	%r742, 128;
	// begin inline asm
	{
    .reg .pred p;
    and.b32 %r740, %r741, %r742;    setp.ne.u32 p, %r740, 0;
    vote.ballot.sync.b32 %r740, p, 0xffffffff;
    @!p not.b32 %r740, %r740;
}

	// end inline asm
	and.b32  	%r753, %r740, %r752;
	clz.b32 	%r754, %r753;
	sub.s32 	%r184, 31, %r754;
	and.b32  	%r755, %r680, %r753;
	popc.b32 	%r185, %r755;
	setp.ne.s32 	%p128, %r300, %r184;
	mov.b32 	%r1832, 0;
	@%p128 bra 	$L__BB9_115;
	shl.b32 	%r756, %r741, 2;
	add.s32 	%r757, %r98, %r756;
	atom.shared.add.u32 	%r1832, [%r757], %r185;
$L__BB9_115:
	shfl.sync.idx.b32	%r783|%p129, %r1832, %r184, 31, -1;
	add.s32 	%r188, %r185, %r783;
	setp.eq.s32 	%p130, %r1815, 2147483647;
	selp.b32 	%r784, -2147483648, %r1815, %p130;
	shr.u32 	%r785, %r784, %r298;
	and.b32  	%r780, %r785, %r97;
	mov.b32 	%r760, 1;
	// begin inline asm
	{
    .reg .pred p;
    and.b32 %r758, %r780, %r760;    setp.ne.u32 p, %r758, 0;
    vote.ballot.sync.b32 %r758, p, 0xffffffff;
    @!p not.b32 %r758, %r758;
}

	// end inline asm
	mov.b32 	%r763, 2;
	// begin inline asm
	{
    .reg .pred p;
    and.b32 %r761, %r780, %r763;    setp.ne.u32 p, %r761, 0;
    vote.ballot.sync.b32 %r761, p, 0xffffffff;
    @!p not.b32 %r761, %r761;
}

	// end inline asm
	and.b32  	%r786, %r761, %r758;
	mov.b32 	%r766, 4;
	// begin inline asm
	{
    .reg .pred p;
    and.b32 %r764, %r780, %r766;    setp.ne.u32 p, %r764, 0;
    vote.ballot.sync.b32 %r764, p, 0xffffffff;
    @!p not.b32 %r764, %r764;
}

	// end inline asm
	and.b32  	%r787, %r764, %r786;
	mov.b32 	%r769, 8;
	// begin inline asm
	{
    .reg .pred p;
    and.b32 %r767, %r780, %r769;    setp.ne.u32 p, %r767, 0;
    vote.ballot.sync.b32 %r767, p, 0xffffffff;
    @!p not.b32 %r767, %r767;
}

	// end inline asm
	and.b32  	%r788, %r767, %r787;
	mov.b32 	%r772, 16;
	// begin inline asm
	{
    .reg .pred p;
    and.b32 %r770, %r780, %r772;    setp.ne.u32 p, %r770, 0;
    vote.ballot.sync.b32 %r770, p, 0xffffffff;
    @!p not.b32 %r770, %r770;
}

	// end inline asm
	and.b32  	%r789, %r770, %r788;
	mov.b32 	%r775, 32;
	// begin inline asm
	{
    .reg .pred p;
    and.b32 %r773, %r780, %r775;    setp.ne.u32 p, %r773, 0;
    vote.ballot.sync.b32 %r773, p, 0xffffffff;
    @!p not.b32 %r773, %r773;
}

	// end inline asm
	and.b32  	%r790, %r773, %r789;
	mov.b32 	%r778, 64;
	// begin inline asm
	{
    .reg .pred p;
    and.b32 %r776, %r780, %r778;    setp.ne.u32 p, %r776, 0;
    vote.ballot.sync.b32 %r776, p, 0xffffffff;
    @!p not.b32 %r776, %r776;
}

	// end inline asm
	and.b32  	%r791, %r776, %r790;
	mov.b32 	%r781, 128;
	// begin inline asm
	{
    .reg .pred p;
    and.b32 %r779, %r780, %r781;    setp.ne.u32 p, %r779, 0;
    vote.ballot.sync.b32 %r779, p, 0xffffffff;
    @!p not.b32 %r779, %r779;
}

	// end inline asm
	and.b32  	%r792, %r779, %r791;
	clz.b32 	%r793, %r792;
	sub.s32 	%r190, 31, %r793;
	and.b32  	%r794, %r680, %r792;
	popc.b32 	%r191, %r794;
	setp.ne.s32 	%p131, %r300, %r190;
	mov.b32 	%r1833, 0;
	@%p131 bra 	$L__BB9_117;
	shl.b32 	%r795, %r780, 2;
	add.s32 	%r796, %r98, %r795;
	atom.shared.add.u32 	%r1833, [%r796], %r191;
$L__BB9_117:
	shfl.sync.idx.b32	%r822|%p132, %r1833, %r190, 31, -1;
	add.s32 	%r194, %r191, %r822;
	setp.eq.s32 	%p133, %r1816, 2147483647;
	selp.b32 	%r823, -2147483648, %r1816, %p133;
	shr.u32 	%r824, %r823, %r298;
	and.b32  	%r819, %r824, %r97;
	mov.b32 	%r799, 1;
	// begin inline asm
	{
    .reg .pred p;
    and.b32 %r797, %r819, %r799;    setp.ne.u32 p, %r797, 0;
    vote.ballot.sync.b32 %r797, p, 0xffffffff;
    @!p not.b32 %r797, %r797;
}

	// end inline asm
	mov.b32 	%r802, 2;
	// begin inline asm
	{
    .reg .pred p;
    and.b32 %r800, %r819, %r802;    setp.ne.u32 p, %r800, 0;
    vote.ballot.sync.b32 %r800, p, 0xffffffff;
    @!p not.b32 %r800, %r800;
}

	// end inline asm
	and.b32  	%r825, %r800, %r797;
	mov.b32 	%r805, 4;
	// begin inline asm
	{
    .reg .pred p;
    and.b32 %r803, %r819, %r805;    setp.ne.u32 p, %r803, 0;
    vote.ballot.sync.b32 %r803, p, 0xffffffff;
    @!p not.b32 %r803, %r803;
}

	// end inline asm
	and.b32  	%r826, %r803, %r825;
	mov.b32 	%r808, 8;
	// begin inline asm
	{
    .reg .pred p;
    and.b32 %r806, %r819, %r808;    setp.ne.u32 p, %r806, 0;
    vote.ballot.sync.b32 %r806, p, 0xffffffff;
    @!p not.b32 %r806, %r806;
}

	// end inline asm
	and.b32  	%r827, %r806, %r826;
	mov.b32 	%r811, 16;
	// begin inline asm
	{
    .reg .pred p;
    and.b32 %r809, %r819, %r811;    setp.ne.u32 p, %r809, 0;
    vote.ballot.sync.b32 %r809, p, 0xffffffff;
    @!p not.b32 %r809, %r809;
}

	// end inline asm
	and.b32  	%r828, %r809, %r827;
	mov.b32 	%r814, 32;
	// begin inline asm
	{
    .reg .pred p;
    and.b32 %r812, %r819, %r814;    setp.ne.u32 p, %r812, 0;
    vote.ballot.sync.b32 %r812, p, 0xffffffff;
    @!p not.b32 %r812, %r812;
}

	// end inline asm
	and.b32  	%r829, %r812, %r828;
	mov.b32 	%r817, 64;
	// begin inline asm
	{
    .reg .pred p;
    and.b32 %r815, %r819, %r817;    setp.ne.u32 p, %r815, 0;
    vote.ballot.sync.b32 %r815, p, 0xffffffff;
    @!p not.b32 %r815, %r815;
}

	// end inline asm
	and.b32  	%r830, %r815, %r829;
	mov.b32 	%r820, 128;
	// begin inline asm
	{
    .reg .pred p;
    and.b32 %r818, %r819, %r820;    setp.ne.u32 p, %r818, 0;
    vote.ballot.sync.b32 %r818, p, 0xffffffff;
    @!p not.b32 %r818, %r818;
}

	// end inline asm
	and.b32  	%r831, %r818, %r830;
	clz.b32 	%r832, %r831;
	sub.s32 	%r196, 31, %r832;
	and.b32  	%r833, %r680, %r831;
	popc.b32 	%r197, %r833;
	setp.ne.s32 	%p134, %r300, %r196;
	mov.b32 	%r1834, 0;
	@%p134 bra 	$L__BB9_119;
	shl.b32 	%r834, %r819, 2;
	add.s32 	%r835, %r98, %r834;
	atom.shared.add.u32 	%r1834, [%r835], %r197;
$L__BB9_119:
	shfl.sync.idx.b32	%r861|%p135, %r1834, %r196, 31, -1;
	add.s32 	%r200, %r197, %r861;
	setp.eq.s32 	%p136, %r1817, 2147483647;
	selp.b32 	%r862, -2147483648, %r1817, %p136;
	shr.u32 	%r863, %r862, %r298;
	and.b32  	%r858, %r863, %r97;
	mov.b32 	%r838, 1;
	// begin inline asm
	{
    .reg .pred p;
    and.b32 %r836, %r858, %r838;    setp.ne.u32 p, %r836, 0;
    vote.ballot.sync.b32 %r836, p, 0xffffffff;
    @!p not.b32 %r836, %r836;
}

	// end inline asm
	mov.b32 	%r841, 2;
	// begin inline asm
	{
    .reg .pred p;
    and.b32 %r839, %r858, %r841;    setp.ne.u32 p, %r839, 0;
    vote.ballot.sync.b32 %r839, p, 0xffffffff;
    @!p not.b32 %r839, %r839;
}

	// end inline asm
	and.b32  	%r864, %r839, %r836;
	mov.b32 	%r844, 4;
	// begin inline asm
	{
    .reg .pred p;
    and.b32 %r842, %r858, %r844;    setp.ne.u32 p, %r842, 0;
    vote.ballot.sync.b32 %r842, p, 0xffffffff;
    @!p not.b32 %r842, %r842;
}

	// end inline asm
	and.b32  	%r865, %r842, %r864;
	mov.b32 	%r847, 8;
	// begin inline asm
	{
    .reg .pred p;
    and.b32 %r845, %r858, %r847;    setp.ne.u32 p, %r845, 0;
    vote.ballot.sync.b32 %r845, p, 0xffffffff;
    @!p not.b32 %r845, %r845;
}

	// end inline asm
	and.b32  	%r866, %r845, %r865;
	mov.b32 	%r850, 16;
	// begin inline asm
	{
    .reg .pred p;
    and.b32 %r848, %r858, %r850;    setp.ne.u32 p, %r848, 0;
    vote.ballot.sync.b32 %r848, p, 0xffffffff;
    @!p not.b32 %r848, %r848;
}

	// end inline asm
	and.b32  	%r867, %r848, %r866;
	mov.b32 	%r853, 32;
	// begin inline asm
	{
    .reg .pred p;
    and.b32 %r851, %r858, %r853;    setp.ne.u32 p, %r851, 0;
    vote.ballot.sync.b32 %r851, p, 0xffffffff;
    @!p not.b32 %r851, %r851;
}

	// end inline asm
	and.b32  	%r868, %r851, %r867;
	mov.b32 	%r856, 64;
	// begin inline asm
	{
    .reg .pred p;
    and.b32 %r854, %r858, %r856;    setp.ne.u32 p, %r854, 0;
    vote.ballot.sync.b32 %r854, p, 0xffffffff;
    @!p not.b32 %r854, %r854;
}

	// end inline asm
	and.b32  	%r869, %r854, %r868;
	mov.b32 	%r859, 128;
	// begin inline asm
	{
    .reg .pred p;
    and.b32 %r857, %r858, %r859;    setp.ne.u32 p, %r857, 0;
    vote.ballot.sync.b32 %r857, p, 0xffffffff;
    @!p not.b32 %r857, %r857;
}

	// end inline asm
	and.b32  	%r870, %r857, %r869;
	clz.b32 	%r871, %r870;
	sub.s32 	%r202, 31, %r871;
	and.b32  	%r872, %r680, %r870;
	popc.b32 	%r203, %r872;
	setp.ne.s32 	%p137, %r300, %r202;
	mov.b32 	%r1835, 0;
	@%p137 bra 	$L__BB9_121;
	shl.b32 	%r873, %r858, 2;
	add.s32 	%r874, %r98, %r873;
	atom.shared.add.u32 	%r1835, [%r874], %r203;
$L__BB9_121:
	shfl.sync.idx.b32	%r900|%p138, %r1835, %r202, 31, -1;
	add.s32 	%r206, %r203, %r900;
	setp.eq.s32 	%p139, %r1818, 2147483647;
	selp.b32 	%r901, -2147483648, %r1818, %p139;
	shr.u32 	%r902, %r901, %r298;
	and.b32  	%r897, %r902, %r97;
	mov.b32 	%r877, 1;
	// begin inline asm
	{
    .reg .pred p;
    and.b32 %r875, %r897, %r877;    setp.ne.u32 p, %r875, 0;
    vote.ballot.sync.b32 %r875, p, 0xffffffff;
    @!p not.b32 %r875, %r875;
}

	// end inline asm
	mov.b32 	%r880, 2;
	// begin inline asm
	{
    .reg .pred p;
    and.b32 %r878, %r897, %r880;    setp.ne.u32 p, %r878, 0;
    vote.ballot.sync.b32 %r878, p, 0xffffffff;
    @!p not.b32 %r878, %r878;
}

	// end inline asm
	and.b32  	%r903, %r878, %r875;
	mov.b32 	%r883, 4;
	// begin inline asm
	{
    .reg .pred p;
    and.b32 %r881, %r897, %r883;    setp.ne.u32 p, %r881, 0;
    vote.ballot.sync.b32 %r881, p, 0xffffffff;
    @!p not.b32 %r881, %r881;
}

	// end inline asm
	and.b32  	%r904, %r881, %r903;
	mov.b32 	%r886, 8;
	// begin inline asm
	{
    .reg .pred p;
    and.b32 %r884, %r897, %r886;    setp.ne.u32 p, %r884, 0;
    vote.ballot.sync.b32 %r884, p, 0xffffffff;
    @!p not.b32 %r884, %r884;
}

	// end inline asm
	and.b32  	%r905, %r884, %r904;
	mov.b32 	%r889, 16;
	// begin inline asm
	{
    .reg .pred p;
    and.b32 %r887, %r897, %r889;    setp.ne.u32 p, %r887, 0;
    vote.ballot.sync.b32 %r887, p, 0xffffffff;
    @!p not.b32 %r887, %r887;
}

	// end inline asm
	and.b32  	%r906, %r887, %r905;
	mov.b32 	%r892, 32;
	// begin inline asm
	{
    .reg .pred p;
    and.b32 %r890, %r897, %r892;    setp.ne.u32 p, %r890, 0;
    vote.ballot.sync.b32 %r890, p, 0xffffffff;
    @!p not.b32 %r890, %r890;
}

	// end inline asm
	and.b32  	%r907, %r890, %r906;
	mov.b32 	%r895, 64;
	// begin inline asm
	{
    .reg .pred p;
    and.b32 %r893, %r897, %r895;    setp.ne.u32 p, %r893, 0;
    vote.ballot.sync.b32 %r893, p, 0xffffffff;
    @!p not.b32 %r893, %r893;
}

	// end inline asm
	and.b32  	%r908, %r893, %r907;
	mov.b32 	%r898, 128;
	// begin inline asm
	{
    .reg .pred p;
    and.b32 %r896, %r897, %r898;    setp.ne.u32 p, %r896, 0;
    vote.ballot.sync.b32 %r896, p, 0xffffffff;
    @!p not.b32 %r896, %r896;
}

	// end inline asm
	and.b32  	%r909, %r896, %r908;
	clz.b32 	%r910, %r909;
	sub.s32 	%r208, 31, %r910;
	and.b32  	%r911, %r680, %r909;
	popc.b32 	%r209, %r911;
	setp.ne.s32 	%p140, %r300, %r208;
	mov.b32 	%r1836, 0;
	@%p140 bra 	$L__BB9_123;
	shl.b32 	%r912, %r897, 2;
	add.s32 	%r913, %r98, %r912;
	atom.shared.add.u32 	%r1836, [%r913], %r209;
$L__BB9_123:
	shfl.sync.idx.b32	%r939|%p141, %r1836, %r208, 31, -1;
	add.s32 	%r212, %r209, %r939;
	setp.eq.s32 	%p142, %r1819, 2147483647;
	selp.b32 	%r940, -2147483648, %r1819, %p142;
	shr.u32 	%r941, %r940, %r298;
	and.b32  	%r936, %r941, %r97;
	mov.b32 	%r916, 1;
	// begin inline asm
	{
    .reg .pred p;
    and.b32 %r914, %r936, %r916;    setp.ne.u32 p, %r914, 0;
    vote.ballot.sync.b32 %r914, p, 0xffffffff;
    @!p not.b32 %r914, %r914;
}

	// end inline asm
	mov.b32 	%r919, 2;
	// begin inline asm
	{
    .reg .pred p;
    and.b32 %r917, %r936, %r919;    setp.ne.u32 p, %r917, 0;
    vote.ballot.sync.b32 %r917, p, 0xffffffff;
    @!p not.b32 %r917, %r917;
}

	// end inline asm
	and.b32  	%r942, %r917, %r914;
	mov.b32 	%r922, 4;
	// begin inline asm
	{
    .reg .pred p;
    and.b32 %r920, %r936, %r922;    setp.ne.u32 p, %r920, 0;
    vote.ballot.sync.b32 %r920, p, 0xffffffff;
    @!p not.b32 %r920, %r920;
}

	// end inline asm
	and.b32  	%r943, %r920, %r942;
	mov.b32 	%r925, 8;
	// begin inline asm
	{
    .reg .pred p;
    and.b32 %r923, %r936, %r925;    setp.ne.u32 p, %r923, 0;
    vote.ballot.sync.b32 %r923, p, 0xffffffff;
    @!p not.b32 %r923, %r923;
}

	// end inline asm
	and.b32  	%r944, %r923, %r943;
	mov.b32 	%r928, 16;
	// begin inline asm
	{
    .reg .pred p;
    and.b32 %r926, %r936, %r928;    setp.ne.u32 p, %r926, 0;
    vote.ballot.sync.b32 %r926, p, 0xffffffff;
    @!p not.b32 %r926, %r926;
}

	// end inline asm
	and.b32  	%r945, %r926, %r944;
	mov.b32 	%r931, 32;
	// begin inline asm
	{
    .reg .pred p;
    and.b32 %r929, %r936, %r931;    setp.ne.u32 p, %r929, 0;
    vote.ballot.sync.b32 %r929, p, 0xffffffff;
    @!p not.b32 %r929, %r929;
}

	// end inline asm
	and.b32  	%r946, %r929, %r945;
	mov.b32 	%r934, 64;
	// begin inline asm
	{
    .reg .pred p;
    and.b32 %r932, %r936, %r934;    setp.ne.u32 p, %r932, 0;
    vote.ballot.sync.b32 %r932, p, 0xffffffff;
    @!p not.b32 %r932, %r932;
}

	// end inline asm
	and.b32  	%r947, %r932, %r946;
	mov.b32 	%r937, 128;
	// begin inline asm
	{
    .reg .pred p;
    and.b32 %r935, %r936, %r937;    setp.ne.u32 p, %r935, 0;
    vote.ballot.sync.b32 %r935, p, 0xffffffff;
    @!p not.b32 %r935, %r935;
}

	// end inline asm
	and.b32  	%r948, %r935, %r947;
	clz.b32 	%r949, %r948;
	sub.s32 	%r214, 31, %r949;
	and.b32  	%r950, %r680, %r948;
	popc.b32 	%r215, %r950;
	setp.ne.s32 	%p143, %r300, %r214;
	mov.b32 	%r1837, 0;
	@%p143 bra 	$L__BB9_125;
	shl.b32 	%r951, %r936, 2;
	add.s32 	%r952, %r98, %r951;
	atom.shared.add.u32 	%r1837, [%r952], %r215;
$L__BB9_125:
	shfl.sync.idx.b32	%r978|%p144, %r1837, %r214, 31, -1;
	add.s32 	%r218, %r215, %r978;
	setp.eq.s32 	%p145, %r1820, 2147483647;
	selp.b32 	%r979, -2147483648, %r1820, %p145;
	shr.u32 	%r980, %r979, %r298;
	and.b32  	%r975, %r980, %r97;
	mov.b32 	%r955, 1;
	// begin inline asm
	{
    .reg .pred p;
    and.b32 %r953, %r975, %r955;    setp.ne.u32 p, %r953, 0;
    vote.ballot.sync.b32 %r953, p, 0xffffffff;
    @!p not.b32 %r953, %r953;
}

	// end inline asm
	mov.b32 	%r958, 2;
	// begin inline asm
	{
    .reg .pred p;
    and.b32 %r956, %r975, %r958;    setp.ne.u32 p, %r956, 0;
    vote.ballot.sync.b32 %r956, p, 0xffffffff;
    @!p not.b32 %r956, %r956;
}

	// end inline asm
	and.b32  	%r981, %r956, %r953;
	mov.b32 	%r961, 4;
	// begin inline asm
	{
    .reg .pred p;
    and.b32 %r959, %r975, %r961;    setp.ne.u32 p, %r959, 0;
    vote.ballot.sync.b32 %r959, p, 0xffffffff;
    @!p not.b32 %r959, %r959;
}

	// end inline asm
	and.b32  	%r982, %r959, %r981;
	mov.b32 	%r964, 8;
	// begin inline asm
	{
    .reg .pred p;
    and.b32 %r962, %r975, %r964;    setp.ne.u32 p, %r962, 0;
    vote.ballot.sync.b32 %r962, p, 0xffffffff;
    @!p not.b32 %r962, %r962;
}

	// end inline asm
	and.b32  	%r983, %r962, %r982;
	mov.b32 	%r967, 16;
	// begin inline asm
	{
    .reg .pred p;
    and.b32 %r965, %r975, %r967;    setp.ne.u32 p, %r965, 0;
    vote.ballot.sync.b32 %r965, p, 0xffffffff;
    @!p not.b32 %r965, %r965;
}

	// end inline asm
	and.b32  	%r984, %r965, %r983;
	mov.b32 	%r970, 32;
	// begin inline asm
	{
    .reg .pred p;
    and.b32 %r968, %r975, %r970;    setp.ne.u32 p, %r968, 0;
    vote.ballot.sync.b32 %r968, p, 0xffffffff;
    @!p not.b32 %r968, %r968;
}

	// end inline asm
	and.b32  	%r985, %r968, %r984;
	mov.b32 	%r973, 64;
	// begin inline asm
	{
    .reg .pred p;
    and.b32 %r971, %r975, %r973;    setp.ne.u32 p, %r971, 0;
    vote.ballot.sync.b32 %r971, p, 0xffffffff;
    @!p not.b32 %r971, %r971;
}

	// end inline asm
	and.b32  	%r986, %r971, %r985;
	mov.b32 	%r976, 128;
	// begin inline asm
	{
    .reg .pred p;
    and.b32 %r974, %r975, %r976;    setp.ne.u32 p, %r974, 0;
    vote.ballot.sync.b32 %r974, p, 0xffffffff;
    @!p not.b32 %r974, %r974;
}

	// end inline asm
	and.b32  	%r987, %r974, %r986;
	clz.b32 	%r988, %r987;
	sub.s32 	%r220, 31, %r988;
	and.b32  	%r989, %r680, %r987;
	popc.b32 	%r221, %r989;
	setp.ne.s32 	%p146, %r300, %r220;
	mov.b32 	%r1838, 0;
	@%p146 bra 	$L__BB9_127;
	shl.b32 	%r990, %r975, 2;
	add.s32 	%r991, %r98, %r990;
	atom.shared.add.u32 	%r1838, [%r991], %r221;
$L__BB9_127:
	shfl.sync.idx.b32	%r1017|%p147, %r1838, %r220, 31, -1;
	add.s32 	%r224, %r221, %r1017;
	setp.eq.s32 	%p148, %r1821, 2147483647;
	selp.b32 	%r1018, -2147483648, %r1821, %p148;
	shr.u32 	%r1019, %r1018, %r298;
	and.b32  	%r1014, %r1019, %r97;
	mov.b32 	%r994, 1;
	// begin inline asm
	{
    .reg .pred p;
    and.b32 %r992, %r1014, %r994;    setp.ne.u32 p, %r992, 0;
    vote.ballot.sync.b32 %r992, p, 0xffffffff;
    @!p not.b32 %r992, %r992;
}

	// end inline asm
	mov.b32 	%r997, 2;
	// begin inline asm
	{
    .reg .pred p;
    and.b32 %r995, %r1014, %r997;    setp.ne.u32 p, %r995, 0;
    vote.ballot.sync.b32 %r995, p, 0xffffffff;
    @!p not.b32 %r995, %r995;
}

	// end inline asm
	and.b32  	%r1020, %r995, %r992;
	mov.b32 	%r1000, 4;
	// begin inline asm
	{
    .reg .pred p;
    and.b32 %r998, %r1014, %r1000;    setp.ne.u32 p, %r998, 0;
    vote.ballot.sync.b32 %r998, p, 0xffffffff;
    @!p not.b32 %r998, %r998;
}

	// end inline asm
	and.b32  	%r1021, %r998, %r1020;
	mov.b32 	%r1003, 8;
	// begin inline asm
	{
    .reg .pred p;
    and.b32 %r1001, %r1014, %r1003;    setp.ne.u32 p, %r1001, 0;
    vote.ballot.sync.b32 %r1001, p, 0xffffffff;
    @!p not.b32 %r1001, %r1001;
}

	// end inline asm
	and.b32  	%r1022, %r1001, %r1021;
	mov.b32 	%r1006, 16;
	// begin inline asm
	{
    .reg .pred p;
    and.b32 %r1004, %r1014, %r1006;    setp.ne.u32 p, %r1004, 0;
    vote.ballot.sync.b32 %r1004, p, 0xffffffff;
    @!p not.b32 %r1004, %r1004;
}

	// end inline asm
	and.b32  	%r1023, %r1004, %r1022;
	mov.b32 	%r1009, 32;
	// begin inline asm
	{
    .reg .pred p;
    and.b32 %r1007, %r1014, %r1009;    setp.ne.u32 p, %r1007, 0;
    vote.ballot.sync.b32 %r1007, p, 0xffffffff;
    @!p not.b32 %r1007, %r1007;
}

	// end inline asm
	and.b32  	%r1024, %r1007, %r1023;
	mov.b32 	%r1012, 64;
	// begin inline asm
	{
    .reg .pred p;
    and.b32 %r1010, %r1014, %r1012;    setp.ne.u32 p, %r1010, 0;
    vote.ballot.sync.b32 %r1010, p, 0xffffffff;
    @!p not.b32 %r1010, %r1010;
}

	// end inline asm
	and.b32  	%r1025, %r1010, %r1024;
	mov.b32 	%r1015, 128;
	// begin inline asm
	{
    .reg .pred p;
    and.b32 %r1013, %r1014, %r1015;    setp.ne.u32 p, %r1013, 0;
    vote.ballot.sync.b32 %r1013, p, 0xffffffff;
    @!p not.b32 %r1013, %r1013;
}

	// end inline asm
	and.b32  	%r1026, %r1013, %r1025;
	clz.b32 	%r1027, %r1026;
	sub.s32 	%r226, 31, %r1027;
	and.b32  	%r1028, %r680, %r1026;
	popc.b32 	%r227, %r1028;
	setp.ne.s32 	%p149, %r300, %r226;
	mov.b32 	%r1839, 0;
	@%p149 bra 	$L__BB9_129;
	shl.b32 	%r1029, %r1014, 2;
	add.s32 	%r1030, %r98, %r1029;
	atom.shared.add.u32 	%r1839, [%r1030], %r227;
$L__BB9_129:
	shfl.sync.idx.b32	%r1056|%p150, %r1839, %r226, 31, -1;
	add.s32 	%r230, %r227, %r1056;
	setp.eq.s32 	%p151, %r1822, 2147483647;
	selp.b32 	%r1057, -2147483648, %r1822, %p151;
	shr.u32 	%r1058, %r1057, %r298;
	and.b32  	%r1053, %r1058, %r97;
	mov.b32 	%r1033, 1;
	// begin inline asm
	{
    .reg .pred p;
    and.b32 %r1031, %r1053, %r1033;    setp.ne.u32 p, %r1031, 0;
    vote.ballot.sync.b32 %r1031, p, 0xffffffff;
    @!p not.b32 %r1031, %r1031;
}

	// end inline asm
	mov.b32 	%r1036, 2;
	// begin inline asm
	{
    .reg .pred p;
    and.b32 %r1034, %r1053, %r1036;    setp.ne.u32 p, %r1034, 0;
    vote.ballot.sync.b32 %r1034, p, 0xffffffff;
    @!p not.b32 %r1034, %r1034;
}

	// end inline asm
	and.b32  	%r1059, %r1034, %r1031;
	mov.b32 	%r1039, 4;
	// begin inline asm
	{
    .reg .pred p;
    and.b32 %r1037, %r1053, %r1039;    setp.ne.u32 p, %r1037, 0;
    vote.ballot.sync.b32 %r1037, p, 0xffffffff;
    @!p not.b32 %r1037, %r1037;
}

	// end inline asm
	and.b32  	%r1060, %r1037, %r1059;
	mov.b32 	%r1042, 8;
	// begin inline asm
	{
    .reg .pred p;
    and.b32 %r1040, %r1053, %r1042;    setp.ne.u32 p, %r1040, 0;
    vote.ballot.sync.b32 %r1040, p, 0xffffffff;
    @!p not.b32 %r1040, %r1040;
}

	// end inline asm
	and.b32  	%r1061, %r1040, %r1060;
	mov.b32 	%r1045, 16;
	// begin inline asm
	{
    .reg .pred p;
    and.b32 %r1043, %r1053, %r1045;    setp.ne.u32 p, %r1043, 0;
    vote.ballot.sync.b32 %r1043, p, 0xffffffff;
    @!p not.b32 %r1043, %r1043;
}

	// end inline asm
	and.b32  	%r1062, %r1043, %r1061;
	mov.b32 	%r1048, 32;
	// begin inline asm
	{
    .reg .pred p;
    and.b32 %r1046, %r1053, %r1048;    setp.ne.u32 p, %r1046, 0;
    vote.ballot.sync.b32 %r1046, p, 0xffffffff;
    @!p not.b32 %r1046, %r1046;
}

	// end inline asm
	and.b32  	%r1063, %r1046, %r1062;
	mov.b32 	%r1051, 64;
	// begin inline asm
	{
    .reg .pred p;
    and.b32 %r1049, %r1053, %r1051;    setp.ne.u32 p, %r1049, 0;
    vote.ballot.sync.b32 %r1049, p, 0xffffffff;
    @!p not.b32 %r1049, %r1049;
}

	// end inline asm
	and.b32  	%r1064, %r1049, %r1063;
	mov.b32 	%r1054, 128;
	// begin inline asm
	{
    .reg .pred p;
    and.b32 %r1052, %r1053, %r1054;    setp.ne.u32 p, %r1052, 0;
    vote.ballot.sync.b32 %r1052, p, 0xffffffff;
    @!p not.b32 %r1052, %r1052;
}

	// end inline asm
	and.b32  	%r1065, %r1052, %r1064;
	clz.b32 	%r1066, %r1065;
	sub.s32 	%r232, 31, %r1066;
	and.b32  	%r1067, %r680, %r1065;
	popc.b32 	%r233, %r1067;
	setp.ne.s32 	%p152, %r300, %r232;
	mov.b32 	%r1840, 0;
	@%p152 bra 	$L__BB9_131;
	shl.b32 	%r1068, %r1053, 2;
	add.s32 	%r1069, %r98, %r1068;
	atom.shared.add.u32 	%r1840, [%r1069], %r233;
$L__BB9_131:
	shfl.sync.idx.b32	%r1095|%p153, %r1840, %r232, 31, -1;
	add.s32 	%r236, %r233, %r1095;
	setp.eq.s32 	%p154, %r1823, 2147483647;
	selp.b32 	%r1096, -2147483648, %r1823, %p154;
	shr.u32 	%r1097, %r1096, %r298;
	and.b32  	%r1092, %r1097, %r97;
	mov.b32 	%r1072, 1;
	// begin inline asm
	{
    .reg .pred p;
    and.b32 %r1070, %r1092, %r1072;    setp.ne.u32 p, %r1070, 0;
    vote.ballot.sync.b32 %r1070, p, 0xffffffff;
    @!p not.b32 %r1070, %r1070;
}

	// end inline asm
	mov.b32 	%r1075, 2;
	// begin inline asm
	{
    .reg .pred p;
    and.b32 %r1073, %r1092, %r1075;    setp.ne.u32 p, %r1073, 0;
    vote.ballot.sync.b32 %r1073, p, 0xffffffff;
    @!p not.b32 %r1073, %r1073;
}

	// end inline asm
	and.b32  	%r1098, %r1073, %r1070;
	mov.b32 	%r1078, 4;
	// begin inline asm
	{
    .reg .pred p;
    and.b32 %r1076, %r1092, %r1078;    setp.ne.u32 p, %r1076, 0;
    vote.ballot.sync.b32 %r1076, p, 0xffffffff;
    @!p not.b32 %r1076, %r1076;
}

	// end inline asm
	and.b32  	%r1099, %r1076, %r1098;
	mov.b32 	%r1081, 8;
	// begin inline asm
	{
    .reg .pred p;
    and.b32 %r1079, %r1092, %r1081;    setp.ne.u32 p, %r1079, 0;
    vote.ballot.sync.b32 %r1079, p, 0xffffffff;
    @!p not.b32 %r1079, %r1079;
}

	// end inline asm
	and.b32  	%r1100, %r1079, %r1099;
	mov.b32 	%r1084, 16;
	// begin inline asm
	{
    .reg .pred p;
    and.b32 %r1082, %r1092, %r1084;    setp.ne.u32 p, %r1082, 0;
    vote.ballot.sync.b32 %r1082, p, 0xffffffff;
    @!p not.b32 %r1082, %r1082;
}

	// end inline asm
	and.b32  	%r1101, %r1082, %r1100;
	mov.b32 	%r1087, 32;
	// begin inline asm
	{
    .reg .pred p;
    and.b32 %r1085, %r1092, %r1087;    setp.ne.u32 p, %r1085, 0;
    vote.ballot.sync.b32 %r1085, p, 0xffffffff;
    @!p not.b32 %r1085, %r1085;
}

	// end inline asm
	and.b32  	%r1102, %r1085, %r1101;
	mov.b32 	%r1090, 64;
	// begin inline asm
	{
    .reg .pred p;
    and.b32 %r1088, %r1092, %r1090;    setp.ne.u32 p, %r1088, 0;
    vote.ballot.sync.b32 %r1088, p, 0xffffffff;
    @!p not.b32 %r1088, %r1088;
}

	// end inline asm
	and.b32  	%r1103, %r1088, %r1102;
	mov.b32 	%r1093, 128;
	// begin inline asm
	{
    .reg .pred p;
    and.b32 %r1091, %r1092, %r1093;    setp.ne.u32 p, %r1091, 0;
    vote.ballot.sync.b32 %r1091, p, 0xffffffff;
    @!p not.b32 %r1091, %r1091;
}

	// end inline asm
	and.b32  	%r1104, %r1091, %r1103;
	clz.b32 	%r1105, %r1104;
	sub.s32 	%r238, 31, %r1105;
	and.b32  	%r1106, %r680, %r1104;
	popc.b32 	%r239, %r1106;
	setp.ne.s32 	%p155, %r300, %r238;
	mov.b32 	%r1841, 0;
	@%p155 bra 	$L__BB9_133;
	shl.b32 	%r1107, %r1092, 2;
	add.s32 	%r1108, %r98, %r1107;
	atom.shared.add.u32 	%r1841, [%r1108], %r239;
$L__BB9_133:
	shfl.sync.idx.b32	%r1134|%p156, %r1841, %r238, 31, -1;
	add.s32 	%r242, %r239, %r1134;
	setp.eq.s32 	%p157, %r1824, 2147483647;
	selp.b32 	%r1135, -2147483648, %r1824, %p157;
	shr.u32 	%r1136, %r1135, %r298;
	and.b32  	%r1131, %r1136, %r97;
	mov.b32 	%r1111, 1;
	// begin inline asm
	{
    .reg .pred p;
    and.b32 %r1109, %r1131, %r1111;    setp.ne.u32 p, %r1109, 0;
    vote.ballot.sync.b32 %r1109, p, 0xffffffff;
    @!p not.b32 %r1109, %r1109;
}

	// end inline asm
	mov.b32 	%r1114, 2;
	// begin inline asm
	{
    .reg .pred p;
    and.b32 %r1112, %r1131, %r1114;    setp.ne.u32 p, %r1112, 0;
    vote.ballot.sync.b32 %r1112, p, 0xffffffff;
    @!p not.b32 %r1112, %r1112;
}

	// end inline asm
	and.b32  	%r1137, %r1112, %r1109;
	mov.b32 	%r1117, 4;
	// begin inline asm
	{
    .reg .pred p;
    and.b32 %r1115, %r1131, %r1117;    setp.ne.u32 p, %r1115, 0;
    vote.ballot.sync.b32 %r1115, p, 0xffffffff;
    @!p not.b32 %r1115, %r1115;
}

	// end inline asm
	and.b32  	%r1138, %r1115, %r1137;
	mov.b32 	%r1120, 8;
	// begin inline asm
	{
    .reg .pred p;
    and.b32 %r1118, %r1131, %r1120;    setp.ne.u32 p, %r1118, 0;
    vote.ballot.sync.b32 %r1118, p, 0xffffffff;
    @!p not.b32 %r1118, %r1118;
}

	// end inline asm
	and.b32  	%r1139, %r1118, %r1138;
	mov.b32 	%r1123, 16;
	// begin inline asm
	{
    .reg .pred p;
    and.b32 %r1121, %r1131, %r1123;    setp.ne.u32 p, %r1121, 0;
    vote.ballot.sync.b32 %r1121, p, 0xffffffff;
    @!p not.b32 %r1121, %r1121;
}

	// end inline asm
	and.b32  	%r1140, %r1121, %r1139;
	mov.b32 	%r1126, 32;
	// begin inline asm
	{
    .reg .pred p;
    and.b32 %r1124, %r1131, %r1126;    setp.ne.u32 p, %r1124, 0;
    vote.ballot.sync.b32 %r1124, p, 0xffffffff;
    @!p not.b32 %r1124, %r1124;
}

	// end inline asm
	and.b32  	%r1141, %r1124, %r1140;
	mov.b32 	%r1129, 64;
	// begin inline asm
	{
    .reg .pred p;
    and.b32 %r1127, %r1131, %r1129;    setp.ne.u32 p, %r1127, 0;
    vote.ballot.sync.b32 %r1127, p, 0xffffffff;
    @!p not.b32 %r1127, %r1127;
}

	// end inline asm
	and.b32  	%r1142, %r1127, %r1141;
	mov.b32 	%r1132, 128;
	// begin inline asm
	{
    .reg .pred p;
    and.b32 %r1130, %r1131, %r1132;    setp.ne.u32 p, %r1130, 0;
    vote.ballot.sync.b32 %r1130, p, 0xffffffff;
    @!p not.b32 %r1130, %r1130;
}

	// end inline asm
	and.b32  	%r1143, %r1130, %r1142;
	clz.b32 	%r1144, %r1143;
	sub.s32 	%r244, 31, %r1144;
	and.b32  	%r1145, %r680, %r1143;
	popc.b32 	%r245, %r1145;
	setp.ne.s32 	%p158, %r300, %r244;
	mov.b32 	%r1842, 0;
	@%p158 bra 	$L__BB9_135;
	shl.b32 	%r1146, %r1131, 2;
	add.s32 	%r1147, %r98, %r1146;
	atom.shared.add.u32 	%r1842, [%r1147], %r245;
$L__BB9_135:
	shfl.sync.idx.b32	%r1173|%p159, %r1842, %r244, 31, -1;
	add.s32 	%r248, %r245, %r1173;
	setp.eq.s32 	%p160, %r1825, 2147483647;
	selp.b32 	%r1174, -2147483648, %r1825, %p160;
	shr.u32 	%r1175, %r1174, %r298;
	and.b32  	%r1170, %r1175, %r97;
	mov.b32 	%r1150, 1;
	// begin inline asm
	{
    .reg .pred p;
    and.b32 %r1148, %r1170, %r1150;    setp.ne.u32 p, %r1148, 0;
    vote.ballot.sync.b32 %r1148, p, 0xffffffff;
    @!p not.b32 %r1148, %r1148;
}

	// end inline asm
	mov.b32 	%r1153, 2;
	// begin inline asm
	{
    .reg .pred p;
    and.b32 %r1151, %r1170, %r1153;    setp.ne.u32 p, %r1151, 0;
    vote.ballot.sync.b32 %r1151, p, 0xffffffff;
    @!p not.b32 %r1151, %r1151;
}

	// end inline asm
	and.b32  	%r1176, %r1151, %r1148;
	mov.b32 	%r1156, 4;
	// begin inline asm
	{
    .reg .pred p;
    and.b32 %r1154, %r1170, %r1156;    setp.ne.u32 p, %r1154, 0;
    vote.ballot.sync.b32 %r1154, p, 0xffffffff;
    @!p not.b32 %r1154, %r1154;
}

	// end inline asm
	and.b32  	%r1177, %r1154, %r1176;
	mov.b32 	%r1159, 8;
	// begin inline asm
	{
    .reg .pred p;
    and.b32 %r1157, %r1170, %r1159;    setp.ne.u32 p, %r1157, 0;
    vote.ballot.sync.b32 %r1157, p, 0xffffffff;
    @!p not.b32 %r1157, %r1157;
}

	// end inline asm
	and.b32  	%r1178, %r1157, %r1177;
	mov.b32 	%r1162, 16;
	// begin inline asm
	{
    .reg .pred p;
    and.b32 %r1160, %r1170, %r1162;    setp.ne.u32 p, %r1160, 0;
    vote.ballot.sync.b32 %r1160, p, 0xffffffff;
    @!p not.b32 %r1160, %r1160;
}

	// end inline asm
	and.b32  	%r1179, %r1160, %r1178;
	mov.b32 	%r1165, 32;
	// begin inline asm
	{
    .reg .pred p;
    and.b32 %r1163, %r1170, %r1165;    setp.ne.u32 p, %r1163, 0;
    vote.ballot.sync.b32 %r1163, p, 0xffffffff;
    @!p not.b32 %r1163, %r1163;
}

	// end inline asm
	and.b32  	%r1180, %r1163, %r1179;
	mov.b32 	%r1168, 64;
	// begin inline asm
	{
    .reg .pred p;
    and.b32 %r1166, %r1170, %r1168;    setp.ne.u32 p, %r1166, 0;
    vote.ballot.sync.b32 %r1166, p, 0xffffffff;
    @!p not.b32 %r1166, %r1166;
}

	// end inline asm
	and.b32  	%r1181, %r1166, %r1180;
	mov.b32 	%r1171, 128;
	// begin inline asm
	{
    .reg .pred p;
    and.b32 %r1169, %r1170, %r1171;    setp.ne.u32 p, %r1169, 0;
    vote.ballot.sync.b32 %r1169, p, 0xffffffff;
    @!p not.b32 %r1169, %r1169;
}

	// end inline asm
	and.b32  	%r1182, %r1169, %r1181;
	clz.b32 	%r1183, %r1182;
	sub.s32 	%r250, 31, %r1183;
	and.b32  	%r1184, %r680, %r1182;
	popc.b32 	%r251, %r1184;
	setp.ne.s32 	%p161, %r300, %r250;
	mov.b32 	%r1843, 0;
	@%p161 bra 	$L__BB9_137;
	shl.b32 	%r1185, %r1170, 2;
	add.s32 	%r1186, %r98, %r1185;
	atom.shared.add.u32 	%r1843, [%r1186], %r251;
$L__BB9_137:
	shfl.sync.idx.b32	%r1212|%p162, %r1843, %r250, 31, -1;
	add.s32 	%r254, %r251, %r1212;
	setp.eq.s32 	%p163, %r1826, 2147483647;
	selp.b32 	%r1213, -2147483648, %r1826, %p163;
	shr.u32 	%r1214, %r1213, %r298;
	and.b32  	%r1209, %r1214, %r97;
	mov.b32 	%r1189, 1;
	// begin inline asm
	{
    .reg .pred p;
    and.b32 %r1187, %r1209, %r1189;    setp.ne.u32 p, %r1187, 0;
    vote.ballot.sync.b32 %r1187, p, 0xffffffff;
    @!p not.b32 %r1187, %r1187;
}

	// end inline asm
	mov.b32 	%r1192, 2;
	// begin inline asm
	{
    .reg .pred p;
    and.b32 %r1190, %r1209, %r1192;    setp.ne.u32 p, %r1190, 0;
    vote.ballot.sync.b32 %r1190, p, 0xffffffff;
    @!p not.b32 %r1190, %r1190;
}

	// end inline asm
	and.b32  	%r1215, %r1190, %r1187;
	mov.b32 	%r1195, 4;
	// begin inline asm
	{
    .reg .pred p;
    and.b32 %r1193, %r1209, %r1195;    setp.ne.u32 p, %r1193, 0;
    vote.ballot.sync.b32 %r1193, p, 0xffffffff;
    @!p not.b32 %r1193, %r1193;
}

	// end inline asm
	and.b32  	%r1216, %r1193, %r1215;
	mov.b32 	%r1198, 8;
	// begin inline asm
	{
    .reg .pred p;
    and.b32 %r1196, %r1209, %r1198;    setp.ne.u32 p, %r1196, 0;
    vote.ballot.sync.b32 %r1196, p, 0xffffffff;
    @!p not.b32 %r1196, %r1196;
}

	// end inline asm
	and.b32  	%r1217, %r1196, %r1216;
	mov.b32 	%r1201, 16;
	// begin inline asm
	{
    .reg .pred p;
    and.b32 %r1199, %r1209, %r1201;    setp.ne.u32 p, %r1199, 0;
    vote.ballot.sync.b32 %r1199, p, 0xffffffff;
    @!p not.b32 %r1199, %r1199;
}

	// end inline asm
	and.b32  	%r1218, %r1199, %r1217;
	mov.b32 	%r1204, 32;
	// begin inline asm
	{
    .reg .pred p;
    and.b32 %r1202, %r1209, %r1204;    setp.ne.u32 p, %r1202, 0;
    vote.ballot.sync.b32 %r1202, p, 0xffffffff;
    @!p not.b32 %r1202, %r1202;
}

	// end inline asm
	and.b32  	%r1219, %r1202, %r1218;
	mov.b32 	%r1207, 64;
	// begin inline asm
	{
    .reg .pred p;
    and.b32 %r1205, %r1209, %r1207;    setp.ne.u32 p, %r1205, 0;
    vote.ballot.sync.b32 %r1205, p, 0xffffffff;
    @!p not.b32 %r1205, %r1205;
}

	// end inline asm
	and.b32  	%r1220, %r1205, %r1219;
	mov.b32 	%r1210, 128;
	// begin inline asm
	{
    .reg .pred p;
    and.b32 %r1208, %r1209, %r1210;    setp.ne.u32 p, %r1208, 0;
    vote.ballot.sync.b32 %r1208, p, 0xffffffff;
    @!p not.b32 %r1208, %r1208;
}

	// end inline asm
	and.b32  	%r1221, %r1208, %r1220;
	clz.b32 	%r1222, %r1221;
	sub.s32 	%r256, 31, %r1222;
	and.b32  	%r1223, %r680, %r1221;
	popc.b32 	%r257, %r1223;
	setp.ne.s32 	%p164, %r300, %r256;
	mov.b32 	%r1844, 0;
	@%p164 bra 	$L__BB9_139;
	shl.b32 	%r1224, %r1209, 2;
	add.s32 	%r1225, %r98, %r1224;
	atom.shared.add.u32 	%r1844, [%r1225], %r257;
$L__BB9_139:
	shfl.sync.idx.b32	%r1251|%p165, %r1844, %r256, 31, -1;
	add.s32 	%r260, %r257, %r1251;
	setp.eq.s32 	%p166, %r1827, 2147483647;
	selp.b32 	%r1252, -2147483648, %r1827, %p166;
	shr.u32 	%r1253, %r1252, %r298;
	and.b32  	%r1248, %r1253, %r97;
	mov.b32 	%r1228, 1;
	// begin inline asm
	{
    .reg .pred p;
    and.b32 %r1226, %r1248, %r1228;    setp.ne.u32 p, %r1226, 0;
    vote.ballot.sync.b32 %r1226, p, 0xffffffff;
    @!p not.b32 %r1226, %r1226;
}

	// end inline asm
	mov.b32 	%r1231, 2;
	// begin inline asm
	{
    .reg .pred p;
    and.b32 %r1229, %r1248, %r1231;    setp.ne.u32 p, %r1229, 0;
    vote.ballot.sync.b32 %r1229, p, 0xffffffff;
    @!p not.b32 %r1229, %r1229;
}

	// end inline asm
	and.b32  	%r1254, %r1229, %r1226;
	mov.b32 	%r1234, 4;
	// begin inline asm
	{
    .reg .pred p;
    and.b32 %r1232, %r1248, %r1234;    setp.ne.u32 p, %r1232, 0;
    vote.ballot.sync.b32 %r1232, p, 0xffffffff;
    @!p not.b32 %r1232, %r1232;
}

	// end inline asm
	and.b32  	%r1255, %r1232, %r1254;
	mov.b32 	%r1237, 8;
	// begin inline asm
	{
    .reg .pred p;
    and.b32 %r1235, %r1248, %r1237;    setp.ne.u32 p, %r1235, 0;
    vote.ballot.sync.b32 %r1235, p, 0xffffffff;
    @!p not.b32 %r1235, %r1235;
}

	// end inline asm
	and.b32  	%r1256, %r1235, %r1255;
	mov.b32 	%r1240, 16;
	// begin inline asm
	{
    .reg .pred p;
    and.b32 %r1238, %r1248, %r1240;    setp.ne.u32 p, %r1238, 0;
    vote.ballot.sync.b32 %r1238, p, 0xffffffff;
    @!p not.b32 %r1238, %r1238;
}

	// end inline asm
	and.b32  	%r1257, %r1238, %r1256;
	mov.b32 	%r1243, 32;
	// begin inline asm
	{
    .reg .pred p;
    and.b32 %r1241, %r1248, %r1243;    setp.ne.u32 p, %r1241, 0;
    vote.ballot.sync.b32 %r1241, p, 0xffffffff;
    @!p not.b32 %r1241, %r1241;
}

	// end inline asm
	and.b32  	%r1258, %r1241, %r1257;
	mov.b32 	%r1246, 64;
	// begin inline asm
	{
    .reg .pred p;
    and.b32 %r1244, %r1248, %r1246;    setp.ne.u32 p, %r1244, 0;
    vote.ballot.sync.b32 %r1244, p, 0xffffffff;
    @!p not.b32 %r1244, %r1244;
}

	// end inline asm
	and.b32  	%r1259, %r1244, %r1258;
	mov.b32 	%r1249, 128;
	// begin inline asm
	{
    .reg .pred p;
    and.b32 %r1247, %r1248, %r1249;    setp.ne.u32 p, %r1247, 0;
    vote.ballot.sync.b32 %r1247, p, 0xffffffff;
    @!p not.b32 %r1247, %r1247;
}

	// end inline asm
	and.b32  	%r1260, %r1247, %r1259;
	clz.b32 	%r1261, %r1260;
	sub.s32 	%r262, 31, %r1261;
	and.b32  	%r1262, %r680, %r1260;
	popc.b32 	%r263, %r1262;
	setp.ne.s32 	%p167, %r300, %r262;
	mov.b32 	%r1845, 0;
	@%p167 bra 	$L__BB9_141;
	shl.b32 	%r1263, %r1248, 2;
	add.s32 	%r1264, %r98, %r1263;
	atom.shared.add.u32 	%r1845, [%r1264], %r263;
$L__BB9_141:
	shfl.sync.idx.b32	%r1290|%p168, %r1845, %r262, 31, -1;
	add.s32 	%r266, %r263, %r1290;
	setp.eq.s32 	%p169, %r1828, 2147483647;
	selp.b32 	%r1291, -2147483648, %r1828, %p169;
	shr.u32 	%r1292, %r1291, %r298;
	and.b32  	%r1287, %r1292, %r97;
	mov.b32 	%r1267, 1;
	// begin inline asm
	{
    .reg .pred p;
    and.b32 %r1265, %r1287, %r1267;    setp.ne.u32 p, %r1265, 0;
    vote.ballot.sync.b32 %r1265, p, 0xffffffff;
    @!p not.b32 %r1265, %r1265;
}

	// end inline asm
	mov.b32 	%r1270, 2;
	// begin inline asm
	{
    .reg .pred p;
    and.b32 %r1268, %r1287, %r1270;    setp.ne.u32 p, %r1268, 0;
    vote.ballot.sync.b32 %r1268, p, 0xffffffff;
    @!p not.b32 %r1268, %r1268;
}

	// end inline asm
	and.b32  	%r1293, %r1268, %r1265;
	mov.b32 	%r1273, 4;
	// begin inline asm
	{
    .reg .pred p;
    and.b32 %r1271, %r1287, %r1273;    setp.ne.u32 p, %r1271, 0;
    vote.ballot.sync.b32 %r1271, p, 0xffffffff;
    @!p not.b32 %r1271, %r1271;
}

	// end inline asm
	and.b32  	%r1294, %r1271, %r1293;
	mov.b32 	%r1276, 8;
	// begin inline asm
	{
    .reg .pred p;
    and.b32 %r1274, %r1287, %r1276;    setp.ne.u32 p, %r1274, 0;
    vote.ballot.sync.b32 %r1274, p, 0xffffffff;
    @!p not.b32 %r1274, %r1274;
}

	// end inline asm
	and.b32  	%r1295, %r1274, %r1294;
	mov.b32 	%r1279, 16;
	// begin inline asm
	{
    .reg .pred p;
    and.b32 %r1277, %r1287, %r1279;    setp.ne.u32 p, %r1277, 0;
    vote.ballot.sync.b32 %r1277, p, 0xffffffff;
    @!p not.b32 %r1277, %r1277;
}

	// end inline asm
	and.b32  	%r1296, %r1277, %r1295;
	mov.b32 	%r1282, 32;
	// begin inline asm
	{
    .reg .pred p;
    and.b32 %r1280, %r1287, %r1282;    setp.ne.u32 p, %r1280, 0;
    vote.ballot.sync.b32 %r1280, p, 0xffffffff;
    @!p not.b32 %r1280, %r1280;
}

	// end inline asm
	and.b32  	%r1297, %r1280, %r1296;
	mov.b32 	%r1285, 64;
	// begin inline asm
	{
    .reg .pred p;
    and.b32 %r1283, %r1287, %r1285;    setp.ne.u32 p, %r1283, 0;
    vote.ballot.sync.b32 %r1283, p, 0xffffffff;
    @!p not.b32 %r1283, %r1283;
}

	// end inline asm
	and.b32  	%r1298, %r1283, %r1297;
	mov.b32 	%r1288, 128;
	// begin inline asm
	{
    .reg .pred p;
    and.b32 %r1286, %r1287, %r1288;    setp.ne.u32 p, %r1286, 0;
    vote.ballot.sync.b32 %r1286, p, 0xffffffff;
    @!p not.b32 %r1286, %r1286;
}

	// end inline asm
	and.b32  	%r1299, %r1286, %r1298;
	clz.b32 	%r1300, %r1299;
	sub.s32 	%r268, 31, %r1300;
	and.b32  	%r1301, %r680, %r1299;
	popc.b32 	%r269, %r1301;
	setp.ne.s32 	%p170, %r300, %r268;
	mov.b32 	%r1846, 0;
	@%p170 bra 	$L__BB9_143;
	shl.b32 	%r1302, %r1287, 2;
	add.s32 	%r1303, %r98, %r1302;
	atom.shared.add.u32 	%r1846, [%r1303], %r269;
$L__BB9_143:
	shfl.sync.idx.b32	%r1329|%p171, %r1846, %r268, 31, -1;
	add.s32 	%r272, %r269, %r1329;
	setp.eq.s32 	%p172, %r1829, 2147483647;
	selp.b32 	%r1330, -2147483648, %r1829, %p172;
	shr.u32 	%r1331, %r1330, %r298;
	and.b32  	%r1326, %r1331, %r97;
	mov.b32 	%r1306, 1;
	// begin inline asm
	{
    .reg .pred p;
    and.b32 %r1304, %r1326, %r1306;    setp.ne.u32 p, %r1304, 0;
    vote.ballot.sync.b32 %r1304, p, 0xffffffff;
    @!p not.b32 %r1304, %r1304;
}

	// end inline asm
	mov.b32 	%r1309, 2;
	// begin inline asm
	{
    .reg .pred p;
    and.b32 %r1307, %r1326, %r1309;    setp.ne.u32 p, %r1307, 0;
    vote.ballot.sync.b32 %r1307, p, 0xffffffff;
    @!p not.b32 %r1307, %r1307;
}

	// end inline asm
	and.b32  	%r1332, %r1307, %r1304;
	mov.b32 	%r1312, 4;
	// begin inline asm
	{
    .reg .pred p;
    and.b32 %r1310, %r1326, %r1312;    setp.ne.u32 p, %r1310, 0;
    vote.ballot.sync.b32 %r1310, p, 0xffffffff;
    @!p not.b32 %r1310, %r1310;
}

	// end inline asm
	and.b32  	%r1333, %r1310, %r1332;
	mov.b32 	%r1315, 8;
	// begin inline asm
	{
    .reg .pred p;
    and.b32 %r1313, %r1326, %r1315;    setp.ne.u32 p, %r1313, 0;
    vote.ballot.sync.b32 %r1313, p, 0xffffffff;
    @!p not.b32 %r1313, %r1313;
}

	// end inline asm
	and.b32  	%r1334, %r1313, %r1333;
	mov.b32 	%r1318, 16;
	// begin inline asm
	{
    .reg .pred p;
    and.b32 %r1316, %r1326, %r1318;    setp.ne.u32 p, %r1316, 0;
    vote.ballot.sync.b32 %r1316, p, 0xffffffff;
    @!p not.b32 %r1316, %r1316;
}

	// end inline asm
	and.b32  	%r1335, %r1316, %r1334;
	mov.b32 	%r1321, 32;
	// begin inline asm
	{
    .reg .pred p;
    and.b32 %r1319, %r1326, %r1321;    setp.ne.u32 p, %r1319, 0;
    vote.ballot.sync.b32 %r1319, p, 0xffffffff;
    @!p not.b32 %r1319, %r1319;
}

	// end inline asm
	and.b32  	%r1336, %r1319, %r1335;
	mov.b32 	%r1324, 64;
	// begin inline asm
	{
    .reg .pred p;
    and.b32 %r1322, %r1326, %r1324;    setp.ne.u32 p, %r1322, 0;
    vote.ballot.sync.b32 %r1322, p, 0xffffffff;
    @!p not.b32 %r1322, %r1322;
}

	// end inline asm
	and.b32  	%r1337, %r1322, %r1336;
	mov.b32 	%r1327, 128;
	// begin inline asm
	{
    .reg .pred p;
    and.b32 %r1325, %r1326, %r1327;    setp.ne.u32 p, %r1325, 0;
    vote.ballot.sync.b32 %r1325, p, 0xffffffff;
    @!p not.b32 %r1325, %r1325;
}

	// end inline asm
	and.b32  	%r1338, %r1325, %r1337;
	clz.b32 	%r1339, %r1338;
	sub.s32 	%r274, 31, %r1339;
	and.b32  	%r1340, %r680, %r1338;
	popc.b32 	%r275, %r1340;
	setp.ne.s32 	%p173, %r300, %r274;
	mov.b32 	%r1847, 0;
	@%p173 bra 	$L__BB9_145;
	shl.b32 	%r1341, %r1326, 2;
	add.s32 	%r1342, %r98, %r1341;
	atom.shared.add.u32 	%r1847, [%r1342], %r275;
$L__BB9_145:
	shfl.sync.idx.b32	%r1368|%p174, %r1847, %r274, 31, -1;
	add.s32 	%r278, %r275, %r1368;
	setp.eq.s32 	%p175, %r1830, 2147483647;
	selp.b32 	%r1369, -2147483648, %r1830, %p175;
	shr.u32 	%r1370, %r1369, %r298;
	and.b32  	%r1365, %r1370, %r97;
	mov.b32 	%r1345, 1;
	// begin inline asm
	{
    .reg .pred p;
    and.b32 %r1343, %r1365, %r1345;    setp.ne.u32 p, %r1343, 0;
    vote.ballot.sync.b32 %r1343, p, 0xffffffff;
    @!p not.b32 %r1343, %r1343;
}

	// end inline asm
	mov.b32 	%r1348, 2;
	// begin inline asm
	{
    .reg .pred p;
    and.b32 %r1346, %r1365, %r1348;    setp.ne.u32 p, %r1346, 0;
    vote.ballot.sync.b32 %r1346, p, 0xffffffff;
    @!p not.b32 %r1346, %r1346;
}

	// end inline asm
	and.b32  	%r1371, %r1346, %r1343;
	mov.b32 	%r1351, 4;
	// begin inline asm
	{
    .reg .pred p;
    and.b32 %r1349, %r1365, %r1351;    setp.ne.u32 p, %r1349, 0;
    vote.ballot.sync.b32 %r1349, p, 0xffffffff;
    @!p not.b32 %r1349, %r1349;
}

	// end inline asm
	and.b32  	%r1372, %r1349, %r1371;
	mov.b32 	%r1354, 8;
	// begin inline asm
	{
    .reg .pred p;
    and.b32 %r1352, %r1365, %r1354;    setp.ne.u32 p, %r1352, 0;
    vote.ballot.sync.b32 %r1352, p, 0xffffffff;
    @!p not.b32 %r1352, %r1352;
}

	// end inline asm
	and.b32  	%r1373, %r1352, %r1372;
	mov.b32 	%r1357, 16;
	// begin inline asm
	{
    .reg .pred p;
    and.b32 %r1355, %r1365, %r1357;    setp.ne.u32 p, %r1355, 0;
    vote.ballot.sync.b32 %r1355, p, 0xffffffff;
    @!p not.b32 %r1355, %r1355;
}

	// end inline asm
	and.b32  	%r1374, %r1355, %r1373;
	mov.b32 	%r1360, 32;
	// begin inline asm
	{
    .reg .pred p;
    and.b32 %r1358, %r1365, %r1360;    setp.ne.u32 p, %r1358, 0;
    vote.ballot.sync.b32 %r1358, p, 0xffffffff;
    @!p not.b32 %r1358, %r1358;
}

	// end inline asm
	and.b32  	%r1375, %r1358, %r1374;
	mov.b32 	%r1363, 64;
	// begin inline asm
	{
    .reg .pred p;
    and.b32 %r1361, %r1365, %r1363;    setp.ne.u32 p, %r1361, 0;
    vote.ballot.sync.b32 %r1361, p, 0xffffffff;
    @!p not.b32 %r1361, %r1361;
}

	// end inline asm
	and.b32  	%r1376, %r1361, %r1375;
	mov.b32 	%r1366, 128;
	// begin inline asm
	{
    .reg .pred p;
    and.b32 %r1364, %r1365, %r1366;    setp.ne.u32 p, %r1364, 0;
    vote.ballot.sync.b32 %r1364, p, 0xffffffff;
    @!p not.b32 %r1364, %r1364;
}

	// end inline asm
	and.b32  	%r1377, %r1364, %r1376;
	clz.b32 	%r1378, %r1377;
	sub.s32 	%r280, 31, %r1378;
	and.b32  	%r1379, %r680, %r1377;
	popc.b32 	%r281, %r1379;
	setp.ne.s32 	%p176, %r300, %r280;
	mov.b32 	%r1848, 0;
	@%p176 bra 	$L__BB9_147;
	shl.b32 	%r1380, %r1365, 2;
	add.s32 	%r1381, %r98, %r1380;
	atom.shared.add.u32 	%r1848, [%r1381], %r281;
$L__BB9_147:
	shfl.sync.idx.b32	%r1382|%p178, %r1848, %r280, 31, -1;
	add.s32 	%r1383, %r281, %r1382;
	bar.sync 	0;
	shl.b32 	%r1384, %r182, 2;
	mov.u32 	%r1385, _ZZN3cub18CUB_300001_SM_10006detail10radix_sort29DeviceRadixSortOnesweepKernelINS1_5radix10policy_hubIfNS0_8NullTypeEyE10Policy1000ELNS0_9SortOrderE0EfS6_yiiNS1_21identity_decomposer_tEEEvPT5_SC_PT3_PKSD_PT1_PKSH_PT2_PKSL_T4_iiT6_E1s;
	add.s32 	%r1386, %r1385, %r1384;
	st.shared.u32 	[%r1386+-4], %r1813;
	shl.b32 	%r1387, %r188, 2;
	add.s32 	%r1388, %r1385, %r1387;
	st.shared.u32 	[%r1388+-4], %r1814;
	shl.b32 	%r1389, %r194, 2;
	add.s32 	%r1390, %r1385, %r1389;
	st.shared.u32 	[%r1390+-4], %r1815;
	shl.b32 	%r1391, %r200, 2;
	add.s32 	%r1392, %r1385, %r1391;
	st.shared.u32 	[%r1392+-4], %r1816;
	shl.b32 	%r1393, %r206, 2;
	add.s32 	%r1394, %r1385, %r1393;
	st.shared.u32 	[%r1394+-4], %r1817;
	shl.b32 	%r1395, %r212, 2;
	add.s32 	%r1396, %r1385, %r1395;
	st.shared.u32 	[%r1396+-4], %r1818;
	shl.b32 	%r1397, %r218, 2;
	add.s32 	%r1398, %r1385, %r1397;
	st.shared.u32 	[%r1398+-4], %r1819;
	shl.b32 	%r1399, %r224, 2;
	add.s32 	%r1400, %r1385, %r1399;
	st.shared.u32 	[%r1400+-4], %r1820;
	shl.b32 	%r1401, %r230, 2;
	add.s32 	%r1402, %r1385, %r1401;
	st.shared.u32 	[%r1402+-4], %r1821;
	shl.b32 	%r1403, %r236, 2;
	add.s32 	%r1404, %r1385, %r1403;
	st.shared.u32 	[%r1404+-4], %r1822;
	shl.b32 	%r1405, %r242, 2;
	add.s32 	%r1406, %r1385, %r1405;
	st.shared.u32 	[%r1406+-4], %r1823;
	shl.b32 	%r1407, %r248, 2;
	add.s32 	%r1408, %r1385, %r1407;
	st.shared.u32 	[%r1408+-4], %r1824;
	shl.b32 	%r1409, %r254, 2;
	add.s32 	%r1410, %r1385, %r1409;
	st.shared.u32 	[%r1410+-4], %r1825;
	shl.b32 	%r1411, %r260, 2;
	add.s32 	%r1412, %r1385, %r1411;
	st.shared.u32 	[%r1412+-4], %r1826;
	shl.b32 	%r1413, %r266, 2;
	add.s32 	%r1414, %r1385, %r1413;
	st.shared.u32 	[%r1414+-4], %r1827;
	shl.b32 	%r1415, %r272, 2;
	add.s32 	%r1416, %r1385, %r1415;
	st.shared.u32 	[%r1416+-4], %r1828;
	shl.b32 	%r1417, %r278, 2;
	add.s32 	%r1418, %r1385, %r1417;
	st.shared.u32 	[%r1418+-4], %r1829;
	shl.b32 	%r1419, %r1383, 2;
	add.s32 	%r1420, %r1385, %r1419;
	st.shared.u32 	[%r1420+-4], %r1830;
	shl.b32 	%r1421, %r1, 3;
	add.s32 	%r1422, %r1385, %r1421;
	add.s32 	%r284, %r1422, 27648;
	@%p123 bra 	$L__BB9_155;
	ld.param.u64 	%rd227, [_ZN3cub18CUB_300001_SM_10006detail10radix_sort29DeviceRadixSortOnesweepKernelINS1_5radix10policy_hubIfNS0_8NullTypeEyE10Policy1000ELNS0_9SortOrderE0EfS6_yiiNS1_21identity_decomposer_tEEEvPT5_SC_PT3_PKSD_PT1_PKSH_PT2_PKSL_T4_iiT6__param_3];
	cvta.to.global.u64 	%rd57, %rd227;
	shl.b64 	%rd58, %rd7, 3;
	add.s64 	%rd59, %rd57, %rd58;
	ld.global.u64 	%rd60, [%rd59];
	cvt.s64.s32 	%rd61, %r175;
	sub.s64 	%rd229, %rd60, %rd61;
	st.shared.u64 	[%r284], %rd229;
	setp.lt.s32 	%p179, %r4, 1;
	mov.u32 	%r1852, %r1808;
	@%p179 bra 	$L__BB9_154;
	mov.b32 	%r1850, -1;
	mov.u32 	%r1849, %r4;
	mov.u32 	%r1852, %r1808;
$L__BB9_150:
	ld.param.u64 	%rd220, [_ZN3cub18CUB_300001_SM_10006detail10radix_sort29DeviceRadixSortOnesweepKernelINS1_5radix10policy_hubIfNS0_8NullTypeEyE10Policy1000ELNS0_9SortOrderE0EfS6_yiiNS1_21identity_decomposer_tEEEvPT5_SC_PT3_PKSD_PT1_PKSH_PT2_PKSL_T4_iiT6__param_0];
	add.s32 	%r288, %r1849, -1;
	shl.b32 	%r1424, %r288, 8;
	add.s32 	%r1425, %r1424, %r1;
	cvta.to.global.u64 	%rd62, %rd220;
	mul.wide.s32 	%rd63, %r1425, 4;
	add.s64 	%rd16, %rd62, %rd63;
$L__BB9_151:
	membar.cta;
	ld.volatile.global.u32 	%r289, [%rd16];
	setp.eq.s32 	%p180, %r289, 0;
	@%p180 bra 	$L__BB9_151;
	and.b32  	%r1426, %r289, 1073741823;
	add.s32 	%r1852, %r1426, %r1852;
	setp.gt.s32 	%p181, %r289, -1;
	vote.sync.ballot.b32 	%r1850, %p181, %r1850;
	setp.gt.u32 	%p183, %r1849, 1;
	and.pred  	%p184, %p181, %p183;
	mov.u32 	%r1849, %r288;
	@%p184 bra 	$L__BB9_150;
	ld.shared.u64 	%rd229, [%r284];
$L__BB9_154:
	ld.param.u64 	%rd221, [_ZN3cub18CUB_300001_SM_10006detail10radix_sort29DeviceRadixSortOnesweepKernelINS1_5radix10policy_hubIfNS0_8NullTypeEyE10Policy1000ELNS0_9SortOrderE0EfS6_yiiNS1_21identity_decomposer_tEEEvPT5_SC_PT3_PKSD_PT1_PKSH_PT2_PKSL_T4_iiT6__param_0];
	or.b32  	%r1427, %r1852, -2147483648;
	cvta.to.global.u64 	%rd64, %rd221;
	shl.b32 	%r1428, %r4, 8;
	add.s32 	%r1429, %r1428, %r1;
	mul.wide.s32 	%rd65, %r1429, 4;
	add.s64 	%rd66, %rd64, %rd65;
	st.volatile.global.u32 	[%rd66], %r1427;
	sub.s32 	%r1430, %r1852, %r1808;
	cvt.s64.s32 	%rd67, %r1430;
	add.s64 	%rd68, %rd229, %rd67;
	st.shared.u64 	[%r284], %rd68;
$L__BB9_155:
	ld.param.u32 	%r1762, [_ZN3cub18CUB_300001_SM_10006detail10radix_sort29DeviceRadixSortOnesweepKernelINS1_5radix10policy_hubIfNS0_8NullTypeEyE10Policy1000ELNS0_9SortOrderE0EfS6_yiiNS1_21identity_decomposer_tEEEvPT5_SC_PT3_PKSD_PT1_PKSH_PT2_PKSL_T4_iiT6__param_8];
	ld.param.u64 	%rd224, [_ZN3cub18CUB_300001_SM_10006detail10radix_sort29DeviceRadixSortOnesweepKernelINS1_5radix10policy_hubIfNS0_8NullTypeEyE10Policy1000ELNS0_9SortOrderE0EfS6_yiiNS1_21identity_decomposer_tEEEvPT5_SC_PT3_PKSD_PT1_PKSH_PT2_PKSL_T4_iiT6__param_2];
	setp.gt.u32 	%p185, %r1, 255;
	mad.lo.s32 	%r293, %r4, 6912, 6912;
	setp.lt.s32 	%p186, %r293, %r1762;
	setp.eq.s64 	%p187, %rd224, 0;
	or.pred  	%p188, %p187, %p186;
	or.pred  	%p189, %p185, %p188;
	@%p189 bra 	$L__BB9_157;
	ld.param.u64 	%rd225, [_ZN3cub18CUB_300001_SM_10006detail10radix_sort29DeviceRadixSortOnesweepKernelINS1_5radix10policy_hubIfNS0_8NullTypeEyE10Policy1000ELNS0_9SortOrderE0EfS6_yiiNS1_21identity_decomposer_tEEEvPT5_SC_PT3_PKSD_PT1_PKSH_PT2_PKSL_T4_iiT6__param_2];
	ld.shared.u64 	%rd69, [%r284];
	cvt.s64.s32 	%rd70, %r1808;
	cvt.s64.s32 	%rd71, %r175;
	add.s64 	%rd72, %rd71, %rd70;
	add.s64 	%rd73, %rd72, %rd69;
	cvta.to.global.u64 	%rd74, %rd225;
	shl.b64 	%rd75, %rd7, 3;
	add.s64 	%rd76, %rd74, %rd75;
	st.global.u64 	[%rd76], %rd73;
$L__BB9_157:
	ld.param.u32 	%r1763, [_ZN3cub18CUB_300001_SM_10006detail10radix_sort29DeviceRadixSortOnesweepKernelINS1_5radix10policy_hubIfNS0_8NullTypeEyE10Policy1000ELNS0_9SortOrderE0EfS6_yiiNS1_21identity_decomposer_tEEEvPT5_SC_PT3_PKSD_PT1_PKSH_PT2_PKSL_T4_iiT6__param_8];
	shl.b32 	%r1431, %r1, 2;
	add.s32 	%r294, %r1385, %r1431;
	setp.gt.s32 	%p190, %r293, %r1763;
	bar.sync 	0;
	@%p190 bra 	$L__BB9_159;
	ld.shared.u32 	%r1433, [%r294];
	setp.eq.s32 	%p191, %r1433, 2147483647;
	selp.b32 	%r1434, -2147483648, %r1433, %p191;
	shr.u32 	%r1435, %r1434, %r298;
	and.b32  	%r1436, %r1435, %r97;
	shl.b32 	%r1437, %r1436, 3;
	add.s32 	%r1439, %r1385, 27648;
	add.s32 	%r1440, %r1439, %r1437;
	ld.shared.u64 	%rd77, [%r1440];
	add.s64 	%rd78, %rd77, %rd7;
	setp.gt.s32 	%p192, %r1433, -1;
	selp.b32 	%r1441, -1, -2147483648, %p192;
	xor.b32  	%r1442, %r1441, %r1433;
	shl.b64 	%rd79, %rd78, 2;
	add.s64 	%rd80, %rd1, %rd79;
	st.global.u32 	[%rd80], %r1442;
	bar.warp.sync 	-1;
	ld.shared.u32 	%r1443, [%r294+1536];
	setp.eq.s32 	%p193, %r1443, 2147483647;
	selp.b32 	%r1444, -2147483648, %r1443, %p193;
	shr.u32 	%r1445, %r1444, %r298;
	and.b32  	%r1446, %r1445, %r97;
	shl.b32 	%r1447, %r1446, 3;
	add.s32 	%r1448, %r1439, %r1447;
	ld.shared.u64 	%rd81, [%r1448];
	add.s64 	%rd82, %rd81, %rd7;
	setp.gt.s32 	%p194, %r1443, -1;
	selp.b32 	%r1449, -1, -2147483648, %p194;
	xor.b32  	%r1450, %r1449, %r1443;
	shl.b64 	%rd83, %rd82, 2;
	add.s64 	%rd84, %rd1, %rd83;
	st.global.u32 	[%rd84+1536], %r1450;
	bar.warp.sync 	-1;
	ld.shared.u32 	%r1451, [%r294+3072];
	setp.eq.s32 	%p195, %r1451, 2147483647;
	selp.b32 	%r1452, -2147483648, %r1451, %p195;
	shr.u32 	%r1453, %r1452, %r298;
	and.b32  	%r1454, %r1453, %r97;
	shl.b32 	%r1455, %r1454, 3;
	add.s32 	%r1456, %r1439, %r1455;
	ld.shared.u64 	%rd85, [%r1456];
	add.s64 	%rd86, %rd85, %rd7;
	setp.gt.s32 	%p196, %r1451, -1;
	selp.b32 	%r1457, -1, -2147483648, %p196;
	xor.b32  	%r1458, %r1457, %r1451;
	shl.b64 	%rd87, %rd86, 2;
	add.s64 	%rd88, %rd1, %rd87;
	st.global.u32 	[%rd88+3072], %r1458;
	bar.warp.sync 	-1;
	ld.shared.u32 	%r1459, [%r294+4608];
	setp.eq.s32 	%p197, %r1459, 2147483647;
	selp.b32 	%r1460, -2147483648, %r1459, %p197;
	shr.u32 	%r1461, %r1460, %r298;
	and.b32  	%r1462, %r1461, %r97;
	shl.b32 	%r1463, %r1462, 3;
	add.s32 	%r1464, %r1439, %r1463;
	ld.shared.u64 	%rd89, [%r1464];
	add.s64 	%rd90, %rd89, %rd7;
	setp.gt.s32 	%p198, %r1459, -1;
	selp.b32 	%r1465, -1, -2147483648, %p198;
	xor.b32  	%r1466, %r1465, %r1459;
	shl.b64 	%rd91, %rd90, 2;
	add.s64 	%rd92, %rd1, %rd91;
	st.global.u32 	[%rd92+4608], %r1466;
	bar.warp.sync 	-1;
	ld.shared.u32 	%r1467, [%r294+6144];
	setp.eq.s32 	%p199, %r1467, 2147483647;
	selp.b32 	%r1468, -2147483648, %r1467, %p199;
	shr.u32 	%r1469, %r1468, %r298;
	and.b32  	%r1470, %r1469, %r97;
	shl.b32 	%r1471, %r1470, 3;
	add.s32 	%r1472, %r1439, %r1471;
	ld.shared.u64 	%rd93, [%r1472];
	add.s64 	%rd94, %rd93, %rd7;
	setp.gt.s32 	%p200, %r1467, -1;
	selp.b32 	%r1473, -1, -2147483648, %p200;
	xor.b32  	%r1474, %r1473, %r1467;
	shl.b64 	%rd95, %rd94, 2;
	add.s64 	%rd96, %rd1, %rd95;
	st.global.u32 	[%rd96+6144], %r1474;
	bar.warp.sync 	-1;
	ld.shared.u32 	%r1475, [%r294+7680];
	setp.eq.s32 	%p201, %r1475, 2147483647;
	selp.b32 	%r1476, -2147483648, %r1475, %p201;
	shr.u32 	%r1477, %r1476, %r298;
	and.b32  	%r1478, %r1477, %r97;
	shl.b32 	%r1479, %r1478, 3;
	add.s32 	%r1480, %r1439, %r1479;
	ld.shared.u64 	%rd97, [%r1480];
	add.s64 	%rd98, %rd97, %rd7;
	setp.gt.s32 	%p202, %r1475, -1;
	selp.b32 	%r1481, -1, -2147483648, %p202;
	xor.b32  	%r1482, %r1481, %r1475;
	shl.b64 	%rd99, %rd98, 2;
	add.s64 	%rd100, %rd1, %rd99;
	st.global.u32 	[%rd100+7680], %r1482;
	bar.warp.sync 	-1;
	ld.shared.u32 	%r1483, [%r294+9216];
	setp.eq.s32 	%p203, %r1483, 2147483647;
	selp.b32 	%r1484, -2147483648, %r1483, %p203;
	shr.u32 	%r1485, %r1484, %r298;
	and.b32  	%r1486, %r1485, %r97;
	shl.b32 	%r1487, %r1486, 3;
	add.s32 	%r1488, %r1439, %r1487;
	ld.shared.u64 	%rd101, [%r1488];
	add.s64 	%rd102, %rd101, %rd7;
	setp.gt.s32 	%p204, %r1483, -1;
	selp.b32 	%r1489, -1, -2147483648, %p204;
	xor.b32  	%r1490, %r1489, %r1483;
	shl.b64 	%rd103, %rd102, 2;
	add.s64 	%rd104, %rd1, %rd103;
	st.global.u32 	[%rd104+9216], %r1490;
	bar.warp.sync 	-1;
	ld.shared.u32 	%r1491, [%r294+10752];
	setp.eq.s32 	%p205, %r1491, 2147483647;
	selp.b32 	%r1492, -2147483648, %r1491, %p205;
	shr.u32 	%r1493, %r1492, %r298;
	and.b32  	%r1494, %r1493, %r97;
	shl.b32 	%r1495, %r1494, 3;
	add.s32 	%r1496, %r1439, %r1495;
	ld.shared.u64 	%rd105, [%r1496];
	add.s64 	%rd106, %rd105, %rd7;
	setp.gt.s32 	%p206, %r1491, -1;
	selp.b32 	%r1497, -1, -2147483648, %p206;
	xor.b32  	%r1498, %r1497, %r1491;
	shl.b64 	%rd107, %rd106, 2;
	add.s64 	%rd108, %rd1, %rd107;
	st.global.u32 	[%rd108+10752], %r1498;
	bar.warp.sync 	-1;
	ld.shared.u32 	%r1499, [%r294+12288];
	setp.eq.s32 	%p207, %r1499, 2147483647;
	selp.b32 	%r1500, -2147483648, %r1499, %p207;
	shr.u32 	%r1501, %r1500, %r298;
	and.b32  	%r1502, %r1501, %r97;
	shl.b32 	%r1503, %r1502, 3;
	add.s32 	%r1504, %r1439, %r1503;
	ld.shared.u64 	%rd109, [%r1504];
	add.s64 	%rd110, %rd109, %rd7;
	setp.gt.s32 	%p208, %r1499, -1;
	selp.b32 	%r1505, -1, -2147483648, %p208;
	xor.b32  	%r1506, %r1505, %r1499;
	shl.b64 	%rd111, %rd110, 2;
	add.s64 	%rd112, %rd1, %rd111;
	st.global.u32 	[%rd112+12288], %r1506;
	bar.warp.sync 	-1;
	ld.shared.u32 	%r1507, [%r294+13824];
	setp.eq.s32 	%p209, %r1507, 2147483647;
	selp.b32 	%r1508, -2147483648, %r1507, %p209;
	shr.u32 	%r1509, %r1508, %r298;
	and.b32  	%r1510, %r1509, %r97;
	shl.b32 	%r1511, %r1510, 3;
	add.s32 	%r1512, %r1439, %r1511;
	ld.shared.u64 	%rd113, [%r1512];
	add.s64 	%rd114, %rd113, %rd7;
	setp.gt.s32 	%p210, %r1507, -1;
	selp.b32 	%r1513, -1, -2147483648, %p210;
	xor.b32  	%r1514, %r1513, %r1507;
	shl.b64 	%rd115, %rd114, 2;
	add.s64 	%rd116, %rd1, %rd115;
	st.global.u32 	[%rd116+13824], %r1514;
	bar.warp.sync 	-1;
	ld.shared.u32 	%r1515, [%r294+15360];
	setp.eq.s32 	%p211, %r1515, 2147483647;
	selp.b32 	%r1516, -2147483648, %r1515, %p211;
	shr.u32 	%r1517, %r1516, %r298;
	and.b32  	%r1518, %r1517, %r97;
	shl.b32 	%r1519, %r1518, 3;
	add.s32 	%r1520, %r1439, %r1519;
	ld.shared.u64 	%rd117, [%r1520];
	add.s64 	%rd118, %rd117, %rd7;
	setp.gt.s32 	%p212, %r1515, -1;
	selp.b32 	%r1521, -1, -2147483648, %p212;
	xor.b32  	%r1522, %r1521, %r1515;
	shl.b64 	%rd119, %rd118, 2;
	add.s64 	%rd120, %rd1, %rd119;
	st.global.u32 	[%rd120+15360], %r1522;
	bar.warp.sync 	-1;
	ld.shared.u32 	%r1523, [%r294+16896];
	setp.eq.s32 	%p213, %r1523, 2147483647;
	selp.b32 	%r1524, -2147483648, %r1523, %p213;
	shr.u32 	%r1525, %r1524, %r298;
	and.b32  	%r1526, %r1525, %r97;
	shl.b32 	%r1527, %r1526, 3;
	add.s32 	%r1528, %r1439, %r1527;
	ld.shared.u64 	%rd121, [%r1528];
	add.s64 	%rd122, %rd121, %rd7;
	setp.gt.s32 	%p214, %r1523, -1;
	selp.b32 	%r1529, -1, -2147483648, %p214;
	xor.b32  	%r1530, %r1529, %r1523;
	shl.b64 	%rd123, %rd122, 2;
	add.s64 	%rd124, %rd1, %rd123;
	st.global.u32 	[%rd124+16896], %r1530;
	bar.warp.sync 	-1;
	ld.shared.u32 	%r1531, [%r294+18432];
	setp.eq.s32 	%p215, %r1531, 2147483647;
	selp.b32 	%r1532, -2147483648, %r1531, %p215;
	shr.u32 	%r1533, %r1532, %r298;
	and.b32  	%r1534, %r1533, %r97;
	shl.b32 	%r1535, %r1534, 3;
	add.s32 	%r1536, %r1439, %r1535;
	ld.shared.u64 	%rd125, [%r1536];
	add.s64 	%rd126, %rd125, %rd7;
	setp.gt.s32 	%p216, %r1531, -1;
	selp.b32 	%r1537, -1, -2147483648, %p216;
	xor.b32  	%r1538, %r1537, %r1531;
	shl.b64 	%rd127, %rd126, 2;
	add.s64 	%rd128, %rd1, %rd127;
	st.global.u32 	[%rd128+18432], %r1538;
	bar.warp.sync 	-1;
	ld.shared.u32 	%r1539, [%r294+19968];
	setp.eq.s32 	%p217, %r1539, 2147483647;
	selp.b32 	%r1540, -2147483648, %r1539, %p217;
	shr.u32 	%r1541, %r1540, %r298;
	and.b32  	%r1542, %r1541, %r97;
	shl.b32 	%r1543, %r1542, 3;
	add.s32 	%r1544, %r1439, %r1543;
	ld.shared.u64 	%rd129, [%r1544];
	add.s64 	%rd130, %rd129, %rd7;
	setp.gt.s32 	%p218, %r1539, -1;
	selp.b32 	%r1545, -1, -2147483648, %p218;
	xor.b32  	%r1546, %r1545, %r1539;
	shl.b64 	%rd131, %rd130, 2;
	add.s64 	%rd132, %rd1, %rd131;
	st.global.u32 	[%rd132+19968], %r1546;
	bar.warp.sync 	-1;
	ld.shared.u32 	%r1547, [%r294+21504];
	setp.eq.s32 	%p219, %r1547, 2147483647;
	selp.b32 	%r1548, -2147483648, %r1547, %p219;
	shr.u32 	%r1549, %r1548, %r298;
	and.b32  	%r1550, %r1549, %r97;
	shl.b32 	%r1551, %r1550, 3;
	add.s32 	%r1552, %r1439, %r1551;
	ld.shared.u64 	%rd133, [%r1552];
	add.s64 	%rd134, %rd133, %rd7;
	setp.gt.s32 	%p220, %r1547, -1;
	selp.b32 	%r1553, -1, -2147483648, %p220;
	xor.b32  	%r1554, %r1553, %r1547;
	shl.b64 	%rd135, %rd134, 2;
	add.s64 	%rd136, %rd1, %rd135;
	st.global.u32 	[%rd136+21504], %r1554;
	bar.warp.sync 	-1;
	ld.shared.u32 	%r1555, [%r294+23040];
	setp.eq.s32 	%p221, %r1555, 2147483647;
	selp.b32 	%r1556, -2147483648, %r1555, %p221;
	shr.u32 	%r1557, %r1556, %r298;
	and.b32  	%r1558, %r1557, %r97;
	shl.b32 	%r1559, %r1558, 3;
	add.s32 	%r1560, %r1439, %r1559;
	ld.shared.u64 	%rd137, [%r1560];
	add.s64 	%rd138, %rd137, %rd7;
	setp.gt.s32 	%p222, %r1555, -1;
	selp.b32 	%r1561, -1, -2147483648, %p222;
	xor.b32  	%r1562, %r1561, %r1555;
	shl.b64 	%rd139, %rd138, 2;
	add.s64 	%rd140, %rd1, %rd139;
	st.global.u32 	[%rd140+23040], %r1562;
	bar.warp.sync 	-1;
	ld.shared.u32 	%r1563, [%r294+24576];
	setp.eq.s32 	%p223, %r1563, 2147483647;
	selp.b32 	%r1564, -2147483648, %r1563, %p223;
	shr.u32 	%r1565, %r1564, %r298;
	and.b32  	%r1566, %r1565, %r97;
	shl.b32 	%r1567, %r1566, 3;
	add.s32 	%r1568, %r1439, %r1567;
	ld.shared.u64 	%rd141, [%r1568];
	add.s64 	%rd142, %rd141, %rd7;
	setp.gt.s32 	%p224, %r1563, -1;
	selp.b32 	%r1569, -1, -2147483648, %p224;
	xor.b32  	%r1570, %r1569, %r1563;
	shl.b64 	%rd143, %rd142, 2;
	add.s64 	%rd144, %rd1, %rd143;
	st.global.u32 	[%rd144+24576], %r1570;
	bar.warp.sync 	-1;
	ld.shared.u32 	%r1571, [%r294+26112];
	setp.eq.s32 	%p225, %r1571, 2147483647;
	selp.b32 	%r1572, -2147483648, %r1571, %p225;
	shr.u32 	%r1573, %r1572, %r298;
	and.b32  	%r1574, %r1573, %r97;
	shl.b32 	%r1575, %r1574, 3;
	add.s32 	%r1576, %r1439, %r1575;
	ld.shared.u64 	%rd145, [%r1576];
	add.s64 	%rd146, %rd145, %rd7;
	setp.gt.s32 	%p226, %r1571, -1;
	selp.b32 	%r1577, -1, -2147483648, %p226;
	xor.b32  	%r1578, %r1577, %r1571;
	shl.b64 	%rd147, %rd146, 2;
	add.s64 	%rd148, %rd1, %rd147;
	st.global.u32 	[%rd148+26112], %r1578;
	bar.warp.sync 	-1;
	bra.uni 	$L__BB9_196;
$L__BB9_159:
	ld.param.u32 	%r1764, [_ZN3cub18CUB_300001_SM_10006detail10radix_sort29DeviceRadixSortOnesweepKernelINS1_5radix10policy_hubIfNS0_8NullTypeEyE10Policy1000ELNS0_9SortOrderE0EfS6_yiiNS1_21identity_decomposer_tEEEvPT5_SC_PT3_PKSD_PT1_PKSH_PT2_PKSL_T4_iiT6__param_8];
	mad.lo.s32 	%r295, %r4, -6912, %r1764;
	setp.ge.s32 	%p227, %r1, %r295;
	@%p227 bra 	$L__BB9_161;
	ld.shared.u32 	%r1579, [%r294];
	setp.eq.s32 	%p228, %r1579, 2147483647;
	selp.b32 	%r1580, -2147483648, %r1579, %p228;
	shr.u32 	%r1581, %r1580, %r298;
	and.b32  	%r1582, %r1581, %r97;
	shl.b32 	%r1583, %r1582, 3;
	add.s32 	%r1585, %r1385, %r1583;
	ld.shared.u64 	%rd149, [%r1585+27648];
	setp.gt.s32 	%p229, %r1579, -1;
	selp.b32 	%r1586, -1, -2147483648, %p229;
	xor.b32  	%r1587, %r1586, %r1579;
	add.s64 	%rd150, %rd149, %rd7;
	shl.b64 	%rd151, %rd150, 2;
	add.s64 	%rd152, %rd1, %rd151;
	st.global.u32 	[%rd152], %r1587;
$L__BB9_161:
	bar.warp.sync 	-1;
	add.s32 	%r1588, %r1, 384;
	setp.ge.s32 	%p230, %r1588, %r295;
	@%p230 bra 	$L__BB9_163;
	ld.shared.u32 	%r1589, [%r294+1536];
	setp.eq.s32 	%p231, %r1589, 2147483647;
	selp.b32 	%r1590, -2147483648, %r1589, %p231;
	shr.u32 	%r1591, %r1590, %r298;
	and.b32  	%r1592, %r1591, %r97;
	shl.b32 	%r1593, %r1592, 3;
	add.s32 	%r1595, %r1385, %r1593;
	ld.shared.u64 	%rd153, [%r1595+27648];
	setp.gt.s32 	%p232, %r1589, -1;
	selp.b32 	%r1596, -1, -2147483648, %p232;
	xor.b32  	%r1597, %r1596, %r1589;
	add.s64 	%rd154, %rd153, %rd7;
	shl.b64 	%rd155, %rd154, 2;
	add.s64 	%rd156, %rd1, %rd155;
	st.global.u32 	[%rd156+1536], %r1597;
$L__BB9_163:
	bar.warp.sync 	-1;
	add.s32 	%r1598, %r1, 768;
	setp.ge.s32 	%p233, %r1598, %r295;
	@%p233 bra 	$L__BB9_165;
	ld.shared.u32 	%r1599, [%r294+3072];
	setp.eq.s32 	%p234, %r1599, 2147483647;
	selp.b32 	%r1600, -2147483648, %r1599, %p234;
	shr.u32 	%r1601, %r1600, %r298;
	and.b32  	%r1602, %r1601, %r97;
	shl.b32 	%r1603, %r1602, 3;
	add.s32 	%r1605, %r1385, %r1603;
	ld.shared.u64 	%rd157, [%r1605+27648];
	setp.gt.s32 	%p235, %r1599, -1;
	selp.b32 	%r1606, -1, -2147483648, %p235;
	xor.b32  	%r1607, %r1606, %r1599;
	add.s64 	%rd158, %rd157, %rd7;
	shl.b64 	%rd159, %rd158, 2;
	add.s64 	%rd160, %rd1, %rd159;
	st.global.u32 	[%rd160+3072], %r1607;
$L__BB9_165:
	bar.warp.sync 	-1;
	add.s32 	%r1608, %r1, 1152;
	setp.ge.s32 	%p236, %r1608, %r295;
	@%p236 bra 	$L__BB9_167;
	ld.shared.u32 	%r1609, [%r294+4608];
	setp.eq.s32 	%p237, %r1609, 2147483647;
	selp.b32 	%r1610, -2147483648, %r1609, %p237;
	shr.u32 	%r1611, %r1610, %r298;
	and.b32  	%r1612, %r1611, %r97;
	shl.b32 	%r1613, %r1612, 3;
	add.s32 	%r1615, %r1385, %r1613;
	ld.shared.u64 	%rd161, [%r1615+27648];
	setp.gt.s32 	%p238, %r1609, -1;
	selp.b32 	%r1616, -1, -2147483648, %p238;
	xor.b32  	%r1617, %r1616, %r1609;
	add.s64 	%rd162, %rd161, %rd7;
	shl.b64 	%rd163, %rd162, 2;
	add.s64 	%rd164, %rd1, %rd163;
	st.global.u32 	[%rd164+4608], %r1617;
$L__BB9_167:
	bar.warp.sync 	-1;
	add.s32 	%r1618, %r1, 1536;
	setp.ge.s32 	%p239, %r1618, %r295;
	@%p239 bra 	$L__BB9_169;
	ld.shared.u32 	%r1619, [%r294+6144];
	setp.eq.s32 	%p240, %r1619, 2147483647;
	selp.b32 	%r1620, -2147483648, %r1619, %p240;
	shr.u32 	%r1621, %r1620, %r298;
	and.b32  	%r1622, %r1621, %r97;
	shl.b32 	%r1623, %r1622, 3;
	add.s32 	%r1625, %r1385, %r1623;
	ld.shared.u64 	%rd165, [%r1625+27648];
	setp.gt.s32 	%p241, %r1619, -1;
	selp.b32 	%r1626, -1, -2147483648, %p241;
	xor.b32  	%r1627, %r1626, %r1619;
	add.s64 	%rd166, %rd165, %rd7;
	shl.b64 	%rd167, %rd166, 2;
	add.s64 	%rd168, %rd1, %rd167;
	st.global.u32 	[%rd168+6144], %r1627;
$L__BB9_169:
	bar.warp.sync 	-1;
	add.s32 	%r1628, %r1, 1920;
	setp.ge.s32 	%p242, %r1628, %r295;
	@%p242 bra 	$L__BB9_171;
	ld.shared.u32 	%r1629, [%r294+7680];
	setp.eq.s32 	%p243, %r1629, 2147483647;
	selp.b32 	%r1630, -2147483648, %r1629, %p243;
	shr.u32 	%r1631, %r1630, %r298;
	and.b32  	%r1632, %r1631, %r97;
	shl.b32 	%r1633, %r1632, 3;
	add.s32 	%r1635, %r1385, %r1633;
	ld.shared.u64 	%rd169, [%r1635+27648];
	setp.gt.s32 	%p244, %r1629, -1;
	selp.b32 	%r1636, -1, -2147483648, %p244;
	xor.b32  	%r1637, %r1636, %r1629;
	add.s64 	%rd170, %rd169, %rd7;
	shl.b64 	%rd171, %rd170, 2;
	add.s64 	%rd172, %rd1, %rd171;
	st.global.u32 	[%rd172+7680], %r1637;
$L__BB9_171:
	bar.warp.sync 	-1;
	add.s32 	%r1638, %r1, 2304;
	setp.ge.s32 	%p245, %r1638, %r295;
	@%p245 bra 	$L__BB9_173;
	ld.shared.u32 	%r1639, [%r294+9216];
	setp.eq.s32 	%p246, %r1639, 2147483647;
	selp.b32 	%r1640, -2147483648, %r1639, %p246;
	shr.u32 	%r1641, %r1640, %r298;
	and.b32  	%r1642, %r1641, %r97;
	shl.b32 	%r1643, %r1642, 3;
	add.s32 	%r1645, %r1385, %r1643;
	ld.shared.u64 	%rd173, [%r1645+27648];
	setp.gt.s32 	%p247, %r1639, -1;
	selp.b32 	%r1646, -1, -2147483648, %p247;
	xor.b32  	%r1647, %r1646, %r1639;
	add.s64 	%rd174, %rd173, %rd7;
	shl.b64 	%rd175, %rd174, 2;
	add.s64 	%rd176, %rd1, %rd175;
	st.global.u32 	[%rd176+9216], %r1647;
$L__BB9_173:
	bar.warp.sync 	-1;
	add.s32 	%r1648, %r1, 2688;
	setp.ge.s32 	%p248, %r1648, %r295;
	@%p248 bra 	$L__BB9_175;
	ld.shared.u32 	%r1649, [%r294+10752];
	setp.eq.s32 	%p249, %r1649, 2147483647;
	selp.b32 	%r1650, -2147483648, %r1649, %p249;
	shr.u32 	%r1651, %r1650, %r298;
	and.b32  	%r1652, %r1651, %r97;
	shl.b32 	%r1653, %r1652, 3;
	add.s32 	%r1655, %r1385, %r1653;
	ld.shared.u64 	%rd177, [%r1655+27648];
	setp.gt.s32 	%p250, %r1649, -1;
	selp.b32 	%r1656, -1, -2147483648, %p250;
	xor.b32  	%r1657, %r1656, %r1649;
	add.s64 	%rd178, %rd177, %rd7;
	shl.b64 	%rd179, %rd178, 2;
	add.s64 	%rd180, %rd1, %rd179;
	st.global.u32 	[%rd180+10752], %r1657;
$L__BB9_175:
	bar.warp.sync 	-1;
	or.b32  	%r1658, %r1, 3072;
	setp.ge.s32 	%p251, %r1658, %r295;
	@%p251 bra 	$L__BB9_177;
	ld.shared.u32 	%r1659, [%r294+12288];
	setp.eq.s32 	%p252, %r1659, 2147483647;
	selp.b32 	%r1660, -2147483648, %r1659, %p252;
	shr.u32 	%r1661, %r1660, %r298;
	and.b32  	%r1662, %r1661, %r97;
	shl.b32 	%r1663, %r1662, 3;
	add.s32 	%r1665, %r1385, %r1663;
	ld.shared.u64 	%rd181, [%r1665+27648];
	setp.gt.s32 	%p253, %r1659, -1;
	selp.b32 	%r1666, -1, -2147483648, %p253;
	xor.b32  	%r1667, %r1666, %r1659;
	add.s64 	%rd182, %rd181, %rd7;
	shl.b64 	%rd183, %rd182, 2;
	add.s64 	%rd184, %rd1, %rd183;
	st.global.u32 	[%rd184+12288], %r1667;
$L__BB9_177:
	bar.warp.sync 	-1;
	add.s32 	%r1668, %r1, 3456;
	setp.ge.s32 	%p254, %r1668, %r295;
	@%p254 bra 	$L__BB9_179;
	ld.shared.u32 	%r1669, [%r294+13824];
	setp.eq.s32 	%p255, %r1669, 2147483647;
	selp.b32 	%r1670, -2147483648, %r1669, %p255;
	shr.u32 	%r1671, %r1670, %r298;
	and.b32  	%r1672, %r1671, %r97;
	shl.b32 	%r1673, %r1672, 3;
	add.s32 	%r1675, %r1385, %r1673;
	ld.shared.u64 	%rd185, [%r1675+27648];
	setp.gt.s32 	%p256, %r1669, -1;
	selp.b32 	%r1676, -1, -2147483648, %p256;
	xor.b32  	%r1677, %r1676, %r1669;
	add.s64 	%rd186, %rd185, %rd7;
	shl.b64 	%rd187, %rd186, 2;
	add.s64 	%rd188, %rd1, %rd187;
	st.global.u32 	[%rd188+13824], %r1677;
$L__BB9_179:
	bar.warp.sync 	-1;
	add.s32 	%r1678, %r1, 3840;
	setp.ge.s32 	%p257, %r1678, %r295;
	@%p257 bra 	$L__BB9_181;
	ld.shared.u32 	%r1679, [%r294+15360];
	setp.eq.s32 	%p258, %r1679, 2147483647;
	selp.b32 	%r1680, -2147483648, %r1679, %p258;
	shr.u32 	%r1681, %r1680, %r298;
	and.b32  	%r1682, %r1681, %r97;
	shl.b32 	%r1683, %r1682, 3;
	add.s32 	%r1685, %r1385, %r1683;
	ld.shared.u64 	%rd189, [%r1685+27648];
	setp.gt.s32 	%p259, %r1679, -1;
	selp.b32 	%r1686, -1, -2147483648, %p259;
	xor.b32  	%r1687, %r1686, %r1679;
	add.s64 	%rd190, %rd189, %rd7;
	shl.b64 	%rd191, %rd190, 2;
	add.s64 	%rd192, %rd1, %rd191;
	st.global.u32 	[%rd192+15360], %r1687;
$L__BB9_181:
	bar.warp.sync 	-1;
	add.s32 	%r1688, %r1, 4224;
	setp.ge.s32 	%p260, %r1688, %r295;
	@%p260 bra 	$L__BB9_183;
	ld.shared.u32 	%r1689, [%r294+16896];
	setp.eq.s32 	%p261, %r1689, 2147483647;
	selp.b32 	%r1690, -2147483648, %r1689, %p261;
	shr.u32 	%r1691, %r1690, %r298;
	and.b32  	%r1692, %r1691, %r97;
	shl.b32 	%r1693, %r1692, 3;
	add.s32 	%r1695, %r1385, %r1693;
	ld.shared.u64 	%rd193, [%r1695+27648];
	setp.gt.s32 	%p262, %r1689, -1;
	selp.b32 	%r1696, -1, -2147483648, %p262;
	xor.b32  	%r1697, %r1696, %r1689;
	add.s64 	%rd194, %rd193, %rd7;
	shl.b64 	%rd195, %rd194, 2;
	add.s64 	%rd196, %rd1, %rd195;
	st.global.u32 	[%rd196+16896], %r1697;
$L__BB9_183:
	bar.warp.sync 	-1;
	add.s32 	%r1698, %r1, 4608;
	setp.ge.s32 	%p263, %r1698, %r295;
	@%p263 bra 	$L__BB9_185;
	ld.shared.u32 	%r1699, [%r294+18432];
	setp.eq.s32 	%p264, %r1699, 2147483647;
	selp.b32 	%r1700, -2147483648, %r1699, %p264;
	shr.u32 	%r1701, %r1700, %r298;
	and.b32  	%r1702, %r1701, %r97;
	shl.b32 	%r1703, %r1702, 3;
	add.s32 	%r1705, %r1385, %r1703;
	ld.shared.u64 	%rd197, [%r1705+27648];
	setp.gt.s32 	%p265, %r1699, -1;
	selp.b32 	%r1706, -1, -2147483648, %p265;
	xor.b32  	%r1707, %r1706, %r1699;
	add.s64 	%rd198, %rd197, %rd7;
	shl.b64 	%rd199, %rd198, 2;
	add.s64 	%rd200, %rd1, %rd199;
	st.global.u32 	[%rd200+18432], %r1707;
$L__BB9_185:
	bar.warp.sync 	-1;
	add.s32 	%r1708, %r1, 4992;
	setp.ge.s32 	%p266, %r1708, %r295;
	@%p266 bra 	$L__BB9_187;
	ld.shared.u32 	%r1709, [%r294+19968];
	setp.eq.s32 	%p267, %r1709, 2147483647;
	selp.b32 	%r1710, -2147483648, %r1709, %p267;
	shr.u32 	%r1711, %r1710, %r298;
	and.b32  	%r1712, %r1711, %r97;
	shl.b32 	%r1713, %r1712, 3;
	add.s32 	%r1715, %r1385, %r1713;
	ld.shared.u64 	%rd201, [%r1715+27648];
	setp.gt.s32 	%p268, %r1709, -1;
	selp.b32 	%r1716, -1, -2147483648, %p268;
	xor.b32  	%r1717, %r1716, %r1709;
	add.s64 	%rd202, %rd201, %rd7;
	shl.b64 	%rd203, %rd202, 2;
	add.s64 	%rd204, %rd1, %rd203;
	st.global.u32 	[%rd204+19968], %r1717;
$L__BB9_187:
	bar.warp.sync 	-1;
	add.s32 	%r1718, %r1, 5376;
	setp.ge.s32 	%p269, %r1718, %r295;
	@%p269 bra 	$L__BB9_189;
	ld.shared.u32 	%r1719, [%r294+21504];
	setp.eq.s32 	%p270, %r1719, 2147483647;
	selp.b32 	%r1720, -2147483648, %r1719, %p270;
	shr.u32 	%r1721, %r1720, %r298;
	and.b32  	%r1722, %r1721, %r97;
	shl.b32 	%r1723, %r1722, 3;
	add.s32 	%r1725, %r1385, %r1723;
	ld.shared.u64 	%rd205, [%r1725+27648];
	setp.gt.s32 	%p271, %r1719, -1;
	selp.b32 	%r1726, -1, -2147483648, %p271;
	xor.b32  	%r1727, %r1726, %r1719;
	add.s64 	%rd206, %rd205, %rd7;
	shl.b64 	%rd207, %rd206, 2;
	add.s64 	%rd208, %rd1, %rd207;
	st.global.u32 	[%rd208+21504], %r1727;
$L__BB9_189:
	bar.warp.sync 	-1;
	add.s32 	%r1728, %r1, 5760;
	setp.ge.s32 	%p272, %r1728, %r295;
	@%p272 bra 	$L__BB9_191;
	ld.shared.u32 	%r1729, [%r294+23040];
	setp.eq.s32 	%p273, %r1729, 2147483647;
	selp.b32 	%r1730, -2147483648, %r1729, %p273;
	shr.u32 	%r1731, %r1730, %r298;
	and.b32  	%r1732, %r1731, %r97;
	shl.b32 	%r1733, %r1732, 3;
	add.s32 	%r1735, %r1385, %r1733;
	ld.shared.u64 	%rd209, [%r1735+27648];
	setp.gt.s32 	%p274, %r1729, -1;
	selp.b32 	%r1736, -1, -2147483648, %p274;
	xor.b32  	%r1737, %r1736, %r1729;
	add.s64 	%rd210, %rd209, %rd7;
	shl.b64 	%rd211, %rd210, 2;
	add.s64 	%rd212, %rd1, %rd211;
	st.global.u32 	[%rd212+23040], %r1737;
$L__BB9_191:
	bar.warp.sync 	-1;
	or.b32  	%r1738, %r1, 6144;
	setp.ge.s32 	%p275, %r1738, %r295;
	@%p275 bra 	$L__BB9_193;
	ld.shared.u32 	%r1739, [%r294+24576];
	setp.eq.s32 	%p276, %r1739, 2147483647;
	selp.b32 	%r1740, -2147483648, %r1739, %p276;
	shr.u32 	%r1741, %r1740, %r298;
	and.b32  	%r1742, %r1741, %r97;
	shl.b32 	%r1743, %r1742, 3;
	add.s32 	%r1745, %r1385, %r1743;
	ld.shared.u64 	%rd213, [%r1745+27648];
	setp.gt.s32 	%p277, %r1739, -1;
	selp.b32 	%r1746, -1, -2147483648, %p277;
	xor.b32  	%r1747, %r1746, %r1739;
	add.s64 	%rd214, %rd213, %rd7;
	shl.b64 	%rd215, %rd214, 2;
	add.s64 	%rd216, %rd1, %rd215;
	st.global.u32 	[%rd216+24576], %r1747;
$L__BB9_193:
	bar.warp.sync 	-1;
	add.s32 	%r1748, %r1, 6528;
	ld.shared.u32 	%r296, [%r294+26112];
	setp.eq.s32 	%p278, %r296, 2147483647;
	selp.b32 	%r1749, -2147483648, %r296, %p278;
	shr.u32 	%r1750, %r1749, %r298;
	and.b32  	%r1751, %r1750, %r97;
	shl.b32 	%r1752, %r1751, 3;
	add.s32 	%r1754, %r1385, %r1752;
	ld.shared.u64 	%rd217, [%r1754+27648];
	add.s64 	%rd19, %rd217, %rd7;
	setp.ge.s32 	%p279, %r1748, %r295;
	@%p279 bra 	$L__BB9_195;
	setp.gt.s32 	%p280, %r296, -1;
	selp.b32 	%r1755, -1, -2147483648, %p280;
	xor.b32  	%r1756, %r1755, %r296;
	shl.b64 	%rd218, %rd19, 2;
	add.s64 	%rd219, %rd1, %rd218;
	st.global.u32 	[%rd219+26112], %r1756;
$L__BB9_195:
	bar.warp.sync 	-1;
$L__BB9_196:
	ret;

}


// ===== COMPILED SASS (sm_100) =====

	.target	sm_100

	.elftype	@"ET_EXEC"


//--------------------- .note.nv.tkinfo           --------------------------
	.section	.note.nv.tkinfo,"",@"SHT_NOTE"
	.sectionflags	@"SHF_NOTE_NV_TKINFO"
	.tkinfo
        /*0018*/ 	.word	0x00000002
        /*0030*/ 	.string	""
        /*0030*/ 	.string	"ptxas"
        /*0030*/ 	.string	"Cuda compilation tools, release 13.0, V13.0.88"
        /*0030*/ 	.string	"Build cuda_13.0.r13.0/compiler.36424714_0"
        /*0030*/ 	.string	"-arch sm_100 -m 64 "



//--------------------- .note.nv.cuinfo           --------------------------
	.section	.note.nv.cuinfo,"",@"SHT_NOTE"
	.sectionflags	@"SHF_NOTE_NV_CUINFO"
        /*0018*/ 	.short	0x0002
        /*001a*/ 	.short	0x0064
        /*001c*/ 	.short	0x0082
	.zero		2


//--------------------- .nv.info                  --------------------------
	.section	.nv.info,"",@"SHT_CUDA_INFO"
	.align	4


	//----- nvinfo : EIATTR_REGCOUNT
	.align		4
        /*0000*/ 	.byte	0x04, 0x2f
        /*0002*/ 	.short	(.L_42 - .L_41)
	.align		4
.L_41:
        /*0004*/ 	.word	index@(_Z19splitComplexNumbersP6float2PfS1_l)
        /*0008*/ 	.word	0x0000000a


	//----- nvinfo : EIATTR_FRAME_SIZE
	.align		4
.L_42:
        /*000c*/ 	.byte	0x04, 0x11
        /*000e*/ 	.short	(.L_44 - .L_43)
	.align		4
.L_43:
        /*0010*/ 	.word	index@(_Z19splitComplexNumbersP6float2PfS1_l)
        /*0014*/ 	.word	0x00000000


	//----- nvinfo : EIATTR_REGCOUNT
	.align		4
.L_44:
        /*0018*/ 	.byte	0x04, 0x2f
        /*001a*/ 	.short	(.L_46 - .L_45)
	.align		4
.L_45:
        /*001c*/ 	.word	index@(_Z38subtractValueFromArrayAndTakeMagnitudePffl)
        /*0020*/ 	.word	0x00000008


	//----- nvinfo : EIATTR_FRAME_SIZE
	.align		4
.L_46:
        /*0024*/ 	.byte	0x04, 0x11
        /*0026*/ 	.short	(.L_48 - .L_47)
	.align		4
.L_47:
        /*0028*/ 	.word	index@(_Z38subtractValueFromArrayAndTakeMagnitudePffl)
        /*002c*/ 	.word	0x00000000


	//----- nvinfo : EIATTR_REGCOUNT
	.align		4
.L_48:
        /*0030*/ 	.byte	0x04, 0x2f
        /*0032*/ 	.short	(.L_50 - .L_49)
	.align		4
.L_49:
        /*0034*/ 	.word	index@(_Z23normaliseByMedianAndMADP6float2ffffl)
        /*0038*/ 	.word	0x00000013


	//----- nvinfo : EIATTR_FRAME_SIZE
	.align		4
.L_50:
        /*003c*/ 	.byte	0x04, 0x11
        /*003e*/ 	.short	(.L_52 - .L_51)
	.align		4
.L_51:
        /*0040*/ 	.word	index@($__internal_0_$__cuda_sm3x_div_rn_noftz_f32_slowpath)
        /*0044*/ 	.word	0x00000000


	//----- nvinfo : EIATTR_FRAME_SIZE
	.align		4
.L_52:
        /*0048*/ 	.byte	0x04, 0x11
        /*004a*/ 	.short	(.L_54 - .L_53)
	.align		4
.L_53:
        /*004c*/ 	.word	index@(_Z23normaliseByMedianAndMADP6float2ffffl)
        /*0050*/ 	.word	0x00000000


	//----- nvinfo : EIATTR_REGCOUNT
	.align		4
.L_54:
        /*0054*/ 	.byte	0x04, 0x2f
        /*0056*/ 	.short	(.L_56 - .L_55)
	.align		4
.L_55:
        /*0058*/ 	.word	index@(_Z23complexSquaredMagnitudeP6float2Pfl)
        /*005c*/ 	.word	0x0000000a


	//----- nvinfo : EIATTR_FRAME_SIZE
	.align		4
.L_56:
        /*0060*/ 	.byte	0x04, 0x11
        /*0062*/ 	.short	(.L_58 - .L_57)
	.align		4
.L_57:
        /*0064*/ 	.word	index@(_Z23complexSquaredMagnitudeP6float2Pfl)
        /*0068*/ 	.word	0x00000000


	//----- nvinfo : EIATTR_REGCOUNT
	.align		4
.L_58:
        /*006c*/ 	.byte	0x04, 0x2f
        /*006e*/ 	.short	(.L_60 - .L_59)
	.align		4
.L_59:
        /*0070*/ 	.word	index@(_Z15recursiveBoxcarPfP6float2lii)
        /*0074*/ 	.word	0x00000015


	//----- nvinfo : EIATTR_FRAME_SIZE
	.align		4
.L_60:
        /*0078*/ 	.byte	0x04, 0x11
        /*007a*/ 	.short	(.L_62 - .L_61)
	.align		4
.L_61:
        /*007c*/ 	.word	index@(_Z15recursiveBoxcarPfP6float2lii)
        /*0080*/ 	.word	0x00000000


	//----- nvinfo : EIATTR_REGCOUNT
	.align		4
.L_62:
        /*0084*/ 	.byte	0x04, 0x2f
        /*0086*/ 	.short	(.L_64 - .L_63)
	.align		4
.L_63:
        /*0088*/ 	.word	index@(_ZN3cub18CUB_300001_SM_10006detail11EmptyKernelIvEEvv)
        /*008c*/ 	.word	0x00000004


	//----- nvinfo : EIATTR_FRAME_SIZE
	.align		4
.L_64:
        /*0090*/ 	.byte	0x04, 0x11
        /*0092*/ 	.short	(.L_66 - .L_65)
	.align		4
.L_65:
        /*0094*/ 	.word	index@(_ZN3cub18CUB_300001_SM_10006detail11EmptyKernelIvEEvv)
        /*0098*/ 	.word	0x00000000


	//----- nvinfo : EIATTR_REGCOUNT
	.align		4
.L_66:
        /*009c*/ 	.byte	0x04, 0x2f
        /*009e*/ 	.short	(.L_68 - .L_67)
	.align		4
.L_67:
        /*00a0*/ 	.word	index@(_ZN3cub18CUB_300001_SM_10006detail10radix_sort31DeviceRadixSortSingleTileKernelINS1_5radix10policy_hubIfNS0_8NullTypeEyE10Policy1000ELNS0_9SortOrderE0EfS6_yNS1_21identity_decomposer_tEEEvPKT1_PSB_PKT2_PSF_T3_iiT4_)
        /*00a4*/ 	.word	0x0000007f


	//----- nvinfo : EIATTR_FRAME_SIZE
	.align		4
.L_68:
        /*00a8*/ 	.byte	0x04, 0x11
        /*00aa*/ 	.short	(.L_70 - .L_69)
	.align		4
.L_69:
        /*00ac*/ 	.word	index@(_ZN3cub18CUB_300001_SM_10006detail10radix_sort31DeviceRadixSortSingleTileKernelINS1_5radix10policy_hubIfNS0_8NullTypeEyE10Policy1000ELNS0_9SortOrderE0EfS6_yNS1_21identity_decomposer_tEEEvPKT1_PSB_PKT2_PSF_T3_iiT4_)
        /*00b0*/ 	.word	0x00000000


	//----- nvinfo : EIATTR_REGCOUNT
	.align		4
.L_70:
        /*00b4*/ 	.byte	0x04, 0x2f
        /*00b6*/ 	.short	(.L_72 - .L_71)
	.align		4
.L_71:
        /*00b8*/ 	.word	index@(_ZN3cub18CUB_300001_SM_10006detail10radix_sort30DeviceRadixSortHistogramKernelINS1_5radix10policy_hubIfNS0_8NullTypeEyE10Policy1000ELNS0_9SortOrderE0EfyNS1_21identity_decomposer_tEEEvPT2_PKT1_SB_iiT3_)
        /*00bc*/ 	.word	0x00000020


	//----- nvinfo : EIATTR_FRAME_SIZE
	.align		4
.L_72:
        /*00c0*/ 	.byte	0x04, 0x11
        /*00c2*/ 	.short	(.L_74 - .L_73)
	.align		4
.L_73:
        /*00c4*/ 	.word	index@(_ZN3cub18CUB_300001_SM_10006detail10radix_sort30DeviceRadixSortHistogramKernelINS1_5radix10policy_hubIfNS0_8NullTypeEyE10Policy1000ELNS0_9SortOrderE0EfyNS1_21identity_decomposer_tEEEvPT2_PKT1_SB_iiT3_)
        /*00c8*/ 	.word	0x00000000


	//----- nvinfo : EIATTR_REGCOUNT
	.align		4
.L_74:
        /*00cc*/ 	.byte	0x04, 0x2f
        /*00ce*/ 	.short	(.L_76 - .L_75)
	.align		4
.L_75:
        /*00d0*/ 	.word	index@(_ZN3cub18CUB_300001_SM_10006detail10radix_sort33DeviceRadixSortExclusiveSumKernelINS1_5radix10policy_hubIfNS0_8NullTypeEyE10Policy1000EyEEvPT0_)
        /*00d4*/ 	.word	0x00000020


	//----- nvinfo : EIATTR_FRAME_SIZE
	.align		4
.L_76:
        /*00d8*/ 	.byte	0x04, 0x11
        /*00da*/ 	.short	(.L_78 - .L_77)
	.align		4
.L_77:
        /*00dc*/ 	.word	index@(_ZN3cub18CUB_300001_SM_10006detail10radix_sort33DeviceRadixSortExclusiveSumKernelINS1_5radix10policy_hubIfNS0_8NullTypeEyE10Policy1000EyEEvPT0_)
        /*00e0*/ 	.word	0x00000000


	//----- nvinfo : EIATTR_REGCOUNT
	.align		4
.L_78:
        /*00e4*/ 	.byte	0x04, 0x2f
        /*00e6*/ 	.short	(.L_80 - .L_79)
	.align		4
.L_79:
        /*00e8*/ 	.word	index@(_ZN3cub18CUB_300001_SM_10006detail10radix_sort29DeviceRadixSortOnesweepKernelINS1_5radix10policy_hubIfNS0_8NullTypeEyE10Policy1000ELNS0_9SortOrderE0EfS6_yiiNS1_21identity_decomposer_tEEEvPT5_SC_PT3_PKSD_PT1_PKSH_PT2_PKSL_T4_iiT6_)
        /*00ec*/ 	.word	0x00000038


	//----- nvinfo : EIATTR_FRAME_SIZE
	.align		4
.L_80:
        /*00f0*/ 	.byte	0x04, 0x11
        /*00f2*/ 	.short	(.L_82 - .L_81)
	.align		4
.L_81:
        /*00f4*/ 	.word	index@(_ZN3cub18CUB_300001_SM_10006detail10radix_sort29DeviceRadixSortOnesweepKernelINS1_5radix10policy_hubIfNS0_8NullTypeEyE10Policy1000ELNS0_9SortOrderE0EfS6_yiiNS1_21identity_decomposer_tEEEvPT5_SC_PT3_PKSD_PT1_PKSH_PT2_PKSL_T4_iiT6_)
        /*00f8*/ 	.word	0x00000000


	//----- nvinfo : EIATTR_MIN_STACK_SIZE
	.align		4
.L_82:
        /*00fc*/ 	.byte	0x04, 0x12
        /*00fe*/ 	.short	(.L_84 - .L_83)
	.align		4
.L_83:
        /*0100*/ 	.word	index@(_ZN3cub18CUB_300001_SM_10006detail10radix_sort29DeviceRadixSortOnesweepKernelINS1_5radix10policy_hubIfNS0_8NullTypeEyE10Policy1000ELNS0_9SortOrderE0EfS6_yiiNS1_21identity_decomposer_tEEEvPT5_SC_PT3_PKSD_PT1_PKSH_PT2_PKSL_T4_iiT6_)
        /*0104*/ 	.word	0x00000000


	//----- nvinfo : EIATTR_MIN_STACK_SIZE
	.align		4
.L_84:
        /*0108*/ 	.byte	0x04, 0x12
        /*010a*/ 	.short	(.L_86 - .L_85)
	.align		4
.L_85:
        /*010c*/ 	.word	index@(_ZN3cub18CUB_300001_SM_10006detail10radix_sort33DeviceRadixSortExclusiveSumKernelINS1_5radix10policy_hubIfNS0_8NullTypeEyE10Policy1000EyEEvPT0_)
        /*0110*/ 	.word	0x00000000


	//----- nvinfo : EIATTR_MIN_STACK_SIZE
	.align		4
.L_86:
        /*0114*/ 	.byte	0x04, 0x12
        /*0116*/ 	.short	(.L_88 - .L_87)
	.align		4
.L_87:
        /*0118*/ 	.word	index@(_ZN3cub18CUB_300001_SM_10006detail10radix_sort30DeviceRadixSortHistogramKernelINS1_5radix10policy_hubIfNS0_8NullTypeEyE10Policy1000ELNS0_9SortOrderE0EfyNS1_21identity_decomposer_tEEEvPT2_PKT1_SB_iiT3_)
        /*011c*/ 	.word	0x00000000


	//----- nvinfo : EIATTR_MIN_STACK_SIZE
	.align		4
.L_88:
        /*0120*/ 	.byte	0x04, 0x12
        /*0122*/ 	.short	(.L_90 - .L_89)
	.align		4
.L_89:
        /*0124*/ 	.word	index@(_ZN3cub18CUB_300001_SM_10006detail10radix_sort31DeviceRadixSortSingleTileKernelINS1_5radix10policy_hubIfNS0_8NullTypeEyE10Policy1000ELNS0_9SortOrderE0EfS6_yNS1_21identity_decomposer_tEEEvPKT1_PSB_PKT2_PSF_T3_iiT4_)
        /*0128*/ 	.word	0x00000000


	//----- nvinfo : EIATTR_MIN_STACK_SIZE
	.align		4
.L_90:
        /*012c*/ 	.byte	0x04, 0x12
        /*012e*/ 	.short	(.L_92 - .L_91)
	.align		4
.L_91:
        /*0130*/ 	.word	index@(_ZN3cub18CUB_300001_SM_10006detail11EmptyKernelIvEEvv)
        /*0134*/ 	.word	0x00000000


	//----- nvinfo : EIATTR_MIN_STACK_SIZE
	.align		4
.L_92:
        /*0138*/ 	.byte	0x04, 0x12
        /*013a*/ 	.short	(.L_94 - .L_93)
	.align		4
.L_93:
        /*013c*/ 	.word	index@(_Z15recursiveBoxcarPfP6float2lii)
        /*0140*/ 	.word	0x00000000


	//----- nvinfo : EIATTR_MIN_STACK_SIZE
	.align		4
.L_94:
        /*0144*/ 	.byte	0x04, 0x12
        /*0146*/ 	.short	(.L_96 - .L_95)
	.align		4
.L_95:
        /*0148*/ 	.word	index@(_Z23complexSquaredMagnitudeP6float2Pfl)
        /*014c*/ 	.word	0x00000000


	//----- nvinfo : EIATTR_MIN_STACK_SIZE
	.align		4
.L_96:
        /*0150*/ 	.byte	0x04, 0x12
        /*0152*/ 	.short	(.L_98 - .L_97)
	.align		4
.L_97:
        /*0154*/ 	.word	index@(_Z23normaliseByMedianAndMADP6float2ffffl)
        /*0158*/ 	.word	0x00000000


	//----- nvinfo : EIATTR_MIN_STACK_SIZE
	.align		4
.L_98:
        /*015c*/ 	.byte	0x04, 0x12
        /*015e*/ 	.short	(.L_100 - .L_99)
	.align		4
.L_99:
        /*0160*/ 	.word	index@(_Z38subtractValueFromArrayAndTakeMagnitudePffl)
        /*0164*/ 	.word	0x00000000


	//----- nvinfo : EIATTR_MIN_STACK_SIZE
	.align		4
.L_100:
        /*0168*/ 	.byte	0x04, 0x12
        /*016a*/ 	.short	(.L_102 - .L_101)
	.align		4
.L_101:
        /*016c*/ 	.word	index@(_Z19splitComplexNumbersP6float2PfS1_l)
        /*0170*/ 	.word	0x00000000
.L_102:


//--------------------- .nv.compat                --------------------------
	.section	.nv.compat,"",@"SHT_CUDA_COMPAT_INFO"
	.align	4
        /*0000*/ 	.byte	0x02, 0x09, 0x00, 0x00, 0x02, 0x02, 0x01, 0x00, 0x02, 0x05, 0x05, 0x00, 0x03, 0x07, 0x01, 0x01
        /*0010*/ 	.byte	0x02, 0x03, 0x00, 0x00, 0x02, 0x06, 0x01, 0x00, 0x04, 0x0b, 0x08, 0x00, 0x01, 0x00, 0x00, 0x00
        /*0020*/ 	.byte	0x00, 0x00, 0x00, 0x00


//--------------------- .nv.info._ZN3cub18CUB_300001_SM_10006detail10radix_sort29DeviceRadixSortOnesweepKernelINS1_5radix10policy_hubIfNS0_8NullTypeEyE10Policy1000ELNS0_9SortOrderE0EfS6_yiiNS1_21identity_decomposer_tEEEvPT5_SC_PT3_PKSD_PT1_PKSH_PT2_PKSL_T4_iiT6_ --------------------------
	.section	.nv.info._ZN3cub18CUB_300001_SM_10006detail10radix_sort29DeviceRadixSortOnesweepKernelINS1_5radix10policy_hubIfNS0_8NullTypeEyE10Policy1000ELNS0_9SortOrderE0EfS6_yiiNS1_21identity_decomposer_tEEEvPT5_SC_PT3_PKSD_PT1_PKSH_PT2_PKSL_T4_iiT6_,"",@"SHT_CUDA_INFO"
	.sectionflags	@""
	.align	4


	//----- nvinfo : EIATTR_CUDA_API_VERSION
	.align		4
        /*0000*/ 	.byte	0x04, 0x37
        /*0002*/ 	.short	(.L_104 - .L_103)
.L_103:
        /*0004*/ 	.word	0x00000082


	//----- nvinfo : EIATTR_KPARAM_INFO
	.align		4
.L_104:
        /*0008*/ 	.byte	0x04, 0x17
        /*000a*/ 	.short	(.L_106 - .L_105)
.L_105:
        /*000c*/ 	.word	0x00000000
        /*0010*/ 	.short	0x000b
        /*0012*/ 	.short	0x004c
        /*0014*/ 	.byte	0x00, 0xf0, 0x05, 0x00


	//----- nvinfo : EIATTR_KPARAM_INFO
	.align		4
.L_106:
        /*0018*/ 	.byte	0x04, 0x17
        /*001a*/ 	.short	(.L_108 - .L_107)
.L_107:
        /*001c*/ 	.word	0x00000000
        /*0020*/ 	.short	0x000a
        /*0022*/ 	.short	0x0048
        /*0024*/ 	.byte	0x00, 0xf0, 0x11, 0x00


	//----- nvinfo : EIATTR_KPARAM_INFO
	.align		4
.L_108:
        /*0028*/ 	.byte	0x04, 0x17
        /*002a*/ 	.short	(.L_110 - .L_109)
.L_109:
        /*002c*/ 	.word	0x00000000
        /*0030*/ 	.short	0x0009
        /*0032*/ 	.short	0x0044
        /*0034*/ 	.byte	0x00, 0xf0, 0x11, 0x00


	//----- nvinfo : EIATTR_KPARAM_INFO
	.align		4
.L_110:
        /*0038*/ 	.byte	0x04, 0x17
        /*003a*/ 	.short	(.L_112 - .L_111)
.L_111:
        /*003c*/ 	.word	0x00000000
        /*0040*/ 	.short	0x0008
        /*0042*/ 	.short	0x0040
        /*0044*/ 	.byte	0x00, 0xf0, 0x11, 0x00


	//----- nvinfo : EIATTR_KPARAM_INFO
	.align		4
.L_112:
        /*0048*/ 	.byte	0x04, 0x17
        /*004a*/ 	.short	(.L_114 - .L_113)
.L_113:
        /*004c*/ 	.word	0x00000000
        /*0050*/ 	.short	0x0007
        /*0052*/ 	.short	0x0038
        /*0054*/ 	.byte	0x00, 0xf5, 0x21, 0x00


	//----- nvinfo : EIATTR_KPARAM_INFO
	.align		4
.L_114:
        /*0058*/ 	.byte	0x04, 0x17
        /*005a*/ 	.short	(.L_116 - .L_115)
.L_115:
        /*005c*/ 	.word	0x00000000
        /*0060*/ 	.short	0x0006
        /*0062*/ 	.short	0x0030
        /*0064*/ 	.byte	0x00, 0xf5, 0x21, 0x00


	//----- nvinfo : EIATTR_KPARAM_INFO
	.align		4
.L_116:
        /*0068*/ 	.byte	0x04, 0x17
        /*006a*/ 	.short	(.L_118 - .L_117)
.L_117:
        /*006c*/ 	.word	0x00000000
        /*0070*/ 	.short	0x0005
        /*0072*/ 	.short	0x0028
        /*0074*/ 	.byte	0x00, 0xf5, 0x21, 0x00


	//----- nvinfo : EIATTR_KPARAM_INFO
	.align		4
.L_118:
        /*0078*/ 	.byte	0x04, 0x17
        /*007a*/ 	.short	(.L_120 - .L_119)
.L_119:
        /*007c*/ 	.word	0x00000000
        /*0080*/ 	.short	0x0004
        /*0082*/ 	.short	0x0020
        /*0084*/ 	.byte	0x00, 0xf5, 0x21, 0x00


	//----- nvinfo : EIATTR_KPARAM_INFO
	.align		4
.L_120:
        /*0088*/ 	.byte	0x04, 0x17
        /*008a*/ 	.short	(.L_122 - .L_121)
.L_121:
        /*008c*/ 	.word	0x00000000
        /*0090*/ 	.short	0x0003
        /*0092*/ 	.short	0x0018
        /*0094*/ 	.byte	0x00, 0xf5, 0x21, 0x00


	//----- nvinfo : EIATTR_KPARAM_INFO
	.align		4
.L_122:
        /*0098*/ 	.byte	0x04, 0x17
        /*009a*/ 	.short	(.L_124 - .L_123)
.L_123:
        /*009c*/ 	.word	0x00000000
        /*00a0*/ 	.short	0x0002
        /*00a2*/ 	.short	0x0010
        /*00a4*/ 	.byte	0x00, 0xf5, 0x21, 0x00


	//----- nvinfo : EIATTR_KPARAM_INFO
	.align		4
.L_124:
        /*00a8*/ 	.byte	0x04, 0x17
        /*00aa*/ 	.short	(.L_126 - .L_125)
.L_125:
        /*00ac*/ 	.word	0x00000000
        /*00b0*/ 	.short	0x0001
        /*00b2*/ 	.short	0x0008
        /*00b4*/ 	.byte	0x00, 0xf5, 0x21, 0x00


	//----- nvinfo : EIATTR_KPARAM_INFO
	.align		4
.L_126:
        /*00b8*/ 	.byte	0x04, 0x17
        /*00ba*/ 	.short	(.L_128 - .L_127)
.L_127:
        /*00bc*/ 	.word	0x00000000
        /*00c0*/ 	.short	0x0000
        /*00c2*/ 	.short	0x0000
        /*00c4*/ 	.byte	0x00, 0xf5, 0x21, 0x00


	//----- nvinfo : EIATTR_SPARSE_MMA_MASK
	.align		4
.L_128:
        /*00c8*/ 	.byte	0x03, 0x50
        /*00ca*/ 	.short	0x0000


	//----- nvinfo : EIATTR_MAXREG_COUNT
	.align		4
        /*00cc*/ 	.byte	0x03, 0x1b
        /*00ce*/ 	.short	0x00a8


	//----- nvinfo : EIATTR_NUM_BARRIERS
	.align		4
        /*00d0*/ 	.byte	0x02, 0x4c
        /*00d2*/ 	.byte	0x01
	.zero		1


	//----- nvinfo : EIATTR_MERCURY_ISA_VERSION
	.align		4
        /*00d4*/ 	.byte	0x03, 0x5f
        /*00d6*/ 	.short	0x0101


	//----- nvinfo : EIATTR_COOP_GROUP_MASK_REGIDS
	.align		4
        /*00d8*/ 	.byte	0x04, 0x29
        /*00da*/ 	.short	(.L_130 - .L_129)


	//   ....[0]....
.L_129:
        /*00dc*/ 	.word	0xffffffff


	//   ....[1]....
        /*00e0*/ 	.word	0x0500001a


	//   ....[2]....
        /*00e4*/ 	.word	0xffffffff


	//   ....[3]....
        /*00e8*/ 	.word	0xffffffff


	//   ....[4]....
        /*00ec*/ 	.word	0xffffffff


	//   ....[5]....
        /*00f0*/ 	.word	0xffffffff


	//   ....[6]....
        /*00f4*/ 	.word	0xffffffff


	//   ....[7]....
        /*00f8*/ 	.word	0xffffffff


	//   ....[8]....
        /*00fc*/ 	.word	0xffffffff


	//   ....[9]....
        /*0100*/ 	.word	0xffffffff


	//   ....[10]....
        /*0104*/ 	.word	0xffffffff


	//   ....[11]....
        /*0108*/ 	.word	0xffffffff


	//   ....[12]....
        /*010c*/ 	.word	0xffffffff


	//   ....[13]....
        /*0110*/ 	.word	0xffffffff


	//   ....[14]....
        /*0114*/ 	.word	0xffffffff


	//   ....[15]....
        /*0118*/ 	.word	0xffffffff


	//   ....[16]....
        /*011c*/ 	.word	0xffffffff


	//   ....[17]....
        /*0120*/ 	.word	0xffffffff


	//   ....[18]....
        /*0124*/ 	.word	0xffffffff


	//   ....[19]....
        /*0128*/ 	.word	0xffffffff


	//   ....[20]....
        /*012c*/ 	.word	0xffffffff


	//   ....[21]....
        /*0130*/ 	.word	0xffffffff


	//   ....[22]....
        /*0134*/ 	.word	0xffffffff


	//   ....[23]....
        /*0138*/ 	.word	0xffffffff


	//   ....[24]....
        /*013c*/ 	.word	0xffffffff


	//   ....[25]....
        /*0140*/ 	.word	0xffffffff


	//   ....[26]....
        /*0144*/ 	.word	0xffffffff


	//   ....[27]....
        /*0148*/ 	.word	0xffffffff


	//   ....[28]....
        /*014c*/ 	.word	0xffffffff


	//   ....[29]....
        /*0150*/ 	.word	0xffffffff


	//   ....[30]....
        /*0154*/ 	.word	0xffffffff


	//   ....[31]....
        /*0158*/ 	.word	0xffffffff


	//   ....[32]....
        /*015c*/ 	.word	0xffffffff


	//   ....[33]....
        /*0160*/ 	.word	0xffffffff


	//   ....[34]....
        /*0164*/ 	.word	0xffffffff


	//   ....[35]....
        /*0168*/ 	.word	0xffffffff


	//   ....[36]....
        /*016c*/ 	.word	0xffffffff


	//   ....[37]....
        /*0170*/ 	.word	0xffffffff


	//   ....[38]....
        /*0174*/ 	.word	0xffffffff


	//   ....[39]....
        /*0178*/ 	.word	0xffffffff


	//   ....[40]....
        /*017c*/ 	.word	0xffffffff


	//   ....[41]....
        /*0180*/ 	.word	0xffffffff


	//   ....[42]....
        /*0184*/ 	.word	0xffffffff


	//   ....[43]....
        /*0188*/ 	.word	0xffffffff


	//   ....[44]....
        /*018c*/ 	.word	0xffffffff


	//   ....[45]....
        /*0190*/ 	.word	0xffffffff


	//   ....[46]....
        /*0194*/ 	.word	0xffffffff


	//   ....[47]....
        /*0198*/ 	.word	0xffffffff


	//   ....[48]....
        /*019c*/ 	.word	0xffffffff


	//   ....[49]....
        /*01a0*/ 	.word	0xffffffff


	//   ....[50]....
        /*01a4*/ 	.word	0xffffffff


	//   ....[51]....
        /*01a8*/ 	.word	0xffffffff


	//   ....[52]....
        /*01ac*/ 	.word	0xffffffff


	//   ....[53]....
        /*01b0*/ 	.word	0xffffffff


	//   ....[54]....
        /*01b4*/ 	.word	0xffffffff


	//   ....[55]....
        /*01b8*/ 	.word	0xffffffff


	//   ....[56]....
        /*01bc*/ 	.word	0xffffffff


	//   ....[57]....
        /*01c0*/ 	.word	0xffffffff


	//   ....[58]....
        /*01c4*/ 	.word	0xffffffff


	//   ....[59]....
        /*01c8*/ 	.word	0xffffffff


	//   ....[60]....
        /*01cc*/ 	.word	0xffffffff


	//   ....[61]....
        /*01d0*/ 	.word	0xffffffff


	//   ....[62]....
        /*01d4*/ 	.word	0xffffffff


	//   ....[63]....
        /*01d8*/ 	.word	0xffffffff


	//   ....[64]....
        /*01dc*/ 	.word	0xffffffff


	//   ....[65]....
        /*01e0*/ 	.word	0xffffffff


	//   ....[66]....
        /*01e4*/ 	.word	0xffffffff


	//   ....[67]....
        /*01e8*/ 	.word	0xffffffff


	//   ....[68]....
        /*01ec*/ 	.word	0xffffffff


	//   ....[69]....
        /*01f0*/ 	.word	0xffffffff


	//   ....[70]....
        /*01f4*/ 	.word	0xffffffff


	//   ....[71]....
        /*01f8*/ 	.word	0xffffffff


	//   ....[72]....
        /*01fc*/ 	.word	0xffffffff


	//   ....[73]....
        /*0200*/ 	.word	0xffffffff


	//   ....[74]....
        /*0204*/ 	.word	0xffffffff


	//   ....[75]....
        /*0208*/ 	.word	0xffffffff


	//   ....[76]....
        /*020c*/ 	.word	0xffffffff


	//   ....[77]....
        /*0210*/ 	.word	0xffffffff


	//   ....[78]....
        /*0214*/ 	.word	0xffffffff


	//   ....[79]....
        /*0218*/ 	.word	0xffffffff


	//   ....[80]....
        /*021c*/ 	.word	0xffffffff


	//   ....[81]....
        /*0220*/ 	.word	0xffffffff


	//   ....[82]....
        /*0224*/ 	.word	0xffffffff


	//   ....[83]....
        /*0228*/ 	.word	0xffffffff


	//   ....[84]....
        /*022c*/ 	.word	0xffffffff


	//   ....[85]....
        /*0230*/ 	.word	0xffffffff


	//   ....[86]....
        /*0234*/ 	.word	0xffffffff


	//   ....[87]....
        /*0238*/ 	.word	0xffffffff


	//   ....[88]....
        /*023c*/ 	.word	0xffffffff


	//   ....[89]....
        /*0240*/ 	.word	0xffffffff


	//   ....[90]....
        /*0244*/ 	.word	0xffffffff


	//   ....[91]....
        /*0248*/ 	.word	0xffffffff


	//   ....[92]....
        /*024c*/ 	.word	0xffffffff


	//   ....[93]....
        /*0250*/ 	.word	0xffffffff


	//   ....[94]....
        /*0254*/ 	.word	0xffffffff


	//   ....[95]....
        /*0258*/ 	.word	0xffffffff


	//   ....[96]....
        /*025c*/ 	.word	0xffffffff


	//   ....[97]....
        /*0260*/ 	.word	0xffffffff


	//   ....[98]....
        /*0264*/ 	.word	0xffffffff


	//   ....[99]....
        /*0268*/ 	.word	0xffffffff


	//   ....[100]....
        /*026c*/ 	.word	0xffffffff


	//   ....[101]....
        /*0270*/ 	.word	0xffffffff


	//   ....[102]....
        /*0274*/ 	.word	0xffffffff


	//   ....[103]....
        /*0278*/ 	.word	0xffffffff


	//   ....[104]....
        /*027c*/ 	.word	0xffffffff


	//   ....[105]....
        /*0280*/ 	.word	0xffffffff


	//   ....[106]....
        /*0284*/ 	.word	0xffffffff


	//   ....[107]....
        /*0288*/ 	.word	0xffffffff


	//   ....[108]....
        /*028c*/ 	.word	0xffffffff


	//   ....[109]....
        /*0290*/ 	.word	0xffffffff


	//   ....[110]....
        /*0294*/ 	.word	0xffffffff


	//   ....[111]....
        /*0298*/ 	.word	0xffffffff


	//   ....[112]....
        /*029c*/ 	.word	0xffffffff


	//   ....[113]....
        /*02a0*/ 	.word	0xffffffff


	//   ....[114]....
        /*02a4*/ 	.word	0xffffffff


	//   ....[115]....
        /*02a8*/ 	.word	0xffffffff


	//   ....[116]....
        /*02ac*/ 	.word	0xffffffff


	//   ....[117]....
        /*02b0*/ 	.word	0xffffffff


	//   ....[118]....
        /*02b4*/ 	.word	0xffffffff


	//   ....[119]....
        /*02b8*/ 	.word	0xffffffff


	//   ....[120]....
        /*02bc*/ 	.word	0xffffffff


	//   ....[121]....
        /*02c0*/ 	.word	0xffffffff


	//   ....[122]....
        /*02c4*/ 	.word	0xffffffff


	//   ....[123]....
        /*02c8*/ 	.word	0xffffffff


	//   ....[124]....
        /*02cc*/ 	.word	0xffffffff


	//   ....[125]....
        /*02d0*/ 	.word	0xffffffff


	//   ....[126]....
        /*02d4*/ 	.word	0xffffffff


	//   ....[127]....
        /*02d8*/ 	.word	0xffffffff


	//   ....[128]....
        /*02dc*/ 	.word	0xffffffff


	//   ....[129]....
        /*02e0*/ 	.word	0xffffffff


	//   ....[130]....
        /*02e4*/ 	.word	0xffffffff


	//   ....[131]....
        /*02e8*/ 	.word	0xffffffff


	//   ....[132]....
        /*02ec*/ 	.word	0xffffffff


	//   ....[133]....
        /*02f0*/ 	.word	0xffffffff


	//   ....[134]....
        /*02f4*/ 	.word	0xffffffff


	//   ....[135]....
        /*02f8*/ 	.word	0xffffffff


	//   ....[136]....
        /*02fc*/ 	.word	0xffffffff


	//   ....[137]....
        /*0300*/ 	.word	0xffffffff


	//   ....[138]....
        /*0304*/ 	.word	0xffffffff


	//   ....[139]....
        /*0308*/ 	.word	0xffffffff


	//   ....[140]....
        /*030c*/ 	.word	0xffffffff


	//   ....[141]....
        /*0310*/ 	.word	0xffffffff


	//   ....[142]....
        /*0314*/ 	.word	0xffffffff


	//   ....[143]....
        /*0318*/ 	.word	0xffffffff


	//   ....[144]....
        /*031c*/ 	.word	0xffffffff


	//   ....[145]....
        /*0320*/ 	.word	0xffffffff


	//   ....[146]....
        /*0324*/ 	.word	0xffffffff


	//   ....[147]....
        /*0328*/ 	.word	0xffffffff


	//   ....[148]....
        /*032c*/ 	.word	0xffffffff


	//   ....[149]....
        /*0330*/ 	.word	0xffffffff


	//   ....[150]....
        /*0334*/ 	.word	0xffffffff


	//   ....[151]....
        /*0338*/ 	.word	0xffffffff


	//   ....[152]....
        /*033c*/ 	.word	0xffffffff


	//   ....[153]....
        /*0340*/ 	.word	0xffffffff


	//   ....[154]....
        /*0344*/ 	.word	0xffffffff


	//   ....[155]....
        /*0348*/ 	.word	0xffffffff


	//   ....[156]....
        /*034c*/ 	.word	0xffffffff


	//   ....[157]....
        /*0350*/ 	.word	0xffffffff


	//   ....[158]....
        /*0354*/ 	.word	0xffffffff


	//   ....[159]....
        /*0358*/ 	.word	0xffffffff


	//   ....[160]....
        /*035c*/ 	.word	0xffffffff


	//   ....[161]....
        /*0360*/ 	.word	0xffffffff


	//   ....[162]....
        /*0364*/ 	.word	0xffffffff


	//   ....[163]....
        /*0368*/ 	.word	0xffffffff


	//   ....[164]....
        /*036c*/ 	.word	0xffffffff


	//   ....[165]....
        /*0370*/ 	.word	0xffffffff


	//   ....[166]....
        /*0374*/ 	.word	0xffffffff


	//   ....[167]....
        /*0378*/ 	.word	0xffffffff


	//   ....[168]....
        /*037c*/ 	.word	0xffffffff


	//   ....[169]....
        /*0380*/ 	.word	0x05000004


	//   ....[170]....
        /*0384*/ 	.word	0xffffffff


	//   ....[171]....
        /*0388*/ 	.word	0xffffffff


	//   ....[172]....
        /*038c*/ 	.word	0xffffffff


	//   ....[173]....
        /*0390*/ 	.word	0xffffffff


	//   ....[174]....
        /*0394*/ 	.word	0xffffffff


	//   ....[175]....
        /*0398*/ 	.word	0xffffffff


	//   ....[176]....
        /*039c*/ 	.word	0xffffffff


	//   ....[177]....
        /*03a0*/ 	.word	0xffffffff


	//   ....[178]....
        /*03a4*/ 	.word	0xffffffff


	//   ....[179]....
        /*03a8*/ 	.word	0xffffffff


	//   ....[180]....
        /*03ac*/ 	.word	0xffffffff


	//   ....[181]....
        /*03b0*/ 	.word	0xffffffff


	//   ....[182]....
        /*03b4*/ 	.word	0xffffffff


	//   ....[183]....
        /*03b8*/ 	.word	0xffffffff


	//   ....[184]....
        /*03bc*/ 	.word	0xffffffff


	//   ....[185]....
        /*03c0*/ 	.word	0xffffffff


	//   ....[186]....
        /*03c4*/ 	.word	0xffffffff


	//   ....[187]....
        /*03c8*/ 	.word	0xffffffff


	//   ....[188]....
        /*03cc*/ 	.word	0xffffffff


	//   ....[189]....
        /*03d0*/ 	.word	0xffffffff


	//   ....[190]....
        /*03d4*/ 	.word	0xffffffff


	//   ....[191]....
        /*03d8*/ 	.word	0xffffffff


	//   ....[192]....
        /*03dc*/ 	.word	0xffffffff


	//   ....[193]....
        /*03e0*/ 	.word	0xffffffff


	//   ....[194]....
        /*03e4*/ 	.word	0xffffffff


	//   ....[195]....
        /*03e8*/ 	.word	0xffffffff


	//   ....[196]....
        /*03ec*/ 	.word	0xffffffff


	//   ....[197]....
        /*03f0*/ 	.word	0xffffffff


	//   ....[198]....
        /*03f4*/ 	.word	0xffffffff


	//   ....[199]....
        /*03f8*/ 	.word	0xffffffff


	//   ....[200]....
        /*03fc*/ 	.word	0xffffffff


	//   ....[201]....
        /*0400*/ 	.word	0xffffffff


	//   ....[202]....
        /*0404*/ 	.word	0xffffffff


	//   ....[203]....
        /*0408*/ 	.word	0xffffffff


	//   ....[204]....
        /*040c*/ 	.word	0xffffffff


	//   ....[205]....
        /*0410*/ 	.word	0xffffffff


	//   ....[206]....
        /*0414*/ 	.word	0x0500002e


	//   ....[207]....
        /*0418*/ 	.word	0x0500002e


	//   ....[208]....
        /*041c*/ 	.word	0x0500002e


	//   ....[209]....
        /*0420*/ 	.word	0x0500002e


	//   ....[210]....
        /*0424*/ 	.word	0x0500002e


	//----- nvinfo : EIATTR_COOP_GROUP_INSTR_OFFSETS
	.align		4
.L_130:
        /*0428*/ 	.byte	0x04, 0x28
        /*042a*/ 	.short	(.L_132 - .L_131)


	//   ....[0]....
.L_131:
        /*042c*/ 	.word	0x00001220


	//   ....[1]....
        /*0430*/ 	.word	0x00001d00


	//   ....[2]....
        /*0434*/ 	.word	0x00002a50


	//   ....[3]....
        /*0438*/ 	.word	0x00002a70


	//   ....[4]....
        /*043c*/ 	.word	0x00002a90


	//   ....[5]....
        /*0440*/ 	.word	0x00002ab0


	//   ....[6]....
        /*0444*/ 	.word	0x00002ad0


	//   ....[7]....
        /*0448*/ 	.word	0x00002fa0


	//   ....[8]....
        /*044c*/ 	.word	0x00002fb0


	//   ....[9]....
        /*0450*/ 	.word	0x00002fd0


	//   ....[10]....
        /*0454*/ 	.word	0x00002ff0


	//   ....[11]....
        /*0458*/ 	.word	0x00003040


	//   ....[12]....
        /*045c*/ 	.word	0x00003070


	//   ....[13]....
        /*0460*/ 	.word	0x000030b0


	//   ....[14]....
        /*0464*/ 	.word	0x000030f0


	//   ....[15]....
        /*0468*/ 	.word	0x000031e0


	//   ....[16]....
        /*046c*/ 	.word	0x00003240


	//   ....[17]....
        /*0470*/ 	.word	0x00003250


	//   ....[18]....
        /*0474*/ 	.word	0x00003270


	//   ....[19]....
        /*0478*/ 	.word	0x000032b0


	//   ....[20]....
        /*047c*/ 	.word	0x000032e0


	//   ....[21]....
        /*0480*/ 	.word	0x00003320


	//   ....[22]....
        /*0484*/ 	.word	0x00003340


	//   ....[23]....
        /*0488*/ 	.word	0x00003360


	//   ....[24]....
        /*048c*/ 	.word	0x000034a0


	//   ....[25]....
        /*0490*/ 	.word	0x000034d0


	//   ....[26]....
        /*0494*/ 	.word	0x000034e0


	//   ....[27]....
        /*0498*/ 	.word	0x00003500


	//   ....[28]....
        /*049c*/ 	.word	0x00003540


	//   ....[29]....
        /*04a0*/ 	.word	0x00003570


	//   ....[30]....
        /*04a4*/ 	.word	0x000035b0


	//   ....[31]....
        /*04a8*/ 	.word	0x000035d0


	//   ....[32]....
        /*04ac*/ 	.word	0x000035f0


	//   ....[33]....
        /*04b0*/ 	.word	0x00003720


	//   ....[34]....
        /*04b4*/ 	.word	0x00003740


	//   ....[35]....
        /*04b8*/ 	.word	0x00003750


	//   ....[36]....
        /*04bc*/ 	.word	0x00003770


	//   ....[37]....
        /*04c0*/ 	.word	0x000037b0


	//   ....[38]....
        /*04c4*/ 	.word	0x000037e0


	//   ....[39]....
        /*04c8*/ 	.word	0x00003820


	//   ....[40]....
        /*04cc*/ 	.word	0x00003840


	//   ....[41]....
        /*04d0*/ 	.word	0x00003860


	//   ....[42]....
        /*04d4*/ 	.word	0x000039a0


	//   ....[43]....
        /*04d8*/ 	.word	0x000039d0


	//   ....[44]....
        /*04dc*/ 	.word	0x000039e0


	//   ....[45]....
        /*04e0*/ 	.word	0x00003a00


	//   ....[46]....
        /*04e4*/ 	.word	0x00003a40


	//   ....[47]....
        /*04e8*/ 	.word	0x00003a70


	//   ....[48]....
        /*04ec*/ 	.word	0x00003ab0


	//   ....[49]....
        /*04f0*/ 	.word	0x00003ad0


	//   ....[50]....
        /*04f4*/ 	.word	0x00003af0


	//   ....[51]....
        /*04f8*/ 	.word	0x00003c20


	//   ....[52]....
        /*04fc*/ 	.word	0x00003c40


	//   ....[53]....
        /*0500*/ 	.word	0x00003c50


	//   ....[54]....
        /*0504*/ 	.word	0x00003c70


	//   ....[55]....
        /*0508*/ 	.word	0x00003cb0


	//   ....[56]....
        /*050c*/ 	.word	0x00003ce0


	//   ....[57]....
        /*0510*/ 	.word	0x00003d20


	//   ....[58]....
        /*0514*/ 	.word	0x00003d40


	//   ....[59]....
        /*0518*/ 	.word	0x00003d60


	//   ....[60]....
        /*051c*/ 	.word	0x00003ea0


	//   ....[61]....
        /*0520*/ 	.word	0x00003ed0


	//   ....[62]....
        /*0524*/ 	.word	0x00003ee0


	//   ....[63]....
        /*0528*/ 	.word	0x00003f00


	//   ....[64]....
        /*052c*/ 	.word	0x00003f40


	//   ....[65]....
        /*0530*/ 	.word	0x00003f70


	//   ....[66]....
        /*0534*/ 	.word	0x00003fb0


	//   ....[67]....
        /*0538*/ 	.word	0x00003fd0


	//   ....[68]....
        /*053c*/ 	.word	0x00003ff0


	//   ....[69]....
        /*0540*/ 	.word	0x00004120


	//   ....[70]....
        /*0544*/ 	.word	0x00004140


	//   ....[71]....
        /*0548*/ 	.word	0x00004150


	//   ....[72]....
        /*054c*/ 	.word	0x00004180


	//   ....[73]....
        /*0550*/ 	.word	0x000041a0


	//   ....[74]....
        /*0554*/ 	.word	0x000041f0


	//   ....[75]....
        /*0558*/ 	.word	0x00004210


	//   ....[76]....
        /*055c*/ 	.word	0x00004250


	//   ....[77]....
        /*0560*/ 	.word	0x00004270


	//   ....[78]....
        /*0564*/ 	.word	0x000043a0


	//   ....[79]....
        /*0568*/ 	.word	0x000043d0


	//   ....[80]....
        /*056c*/ 	.word	0x000043e0


	//   ....[81]....
        /*0570*/ 	.word	0x00004430


	//   ....[82]....
        /*0574*/ 	.word	0x00004460


	//   ....[83]....
        /*0578*/ 	.word	0x00004490


	//   ....[84]....
        /*057c*/ 	.word	0x000044c0


	//   ....[85]....
        /*0580*/ 	.word	0x000044f0


	//   ....[86]....
        /*0584*/ 	.word	0x00004520


	//   ....[87]....
        /*0588*/ 	.word	0x00004620


	//   ....[88]....
        /*058c*/ 	.word	0x00004640


	//   ....[89]....
        /*0590*/ 	.word	0x00004650


	//   ....[90]....
        /*0594*/ 	.word	0x000046a0


	//   ....[91]....
        /*0598*/ 	.word	0x000046d0


	//   ....[92]....
        /*059c*/ 	.word	0x000046e0


	//   ....[93]....
        /*05a0*/ 	.word	0x00004720


	//   ....[94]....
        /*05a4*/ 	.word	0x00004760


	//   ....[95]....
        /*05a8*/ 	.word	0x00004790


	//   ....[96]....
        /*05ac*/ 	.word	0x000048b0


	//   ....[97]....
        /*05b0*/ 	.word	0x000048e0


	//   ....[98]....
        /*05b4*/ 	.word	0x000048f0


	//   ....[99]....
        /*05b8*/ 	.word	0x00004940


	//   ....[100]....
        /*05bc*/ 	.word	0x00004970


	//   ....[101]....
        /*05c0*/ 	.word	0x000049a0


	//   ....[102]....
        /*05c4*/ 	.word	0x000049d0


	//   ....[103]....
        /*05c8*/ 	.word	0x00004a00


	//   ....[104]....
        /*05cc*/ 	.word	0x00004a30


	//   ....[105]....
        /*05d0*/ 	.word	0x00004b50


	//   ....[106]....
        /*05d4*/ 	.word	0x00004b80


	//   ....[107]....
        /*05d8*/ 	.word	0x00004b90


	//   ....[108]....
        /*05dc*/ 	.word	0x00004be0


	//   ....[109]....
        /*05e0*/ 	.word	0x00004c10


	//   ....[110]....
        /*05e4*/ 	.word	0x00004c40


	//   ....[111]....
        /*05e8*/ 	.word	0x00004c70


	//   ....[112]....
        /*05ec*/ 	.word	0x00004ca0


	//   ....[113]....
        /*05f0*/ 	.word	0x00004cd0


	//   ....[114]....
        /*05f4*/ 	.word	0x00004df0


	//   ....[115]....
        /*05f8*/ 	.word	0x00004e20


	//   ....[116]....
        /*05fc*/ 	.word	0x00004e30


	//   ....[117]....
        /*0600*/ 	.word	0x00004e80


	//   ....[118]....
        /*0604*/ 	.word	0x00004eb0


	//   ....[119]....
        /*0608*/ 	.word	0x00004ee0


	//   ....[120]....
        /*060c*/ 	.word	0x00004f10


	//   ....[121]....
        /*0610*/ 	.word	0x00004f40


	//   ....[122]....
        /*0614*/ 	.word	0x00004f70


	//   ....[123]....
        /*0618*/ 	.word	0x00005090


	//   ....[124]....
        /*061c*/ 	.word	0x000050c0


	//   ....[125]....
        /*0620*/ 	.word	0x000050d0


	//   ....[126]....
        /*0624*/ 	.word	0x00005120


	//   ....[127]....
        /*0628*/ 	.word	0x00005150


	//   ....[128]....
        /*062c*/ 	.word	0x00005180


	//   ....[129]....
        /*0630*/ 	.word	0x000051b0


	//   ....[130]....
        /*0634*/ 	.word	0x000051e0


	//   ....[131]....
        /*0638*/ 	.word	0x00005210


	//   ....[132]....
        /*063c*/ 	.word	0x00005330


	//   ....[133]....
        /*0640*/ 	.word	0x00005360


	//   ....[134]....
        /*0644*/ 	.word	0x00005370


	//   ....[135]....
        /*0648*/ 	.word	0x000053c0


	//   ....[136]....
        /*064c*/ 	.word	0x000053f0


	//   ....[137]....
        /*0650*/ 	.word	0x00005420


	//   ....[138]....
        /*0654*/ 	.word	0x00005450


	//   ....[139]....
        /*0658*/ 	.word	0x00005480


	//   ....[140]....
        /*065c*/ 	.word	0x000054b0


	//   ....[141]....
        /*0660*/ 	.word	0x000055d0


	//   ....[142]....
        /*0664*/ 	.word	0x00005600


	//   ....[143]....
        /*0668*/ 	.word	0x00005610


	//   ....[144]....
        /*066c*/ 	.word	0x00005660


	//   ....[145]....
        /*0670*/ 	.word	0x00005690


	//   ....[146]....
        /*0674*/ 	.word	0x000056c0


	//   ....[147]....
        /*0678*/ 	.word	0x000056f0


	//   ....[148]....
        /*067c*/ 	.word	0x00005720


	//   ....[149]....
        /*0680*/ 	.word	0x00005750


	//   ....[150]....
        /*0684*/ 	.word	0x00005870


	//   ....[151]....
        /*0688*/ 	.word	0x000058a0


	//   ....[152]....
        /*068c*/ 	.word	0x000058b0


	//   ....[153]....
        /*0690*/ 	.word	0x00005900


	//   ....[154]....
        /*0694*/ 	.word	0x00005930


	//   ....[155]....
        /*0698*/ 	.word	0x00005960


	//   ....[156]....
        /*069c*/ 	.word	0x00005990


	//   ....[157]....
        /*06a0*/ 	.word	0x000059c0


	//   ....[158]....
        /*06a4*/ 	.word	0x000059f0


	//   ....[159]....
        /*06a8*/ 	.word	0x00005b00


	//   ....[160]....
        /*06ac*/ 	.word	0x00005b20


	//   ....[161]....
        /*06b0*/ 	.word	0x00005b30


	//   ....[162]....
        /*06b4*/ 	.word	0x00005b60


	//   ....[163]....
        /*06b8*/ 	.word	0x00005b80


	//   ....[164]....
        /*06bc*/ 	.word	0x00005bd0


	//   ....[165]....
        /*06c0*/ 	.word	0x00005c00


	//   ....[166]....
        /*06c4*/ 	.word	0x00005c50


	//   ....[167]....
        /*06c8*/ 	.word	0x00005c80


	//   ....[168]....
        /*06cc*/ 	.word	0x00005da0


	//   ....[169]....
        /*06d0*/ 	.word	0x00006200


	//   ....[170]....
        /*06d4*/ 	.word	0x00006590


	//   ....[171]....
        /*06d8*/ 	.word	0x00006690


	//   ....[172]....
        /*06dc*/ 	.word	0x00006790


	//   ....[173]....
        /*06e0*/ 	.word	0x00006890


	//   ....[174]....
        /*06e4*/ 	.word	0x00006990


	//   ....[175]....
        /*06e8*/ 	.word	0x00006a90


	//   ....[176]....
        /*06ec*/ 	.word	0x00006b90


	//   ....[177]....
        /*06f0*/ 	.word	0x00006c90


	//   ....[178]....
        /*06f4*/ 	.word	0x00006d90


	//   ....[179]....
        /*06f8*/ 	.word	0x00006e90


	//   ....[180]....
        /*06fc*/ 	.word	0x00006f90


	//   ....[181]....
        /*0700*/ 	.word	0x00007090


	//   ....[182]....
        /*0704*/ 	.word	0x00007190


	//   ....[183]....
        /*0708*/ 	.word	0x00007290


	//   ....[184]....
        /*070c*/ 	.word	0x00007390


	//   ....[185]....
        /*0710*/ 	.word	0x00007490


	//   ....[186]....
        /*0714*/ 	.word	0x00007590


	//   ....[187]....
        /*0718*/ 	.word	0x00007690


	//   ....[188]....
        /*071c*/ 	.word	0x000078d0


	//   ....[189]....
        /*0720*/ 	.word	0x00007a50


	//   ....[190]....
        /*0724*/ 	.word	0x00007bd0


	//   ....[191]....
        /*0728*/ 	.word	0x00007d50


	//   ....[192]....
        /*072c*/ 	.word	0x00007ed0


	//   ....[193]....
        /*0730*/ 	.word	0x00008050


	//   ....[194]....
        /*0734*/ 	.word	0x000081d0


	//   ....[195]....
        /*0738*/ 	.word	0x00008350


	//   ....[196]....
        /*073c*/ 	.word	0x000084d0


	//   ....[197]....
        /*0740*/ 	.word	0x00008650


	//   ....[198]....
        /*0744*/ 	.word	0x000087d0


	//   ....[199]....
        /*0748*/ 	.word	0x00008940


	//   ....[200]....
        /*074c*/ 	.word	0x00008aa0


	//   ....[201]....
        /*0750*/ 	.word	0x00008c00


	//   ....[202]....
        /*0754*/ 	.word	0x00008d60


	//   ....[203]....
        /*0758*/ 	.word	0x00008ec0


	//   ....[204]....
        /*075c*/ 	.word	0x00009020


	//   ....[205]....
        /*0760*/ 	.word	0x000091a0


	//   ....[206]....
        /*0764*/ 	.word	0x00009210


	//   ....[207]....
        /*0768*/ 	.word	0x00009280


	//   ....[208]....
        /*076c*/ 	.word	0x000092f0


	//   ....[209]....
        /*0770*/ 	.word	0x00009360


	//   ....[210]....
        /*0774*/ 	.word	0x000093d0


	//----- nvinfo : EIATTR_VRC_CTA_INIT_COUNT
	.align		4
.L_132:
        /*0778*/ 	.byte	0x02, 0x4a
	.zero		1
	.zero		1


	//----- nvinfo : EIATTR_EXIT_INSTR_OFFSETS
	.align		4
        /*077c*/ 	.byte	0x04, 0x1c
        /*077e*/ 	.short	(.L_134 - .L_133)


	//   ....[0]....
.L_133:
        /*0780*/ 	.word	0x00002460


	//   ....[1]....
        /*0784*/ 	.word	0x00002840


	//   ....[2]....
        /*0788*/ 	.word	0x00002860


	//   ....[3]....
        /*078c*/ 	.word	0x000076a0


	//   ....[4]....
        /*0790*/ 	.word	0x000091b0


	//----- nvinfo : EIATTR_MAX_THREADS
	.align		4
.L_134:
        /*0794*/ 	.byte	0x04, 0x05
        /*0796*/ 	.short	(.L_136 - .L_135)
.L_135:
        /*0798*/ 	.word	0x00000180
        /*079c*/ 	.word	0x00000001
        /*07a0*/ 	.word	0x00000001


	//----- nvinfo : EIATTR_CRS_STACK_SIZE
	.align		4
.L_136:
        /*07a4*/ 	.byte	0x04, 0x1e
        /*07a6*/ 	.short	(.L_138 - .L_137)
.L_137:
        /*07a8*/ 	.word	0x00000000


	//----- nvinfo : EIATTR_CBANK_PARAM_SIZE
	.align		4
.L_138:
        /*07ac*/ 	.byte	0x03, 0x19
        /*07ae*/ 	.short	0x004d


	//----- nvinfo : EIATTR_PARAM_CBANK
	.align		4
        /*07b0*/ 	.byte	0x04, 0x0a
        /*07b2*/ 	.short	(.L_140 - .L_139)
	.align		4
.L_139:
        /*07b4*/ 	.word	index@(.nv.constant0._ZN3cub18CUB_300001_SM_10006detail10radix_sort29DeviceRadixSortOnesweepKernelINS1_5radix10policy_hubIfNS0_8NullTypeEyE10Policy1000ELNS0_9SortOrderE0EfS6_yiiNS1_21identity_decomposer_tEEEvPT5_SC_PT3_PKSD_PT1_PKSH_PT2_PKSL_T4_iiT6_)
        /*07b8*/ 	.short	0x0380
        /*07ba*/ 	.short	0x004d


	//----- nvinfo : EIATTR_SW_WAR
	.align		4
.L_140:
        /*07bc*/ 	.byte	0x04, 0x36
        /*07be*/ 	.short	(.L_142 - .L_141)
.L_141:
        /*07c0*/ 	.word	0x00000008
.L_142:


//--------------------- .nv.info._ZN3cub18CUB_300001_SM_10006detail10radix_sort33DeviceRadixSortExclusiveSumKernelINS1_5radix10policy_hubIfNS0_8NullTypeEyE10Policy1000EyEEvPT0_ --------------------------
	.section	.nv.info._ZN3cub18CUB_300001_SM_10006detail10radix_sort33DeviceRadixSortExclusiveSumKernelINS1_5radix10policy_hubIfNS0_8NullTypeEyE10Policy1000EyEEvPT0_,"",@"SHT_CUDA_INFO"
	.sectionflags	@""
	.align	4


	//----- nvinfo : EIATTR_CUDA_API_VERSION
	.align		4
        /*0000*/ 	.byte	0x04, 0x37
        /*0002*/ 	.short	(.L_144 - .L_143)
.L_143:
        /*0004*/ 	.word	0x00000082


	//----- nvinfo : EIATTR_KPARAM_INFO
	.align		4
.L_144:
        /*0008*/ 	.byte	0x04, 0x17
        /*000a*/ 	.short	(.L_146 - .L_145)
.L_145:
        /*000c*/ 	.word	0x00000000
        /*0010*/ 	.short	0x0000
        /*0012*/ 	.short	0x0000
        /*0014*/ 	.byte	0x00, 0xf5, 0x21, 0x00


	//----- nvinfo : EIATTR_SPARSE_MMA_MASK
	.align		4
.L_146:
        /*0018*/ 	.byte	0x03, 0x50
        /*001a*/ 	.short	0x0000


	//----- nvinfo : EIATTR_MAXREG_COUNT
	.align		4
        /*001c*/ 	.byte	0x03, 0x1b
        /*001e*/ 	.short	0x00ff


	//----- nvinfo : EIATTR_NUM_BARRIERS
	.align		4
        /*0020*/ 	.byte	0x02, 0x4c
        /*0022*/ 	.byte	0x01
	.zero		1


	//----- nvinfo : EIATTR_MERCURY_ISA_VERSION
	.align		4
        /*0024*/ 	.byte	0x03, 0x5f
        /*0026*/ 	.short	0x0101


	//----- nvinfo : EIATTR_COOP_GROUP_MASK_REGIDS
	.align		4
        /*0028*/ 	.byte	0x04, 0x29
        /*002a*/ 	.short	(.L_148 - .L_147)


	//   ....[0]....
.L_147:
        /*002c*/ 	.word	0xffffffff


	//   ....[1]....
        /*0030*/ 	.word	0xffffffff


	//   ....[2]....
        /*0034*/ 	.word	0xffffffff


	//   ....[3]....
        /*0038*/ 	.word	0xffffffff


	//   ....[4]....
        /*003c*/ 	.word	0xffffffff


	//   ....[5]....
        /*0040*/ 	.word	0xffffffff


	//   ....[6]....
        /*0044*/ 	.word	0xffffffff


	//   ....[7]....
        /*0048*/ 	.word	0xffffffff


	//   ....[8]....
        /*004c*/ 	.word	0xffffffff


	//   ....[9]....
        /*0050*/ 	.word	0xffffffff


	//   ....[10]....
        /*0054*/ 	.word	0x05000015


	//   ....[11]....
        /*0058*/ 	.word	0x05000015


	//   ....[12]....
        /*005c*/ 	.word	0x05000015


	//   ....[13]....
        /*0060*/ 	.word	0x05000015


	//   ....[14]....
        /*0064*/ 	.word	0x05000015


	//   ....[15]....
        /*0068*/ 	.word	0x05000015


	//   ....[16]....
        /*006c*/ 	.word	0x05000015


	//   ....[17]....
        /*0070*/ 	.word	0x05000015


	//   ....[18]....
        /*0074*/ 	.word	0x05000015


	//   ....[19]....
        /*0078*/ 	.word	0x05000015


	//----- nvinfo : EIATTR_COOP_GROUP_INSTR_OFFSETS
	.align		4
.L_148:
        /*007c*/ 	.byte	0x04, 0x28
        /*007e*/ 	.short	(.L_150 - .L_149)


	//   ....[0]....
.L_149:
        /*0080*/ 	.word	0x00000250


	//   ....[1]....
        /*0084*/ 	.word	0x00000260


	//   ....[2]....
        /*0088*/ 	.word	0x000002a0


	//   ....[3]....
        /*008c*/ 	.word	0x000002c0


	//   ....[4]....
        /*0090*/ 	.word	0x00000310


	//   ....[5]....
        /*0094*/ 	.word	0x00000320


	//   ....[6]....
        /*0098*/ 	.word	0x00000360


	//   ....[7]....
        /*009c*/ 	.word	0x00000380


	//   ....[8]....
        /*00a0*/ 	.word	0x000003d0


	//   ....[9]....
        /*00a4*/ 	.word	0x000003e0


	//   ....[10]....
        /*00a8*/ 	.word	0x00000660


	//   ....[11]....
        /*00ac*/ 	.word	0x000006b0


	//   ....[12]....
        /*00b0*/ 	.word	0x00000740


	//   ....[13]....
        /*00b4*/ 	.word	0x00000790


	//   ....[14]....
        /*00b8*/ 	.word	0x00000820


	//   ....[15]....
        /*00bc*/ 	.word	0x00000870


	//   ....[16]....
        /*00c0*/ 	.word	0x00000900


	//   ....[17]....
        /*00c4*/ 	.word	0x00000950


	//   ....[18]....
        /*00c8*/ 	.word	0x000009e0


	//   ....[19]....
        /*00cc*/ 	.word	0x00000a30


	//----- nvinfo : EIATTR_VRC_CTA_INIT_COUNT
	.align		4
.L_150:
        /*00d0*/ 	.byte	0x02, 0x4a
	.zero		1
	.zero		1


	//----- nvinfo : EIATTR_EXIT_INSTR_OFFSETS
	.align		4
        /*00d4*/ 	.byte	0x04, 0x1c
        /*00d6*/ 	.short	(.L_152 - .L_151)


	//   ....[0]....
.L_151:
        /*00d8*/ 	.word	0x000005d0


	//   ....[1]....
        /*00dc*/ 	.word	0x00000600


	//----- nvinfo : EIATTR_CRS_STACK_SIZE
	.align		4
.L_152:
        /*00e0*/ 	.byte	0x04, 0x1e
        /*00e2*/ 	.short	(.L_154 - .L_153)
.L_153:
        /*00e4*/ 	.word	0x00000000


	//----- nvinfo : EIATTR_CBANK_PARAM_SIZE
	.align		4
.L_154:
        /*00e8*/ 	.byte	0x03, 0x19
        /*00ea*/ 	.short	0x0008


	//----- nvinfo : EIATTR_PARAM_CBANK
	.align		4
        /*00ec*/ 	.byte	0x04, 0x0a
        /*00ee*/ 	.short	(.L_156 - .L_155)
	.align		4
.L_155:
        /*00f0*/ 	.word	index@(.nv.constant0._ZN3cub18CUB_300001_SM_10006detail10radix_sort33DeviceRadixSortExclusiveSumKernelINS1_5radix10policy_hubIfNS0_8NullTypeEyE10Policy1000EyEEvPT0_)
        /*00f4*/ 	.short	0x0380
        /*00f6*/ 	.short	0x0008


	//----- nvinfo : EIATTR_SW_WAR
	.align		4
.L_156:
        /*00f8*/ 	.byte	0x04, 0x36
        /*00fa*/ 	.short	(.L_158 - .L_157)
.L_157:
        /*00fc*/ 	.word	0x00000008
.L_158:


//--------------------- .nv.info._ZN3cub18CUB_300001_SM_10006detail10radix_sort30DeviceRadixSortHistogramKernelINS1_5radix10policy_hubIfNS0_8NullTypeEyE10Policy1000ELNS0_9SortOrderE0EfyNS1_21identity_decomposer_tEEEvPT2_PKT1_SB_iiT3_ --------------------------
	.section	.nv.info._ZN3cub18CUB_300001_SM_10006detail10radix_sort30DeviceRadixSortHistogramKernelINS1_5radix10policy_hubIfNS0_8NullTypeEyE10Policy1000ELNS0_9SortOrderE0EfyNS1_21identity_decomposer_tEEEvPT2_PKT1_SB_iiT3_,"",@"SHT_CUDA_INFO"
	.sectionflags	@""
	.align	4


	//----- nvinfo : EIATTR_CUDA_API_VERSION
	.align		4
        /*0000*/ 	.byte	0x04, 0x37
        /*0002*/ 	.short	(.L_160 - .L_159)
.L_159:
        /*0004*/ 	.word	0x00000082


	//----- nvinfo : EIATTR_KPARAM_INFO
	.align		4
.L_160:
        /*0008*/ 	.byte	0x04, 0x17
        /*000a*/ 	.short	(.L_162 - .L_161)
.L_161:
        /*000c*/ 	.word	0x00000000
        /*0010*/ 	.short	0x0005
        /*0012*/ 	.short	0x0020
        /*0014*/ 	.byte	0x00, 0xf0, 0x05, 0x00


	//----- nvinfo : EIATTR_KPARAM_INFO
	.align		4
.L_162:
        /*0018*/ 	.byte	0x04, 0x17
        /*001a*/ 	.short	(.L_164 - .L_163)
.L_163:
        /*001c*/ 	.word	0x00000000
        /*0020*/ 	.short	0x0004
        /*0022*/ 	.short	0x001c
        /*0024*/ 	.byte	0x00, 0xf0, 0x11, 0x00


	//----- nvinfo : EIATTR_KPARAM_INFO
	.align		4
.L_164:
        /*0028*/ 	.byte	0x04, 0x17
        /*002a*/ 	.short	(.L_166 - .L_165)
.L_165:
        /*002c*/ 	.word	0x00000000
        /*0030*/ 	.short	0x0003
        /*0032*/ 	.short	0x0018
        /*0034*/ 	.byte	0x00, 0xf0, 0x11, 0x00


	//----- nvinfo : EIATTR_KPARAM_INFO
	.align		4
.L_166:
        /*0038*/ 	.byte	0x04, 0x17
        /*003a*/ 	.short	(.L_168 - .L_167)
.L_167:
        /*003c*/ 	.word	0x00000000
        /*0040*/ 	.short	0x0002
        /*0042*/ 	.short	0x0010
        /*0044*/ 	.byte	0x00, 0xf0, 0x21, 0x00


	//----- nvinfo : EIATTR_KPARAM_INFO
	.align		4
.L_168:
        /*0048*/ 	.byte	0x04, 0x17
        /*004a*/ 	.short	(.L_170 - .L_169)
.L_169:
        /*004c*/ 	.word	0x00000000
        /*0050*/ 	.short	0x0001
        /*0052*/ 	.short	0x0008
        /*0054*/ 	.byte	0x00, 0xf5, 0x21, 0x00


	//----- nvinfo : EIATTR_KPARAM_INFO
	.align		4
.L_170:
        /*0058*/ 	.byte	0x04, 0x17
        /*005a*/ 	.short	(.L_172 - .L_171)
.L_171:
        /*005c*/ 	.word	0x00000000
        /*0060*/ 	.short	0x0000
        /*0062*/ 	.short	0x0000
        /*0064*/ 	.byte	0x00, 0xf5, 0x21, 0x00


	//----- nvinfo : EIATTR_SPARSE_MMA_MASK
	.align		4
.L_172:
        /*0068*/ 	.byte	0x03, 0x50
        /*006a*/ 	.short	0x0000


	//----- nvinfo : EIATTR_MAXREG_COUNT
	.align		4
        /*006c*/ 	.byte	0x03, 0x1b
        /*006e*/ 	.short	0x00ff


	//----- nvinfo : EIATTR_NUM_BARRIERS
	.align		4
        /*0070*/ 	.byte	0x02, 0x4c
        /*0072*/ 	.byte	0x01
	.zero		1


	//----- nvinfo : EIATTR_MERCURY_ISA_VERSION
	.align		4
        /*0074*/ 	.byte	0x03, 0x5f
        /*0076*/ 	.short	0x0101


	//----- nvinfo : EIATTR_VRC_CTA_INIT_COUNT
	.align		4
        /*0078*/ 	.byte	0x02, 0x4a
	.zero		1
	.zero		1


	//----- nvinfo : EIATTR_EXIT_INSTR_OFFSETS
	.align		4
        /*007c*/ 	.byte	0x04, 0x1c
        /*007e*/ 	.short	(.L_174 - .L_173)


	//   ....[0]....
.L_173:
        /*0080*/ 	.word	0x00000040


	//   ....[1]....
        /*0084*/ 	.word	0x00003310


	//----- nvinfo : EIATTR_MAX_THREADS
	.align		4
.L_174:
        /*0088*/ 	.byte	0x04, 0x05
        /*008a*/ 	.short	(.L_176 - .L_175)
.L_175:
        /*008c*/ 	.word	0x00000080
        /*0090*/ 	.word	0x00000001
        /*0094*/ 	.word	0x00000001


	//----- nvinfo : EIATTR_CRS_STACK_SIZE
	.align		4
.L_176:
        /*0098*/ 	.byte	0x04, 0x1e
        /*009a*/ 	.short	(.L_178 - .L_177)
.L_177:
        /*009c*/ 	.word	0x00000000


	//----- nvinfo : EIATTR_CBANK_PARAM_SIZE
	.align		4
.L_178:
        /*00a0*/ 	.byte	0x03, 0x19
        /*00a2*/ 	.short	0x0021


	//----- nvinfo : EIATTR_PARAM_CBANK
	.align		4
        /*00a4*/ 	.byte	0x04, 0x0a
        /*00a6*/ 	.short	(.L_180 - .L_179)
	.align		4
.L_179:
        /*00a8*/ 	.word	index@(.nv.constant0._ZN3cub18CUB_300001_SM_10006detail10radix_sort30DeviceRadixSortHistogramKernelINS1_5radix10policy_hubIfNS0_8NullTypeEyE10Policy1000ELNS0_9SortOrderE0EfyNS1_21identity_decomposer_tEEEvPT2_PKT1_SB_iiT3_)
        /*00ac*/ 	.short	0x0380
        /*00ae*/ 	.short	0x0021


	//----- nvinfo : EIATTR_SW_WAR
	.align		4
.L_180:
        /*00b0*/ 	.byte	0x04, 0x36
        /*00b2*/ 	.short	(.L_182 - .L_181)
.L_181:
        /*00b4*/ 	.word	0x00000008
.L_182:


//--------------------- .nv.info._ZN3cub18CUB_300001_SM_10006detail10radix_sort31DeviceRadixSortSingleTileKernelINS1_5radix10policy_hubIfNS0_8NullTypeEyE10Policy1000ELNS0_9SortOrderE0EfS6_yNS1_21identity_decomposer_tEEEvPKT1_PSB_PKT2_PSF_T3_iiT4_ --------------------------
	.section	.nv.info._ZN3cub18CUB_300001_SM_10006detail10radix_sort31DeviceRadixSortSingleTileKernelINS1_5radix10policy_hubIfNS0_8NullTypeEyE10Policy1000ELNS0_9SortOrderE0EfS6_yNS1_21identity_decomposer_tEEEvPKT1_PSB_PKT2_PSF_T3_iiT4_,"",@"SHT_CUDA_INFO"
	.sectionflags	@""
	.align	4


	//----- nvinfo : EIATTR_CUDA_API_VERSION
	.align		4
        /*0000*/ 	.byte	0x04, 0x37
        /*0002*/ 	.short	(.L_184 - .L_183)
.L_183:
        /*0004*/ 	.word	0x00000082


	//----- nvinfo : EIATTR_KPARAM_INFO
	.align		4
.L_184:
        /*0008*/ 	.byte	0x04, 0x17
        /*000a*/ 	.short	(.L_186 - .L_185)
.L_185:
        /*000c*/ 	.word	0x00000000
        /*0010*/ 	.short	0x0007
        /*0012*/ 	.short	0x0030
        /*0014*/ 	.byte	0x00, 0xf0, 0x05, 0x00


	//----- nvinfo : EIATTR_KPARAM_INFO
	.align		4
.L_186:
        /*0018*/ 	.byte	0x04, 0x17
        /*001a*/ 	.short	(.L_188 - .L_187)
.L_187:
        /*001c*/ 	.word	0x00000000
        /*0020*/ 	.short	0x0006
        /*0022*/ 	.short	0x002c
        /*0024*/ 	.byte	0x00, 0xf0, 0x11, 0x00


	//----- nvinfo : EIATTR_KPARAM_INFO
	.align		4
.L_188:
        /*0028*/ 	.byte	0x04, 0x17
        /*002a*/ 	.short	(.L_190 - .L_189)
.L_189:
        /*002c*/ 	.word	0x00000000
        /*0030*/ 	.short	0x0005
        /*0032*/ 	.short	0x0028
        /*0034*/ 	.byte	0x00, 0xf0, 0x11, 0x00


	//----- nvinfo : EIATTR_KPARAM_INFO
	.align		4
.L_190:
        /*0038*/ 	.byte	0x04, 0x17
        /*003a*/ 	.short	(.L_192 - .L_191)
.L_191:
        /*003c*/ 	.word	0x00000000
        /*0040*/ 	.short	0x0004
        /*0042*/ 	.short	0x0020
        /*0044*/ 	.byte	0x00, 0xf0, 0x21, 0x00


	//----- nvinfo : EIATTR_KPARAM_INFO
	.align		4
.L_192:
        /*0048*/ 	.byte	0x04, 0x17
        /*004a*/ 	.short	(.L_194 - .L_193)
.L_193:
        /*004c*/ 	.word	0x00000000
        /*0050*/ 	.short	0x0003
        /*0052*/ 	.short	0x0018
        /*0054*/ 	.byte	0x00, 0xf5, 0x21, 0x00


	//----- nvinfo : EIATTR_KPARAM_INFO
	.align		4
.L_194:
        /*0058*/ 	.byte	0x04, 0x17
        /*005a*/ 	.short	(.L_196 - .L_195)
.L_195:
        /*005c*/ 	.word	0x00000000
        /*0060*/ 	.short	0x0002
        /*0062*/ 	.short	0x0010
        /*0064*/ 	.byte	0x00, 0xf5, 0x21, 0x00


	//----- nvinfo : EIATTR_KPARAM_INFO
	.align		4
.L_196:
        /*0068*/ 	.byte	0x04, 0x17
        /*006a*/ 	.short	(.L_198 - .L_197)
.L_197:
        /*006c*/ 	.word	0x00000000
        /*0070*/ 	.short	0x0001
        /*0072*/ 	.short	0x0008
        /*0074*/ 	.byte	0x00, 0xf5, 0x21, 0x00


	//----- nvinfo : EIATTR_KPARAM_INFO
	.align		4
.L_198:
        /*0078*/ 	.byte	0x04, 0x17
        /*007a*/ 	.short	(.L_200 - .L_199)
.L_199:
        /*007c*/ 	.word	0x00000000
        /*0080*/ 	.short	0x0000
        /*0082*/ 	.short	0x0000
        /*0084*/ 	.byte	0x00, 0xf5, 0x21, 0x00


	//----- nvinfo : EIATTR_SPARSE_MMA_MASK
	.align		4
.L_200:
        /*0088*/ 	.byte	0x03, 0x50
        /*008a*/ 	.short	0x0000


	//----- nvinfo : EIATTR_MAXREG_COUNT
	.align		4
        /*008c*/ 	.byte	0x03, 0x1b
        /*008e*/ 	.short	0x00ff


	//----- nvinfo : EIATTR_NUM_BARRIERS
	.align		4
        /*0090*/ 	.byte	0x02, 0x4c
        /*0092*/ 	.byte	0x01
	.zero		1


	//----- nvinfo : EIATTR_MERCURY_ISA_VERSION
	.align		4
        /*0094*/ 	.byte	0x03, 0x5f
        /*0096*/ 	.short	0x0101


	//----- nvinfo : EIATTR_COOP_GROUP_MASK_REGIDS
	.align		4
        /*0098*/ 	.byte	0x04, 0x29
        /*009a*/ 	.short	(.L_202 - .L_201)


	//   ....[0]....
.L_201:
        /*009c*/ 	.word	0xffffffff


	//   ....[1]....
        /*00a0*/ 	.word	0xffffffff


	//   ....[2]....
        /*00a4*/ 	.word	0xffffffff


	//   ....[3]....
        /*00a8*/ 	.word	0xffffffff


	//   ....[4]....
        /*00ac*/ 	.word	0xffffffff


	//----- nvinfo : EIATTR_COOP_GROUP_INSTR_OFFSETS
	.align		4
.L_202:
        /*00b0*/ 	.byte	0x04, 0x28
        /*00b2*/ 	.short	(.L_204 - .L_203)


	//   ....[0]....
.L_203:
        /*00b4*/ 	.word	0x00001ec0


	//   ....[1]....
        /*00b8*/ 	.word	0x00001ee0


	//   ....[2]....
        /*00bc*/ 	.word	0x00001f00


	//   ....[3]....
        /*00c0*/ 	.word	0x00001f20


	//   ....[4]....
        /*00c4*/ 	.word	0x00001f40


	//----- nvinfo : EIATTR_VRC_CTA_INIT_COUNT
	.align		4
.L_204:
        /*00c8*/ 	.byte	0x02, 0x4a
	.zero		1
	.zero		1


	//----- nvinfo : EIATTR_EXIT_INSTR_OFFSETS
	.align		4
        /*00cc*/ 	.byte	0x04, 0x1c
        /*00ce*/ 	.short	(.L_206 - .L_205)


	//   ....[0]....
.L_205:
        /*00d0*/ 	.word	0x00003910


	//   ....[1]....
        /*00d4*/ 	.word	0x00003980


	//----- nvinfo : EIATTR_MAX_THREADS
	.align		4
.L_206:
        /*00d8*/ 	.byte	0x04, 0x05
        /*00da*/ 	.short	(.L_208 - .L_207)
.L_207:
        /*00dc*/ 	.word	0x00000100
        /*00e0*/ 	.word	0x00000001
        /*00e4*/ 	.word	0x00000001


	//----- nvinfo : EIATTR_CBANK_PARAM_SIZE
	.align		4
.L_208:
        /*00e8*/ 	.byte	0x03, 0x19
        /*00ea*/ 	.short	0x0031


	//----- nvinfo : EIATTR_PARAM_CBANK
	.align		4
        /*00ec*/ 	.byte	0x04, 0x0a
        /*00ee*/ 	.short	(.L_210 - .L_209)
	.align		4
.L_209:
        /*00f0*/ 	.word	index@(.nv.constant0._ZN3cub18CUB_300001_SM_10006detail10radix_sort31DeviceRadixSortSingleTileKernelINS1_5radix10policy_hubIfNS0_8NullTypeEyE10Policy1000ELNS0_9SortOrderE0EfS6_yNS1_21identity_decomposer_tEEEvPKT1_PSB_PKT2_PSF_T3_iiT4_)
        /*00f4*/ 	.short	0x0380
        /*00f6*/ 	.short	0x0031


	//----- nvinfo : EIATTR_SW_WAR
	.align		4
.L_210:
        /*00f8*/ 	.byte	0x04, 0x36
        /*00fa*/ 	.short	(.L_212 - .L_211)
.L_211:
        /*00fc*/ 	.word	0x00000008
.L_212:


//--------------------- .nv.info._ZN3cub18CUB_300001_SM_10006detail11EmptyKernelIvEEvv --------------------------
	.section	.nv.info._ZN3cub18CUB_300001_SM_10006detail11EmptyKernelIvEEvv,"",@"SHT_CUDA_INFO"
	.sectionflags	@""
	.align	4


	//----- nvinfo : EIATTR_CUDA_API_VERSION
	.align		4
        /*0000*/ 	.byte	0x04, 0x37
        /*0002*/ 	.short	(.L_214 - .L_213)
.L_213:
        /*0004*/ 	.word	0x00000082


	//----- nvinfo : EIATTR_SPARSE_MMA_MASK
	.align		4
.L_214:
        /*0008*/ 	.byte	0x03, 0x50
        /*000a*/ 	.short	0x0000


	//----- nvinfo : EIATTR_MAXREG_COUNT
	.align		4
        /*000c*/ 	.byte	0x03, 0x1b
        /*000e*/ 	.short	0x00ff


	//----- nvinfo : EIATTR_MERCURY_ISA_VERSION
	.align		4
        /*0010*/ 	.byte	0x03, 0x5f
        /*0012*/ 	.short	0x0101


	//----- nvinfo : EIATTR_VRC_CTA_INIT_COUNT
	.align		4
        /*0014*/ 	.byte	0x02, 0x4a
	.zero		1
	.zero		1


	//----- nvinfo : EIATTR_EXIT_INSTR_OFFSETS
	.align		4
        /*0018*/ 	.byte	0x04, 0x1c
        /*001a*/ 	.short	(.L_216 - .L_215)


	//   ....[0]....
.L_215:
        /*001c*/ 	.word	0x00000010


	//----- nvinfo : EIATTR_SW_WAR
	.align		4
.L_216:
        /*0020*/ 	.byte	0x04, 0x36
        /*0022*/ 	.short	(.L_218 - .L_217)
.L_217:
        /*0024*/ 	.word	0x00000008
.L_218:


//--------------------- .nv.info._Z15recursiveBoxcarPfP6float2lii --------------------------
	.section	.nv.info._Z15recursiveBoxcarPfP6float2lii,"",@"SHT_CUDA_INFO"
	.sectionflags	@""
	.align	4


	//----- nvinfo : EIATTR_CUDA_API_VERSION
	.align		4
        /*0000*/ 	.byte	0x04, 0x37
        /*0002*/ 	.short	(.L_220 - .L_219)
.L_219:
        /*0004*/ 	.word	0x00000082


	//----- nvinfo : EIATTR_KPARAM_INFO
	.align		4
.L_220:
        /*0008*/ 	.byte	0x04, 0x17
        /*000a*/ 	.short	(.L_222 - .L_221)
.L_221:
        /*000c*/ 	.word	0x00000000
        /*0010*/ 	.short	0x0004
        /*0012*/ 	.short	0x001c
        /*0014*/ 	.byte	0x00, 0xf0, 0x11, 0x00


	//----- nvinfo : EIATTR_KPARAM_INFO
	.align		4
.L_222:
        /*0018*/ 	.byte	0x04, 0x17
        /*001a*/ 	.short	(.L_224 - .L_223)
.L_223:
        /*001c*/ 	.word	0x00000000
        /*0020*/ 	.short	0x0003
        /*0022*/ 	.short	0x0018
        /*0024*/ 	.byte	0x00, 0xf0, 0x11, 0x00


	//----- nvinfo : EIATTR_KPARAM_INFO
	.align		4
.L_224:
        /*0028*/ 	.byte	0x04, 0x17
        /*002a*/ 	.short	(.L_226 - .L_225)
.L_225:
        /*002c*/ 	.word	0x00000000
        /*0030*/ 	.short	0x0002
        /*0032*/ 	.short	0x0010
        /*0034*/ 	.byte	0x00, 0xf0, 0x21, 0x00


	//----- nvinfo : EIATTR_KPARAM_INFO
	.align		4
.L_226:
        /*0038*/ 	.byte	0x04, 0x17
        /*003a*/ 	.short	(.L_228 - .L_227)
.L_227:
        /*003c*/ 	.word	0x00000000
        /*0040*/ 	.short	0x0001
        /*0042*/ 	.short	0x0008
        /*0044*/ 	.byte	0x00, 0xf5, 0x21, 0x00


	//----- nvinfo : EIATTR_KPARAM_INFO
	.align		4
.L_228:
        /*0048*/ 	.byte	0x04, 0x17
        /*004a*/ 	.short	(.L_230 - .L_229)
.L_229:
        /*004c*/ 	.word	0x00000000
        /*0050*/ 	.short	0x0000
        /*0052*/ 	.short	0x0000
        /*0054*/ 	.byte	0x00, 0xf5, 0x21, 0x00


	//----- nvinfo : EIATTR_SPARSE_MMA_MASK
	.align		4
.L_230:
        /*0058*/ 	.byte	0x03, 0x50
        /*005a*/ 	.short	0x0000


	//----- nvinfo : EIATTR_MAXREG_COUNT
	.align		4
        /*005c*/ 	.byte	0x03, 0x1b
        /*005e*/ 	.short	0x00ff


	//----- nvinfo : EIATTR_NUM_BARRIERS
	.align		4
        /*0060*/ 	.byte	0x02, 0x4c
        /*0062*/ 	.byte	0x01
	.zero		1


	//----- nvinfo : EIATTR_MERCURY_ISA_VERSION
	.align		4
        /*0064*/ 	.byte	0x03, 0x5f
        /*0066*/ 	.short	0x0101


	//----- nvinfo : EIATTR_VRC_CTA_INIT_COUNT
	.align		4
        /*0068*/ 	.byte	0x02, 0x4a
	.zero		1
	.zero		1


	//----- nvinfo : EIATTR_EXIT_INSTR_OFFSETS
	.align		4
        /*006c*/ 	.byte	0x04, 0x1c
        /*006e*/ 	.short	(.L_232 - .L_231)


	//   ....[0]....
.L_231:
        /*0070*/ 	.word	0x00000820


	//----- nvinfo : EIATTR_CRS_STACK_SIZE
	.align		4
.L_232:
        /*0074*/ 	.byte	0x04, 0x1e
        /*0076*/ 	.short	(.L_234 - .L_233)
.L_233:
        /*0078*/ 	.word	0x00000000


	//----- nvinfo : EIATTR_CBANK_PARAM_SIZE
	.align		4
.L_234:
        /*007c*/ 	.byte	0x03, 0x19
        /*007e*/ 	.short	0x0020


	//----- nvinfo : EIATTR_PARAM_CBANK
	.align		4
        /*0080*/ 	.byte	0x04, 0x0a
        /*0082*/ 	.short	(.L_236 - .L_235)
	.align		4
.L_235:
        /*0084*/ 	.word	index@(.nv.constant0._Z15recursiveBoxcarPfP6float2lii)
        /*0088*/ 	.short	0x0380
        /*008a*/ 	.short	0x0020


	//----- nvinfo : EIATTR_SW_WAR
	.align		4
.L_236:
        /*008c*/ 	.byte	0x04, 0x36
        /*008e*/ 	.short	(.L_238 - .L_237)
.L_237:
        /*0090*/ 	.word	0x00000008
.L_238:


//--------------------- .nv.info._Z23complexSquaredMagnitudeP6float2Pfl --------------------------
	.section	.nv.info._Z23complexSquaredMagnitudeP6float2Pfl,"",@"SHT_CUDA_INFO"
	.sectionflags	@""
	.align	4


	//----- nvinfo : EIATTR_CUDA_API_VERSION
	.align		4
        /*0000*/ 	.byte	0x04, 0x37
        /*0002*/ 	.short	(.L_240 - .L_239)
.L_239:
        /*0004*/ 	.word	0x00000082


	//----- nvinfo : EIATTR_KPARAM_INFO
	.align		4
.L_240:
        /*0008*/ 	.byte	0x04, 0x17
        /*000a*/ 	.short	(.L_242 - .L_241)
.L_241:
        /*000c*/ 	.word	0x00000000
        /*0010*/ 	.short	0x0002
        /*0012*/ 	.short	0x0010
        /*0014*/ 	.byte	0x00, 0xf0, 0x21, 0x00


	//----- nvinfo : EIATTR_KPARAM_INFO
	.align		4
.L_242:
        /*0018*/ 	.byte	0x04, 0x17
        /*001a*/ 	.short	(.L_244 - .L_243)
.L_243:
        /*001c*/ 	.word	0x00000000
        /*0020*/ 	.short	0x0001
        /*0022*/ 	.short	0x0008
        /*0024*/ 	.byte	0x00, 0xf5, 0x21, 0x00


	//----- nvinfo : EIATTR_KPARAM_INFO
	.align		4
.L_244:
        /*0028*/ 	.byte	0x04, 0x17
        /*002a*/ 	.short	(.L_246 - .L_245)
.L_245:
        /*002c*/ 	.word	0x00000000
        /*0030*/ 	.short	0x0000
        /*0032*/ 	.short	0x0000
        /*0034*/ 	.byte	0x00, 0xf5, 0x21, 0x00


	//----- nvinfo : EIATTR_SPARSE_MMA_MASK
	.align		4
.L_246:
        /*0038*/ 	.byte	0x03, 0x50
        /*003a*/ 	.short	0x0000


	//----- nvinfo : EIATTR_MAXREG_COUNT
	.align		4
        /*003c*/ 	.byte	0x03, 0x1b
        /*003e*/ 	.short	0x00ff


	//----- nvinfo : EIATTR_MERCURY_ISA_VERSION
	.align		4
        /*0040*/ 	.byte	0x03, 0x5f
        /*0042*/ 	.short	0x0101


	//----- nvinfo : EIATTR_VRC_CTA_INIT_COUNT
	.align		4
        /*0044*/ 	.byte	0x02, 0x4a
	.zero		1
	.zero		1


	//----- nvinfo : EIATTR_EXIT_INSTR_OFFSETS
	.align		4
        /*0048*/ 	.byte	0x04, 0x1c
        /*004a*/ 	.short	(.L_248 - .L_247)


	//   ....[0]....
.L_247:
        /*004c*/ 	.word	0x00000080


	//   ....[1]....
        /*0050*/ 	.word	0x00000130


	//----- nvinfo : EIATTR_CBANK_PARAM_SIZE
	.align		4
.L_248:
        /*0054*/ 	.byte	0x03, 0x19
        /*0056*/ 	.short	0x0018


	//----- nvinfo : EIATTR_PARAM_CBANK
	.align		4
        /*0058*/ 	.byte	0x04, 0x0a
        /*005a*/ 	.short	(.L_250 - .L_249)
	.align		4
.L_249:
        /*005c*/ 	.word	index@(.nv.constant0._Z23complexSquaredMagnitudeP6float2Pfl)
        /*0060*/ 	.short	0x0380
        /*0062*/ 	.short	0x0018


	//----- nvinfo : EIATTR_SW_WAR
	.align		4
.L_250:
        /*0064*/ 	.byte	0x04, 0x36
        /*0066*/ 	.short	(.L_252 - .L_251)
.L_251:
        /*0068*/ 	.word	0x00000008
.L_252:


//--------------------- .nv.info._Z23normaliseByMedianAndMADP6float2ffffl --------------------------
	.section	.nv.info._Z23normaliseByMedianAndMADP6float2ffffl,"",@"SHT_CUDA_INFO"
	.sectionflags	@""
	.align	4


	//----- nvinfo : EIATTR_CUDA_API_VERSION
	.align		4
        /*0000*/ 	.byte	0x04, 0x37
        /*0002*/ 	.short	(.L_254 - .L_253)
.L_253:
        /*0004*/ 	.word	0x00000082


	//----- nvinfo : EIATTR_KPARAM_INFO
	.align		4
.L_254:
        /*0008*/ 	.byte	0x04, 0x17
        /*000a*/ 	.short	(.L_256 - .L_255)
.L_255:
        /*000c*/ 	.word	0x00000000
        /*0010*/ 	.short	0x0005
        /*0012*/ 	.short	0x0018
        /*0014*/ 	.byte	0x00, 0xf0, 0x21, 0x00


	//----- nvinfo : EIATTR_KPARAM_INFO
	.align		4
.L_256:
        /*0018*/ 	.byte	0x04, 0x17
        /*001a*/ 	.short	(.L_258 - .L_257)
.L_257:
        /*001c*/ 	.word	0x00000000
        /*0020*/ 	.short	0x0004
        /*0022*/ 	.short	0x0014
        /*0024*/ 	.byte	0x00, 0xf0, 0x11, 0x00


	//----- nvinfo : EIATTR_KPARAM_INFO
	.align		4
.L_258:
        /*0028*/ 	.byte	0x04, 0x17
        /*002a*/ 	.short	(.L_260 - .L_259)
.L_259:
        /*002c*/ 	.word	0x00000000
        /*0030*/ 	.short	0x0003
        /*0032*/ 	.short	0x0010
        /*0034*/ 	.byte	0x00, 0xf0, 0x11, 0x00


	//----- nvinfo : EIATTR_KPARAM_INFO
	.align		4
.L_260:
        /*0038*/ 	.byte	0x04, 0x17
        /*003a*/ 	.short	(.L_262 - .L_261)
.L_261:
        /*003c*/ 	.word	0x00000000
        /*0040*/ 	.short	0x0002
        /*0042*/ 	.short	0x000c
        /*0044*/ 	.byte	0x00, 0xf0, 0x11, 0x00


	//----- nvinfo : EIATTR_KPARAM_INFO
	.align		4
.L_262:
        /*0048*/ 	.byte	0x04, 0x17
        /*004a*/ 	.short	(.L_264 - .L_263)
.L_263:
        /*004c*/ 	.word	0x00000000
        /*0050*/ 	.short	0x0001
        /*0052*/ 	.short	0x0008
        /*0054*/ 	.byte	0x00, 0xf0, 0x11, 0x00


	//----- nvinfo : EIATTR_KPARAM_INFO
	.align		4
.L_264:
        /*0058*/ 	.byte	0x04, 0x17
        /*005a*/ 	.short	(.L_266 - .L_265)
.L_265:
        /*005c*/ 	.word	0x00000000
        /*0060*/ 	.short	0x0000
        /*0062*/ 	.short	0x0000
        /*0064*/ 	.byte	0x00, 0xf5, 0x21, 0x00


	//----- nvinfo : EIATTR_SPARSE_MMA_MASK
	.align		4
.L_266:
        /*0068*/ 	.byte	0x03, 0x50
        /*006a*/ 	.short	0x0000


	//----- nvinfo : EIATTR_MAXREG_COUNT
	.align		4
        /*006c*/ 	.byte	0x03, 0x1b
        /*006e*/ 	.short	0x00ff


	//----- nvinfo : EIATTR_MERCURY_ISA_VERSION
	.align		4
        /*0070*/ 	.byte	0x03, 0x5f
        /*0072*/ 	.short	0x0101


	//----- nvinfo : EIATTR_VRC_CTA_INIT_COUNT
	.align		4
        /*0074*/ 	.byte	0x02, 0x4a
	.zero		1
	.zero		1


	//----- nvinfo : EIATTR_EXIT_INSTR_OFFSETS
	.align		4
        /*0078*/ 	.byte	0x04, 0x1c
        /*007a*/ 	.short	(.L_268 - .L_267)


	//   ....[0]....
.L_267:
        /*007c*/ 	.word	0x00000080


	//   ....[1]....
        /*0080*/ 	.word	0x00000380


	//----- nvinfo : EIATTR_CRS_STACK_SIZE
	.align		4
.L_268:
        /*0084*/ 	.byte	0x04, 0x1e
        /*0086*/ 	.short	(.L_270 - .L_269)
.L_269:
        /*0088*/ 	.word	0x00000000


	//----- nvinfo : EIATTR_CBANK_PARAM_SIZE
	.align		4
.L_270:
        /*008c*/ 	.byte	0x03, 0x19
        /*008e*/ 	.short	0x0020


	//----- nvinfo : EIATTR_PARAM_CBANK
	.align		4
        /*0090*/ 	.byte	0x04, 0x0a
        /*0092*/ 	.short	(.L_272 - .L_271)
	.align		4
.L_271:
        /*0094*/ 	.word	index@(.nv.constant0._Z23normaliseByMedianAndMADP6float2ffffl)
        /*0098*/ 	.short	0x0380
        /*009a*/ 	.short	0x0020


	//----- nvinfo : EIATTR_SW_WAR
	.align		4
.L_272:
        /*009c*/ 	.byte	0x04, 0x36
        /*009e*/ 	.short	(.L_274 - .L_273)
.L_273:
        /*00a0*/ 	.word	0x00000008
.L_274:


//--------------------- .nv.info._Z38subtractValueFromArrayAndTakeMagnitudePffl --------------------------
	.section	.nv.info._Z38subtractValueFromArrayAndTakeMagnitudePffl,"",@"SHT_CUDA_INFO"
	.sectionflags	@""
	.align	4


	//----- nvinfo : EIATTR_CUDA_API_VERSION
	.align		4
        /*0000*/ 	.byte	0x04, 0x37
        /*0002*/ 	.short	(.L_276 - .L_275)
.L_275:
        /*0004*/ 	.word	0x00000082


	//----- nvinfo : EIATTR_KPARAM_INFO
	.align		4
.L_276:
        /*0008*/ 	.byte	0x04, 0x17
        /*000a*/ 	.short	(.L_278 - .L_277)
.L_277:
        /*000c*/ 	.word	0x00000000
        /*0010*/ 	.short	0x0002
        /*0012*/ 	.short	0x0010
        /*0014*/ 	.byte	0x00, 0xf0, 0x21, 0x00


	//----- nvinfo : EIATTR_KPARAM_INFO
	.align		4
.L_278:
        /*0018*/ 	.byte	0x04, 0x17
        /*001a*/ 	.short	(.L_280 - .L_279)
.L_279:
        /*001c*/ 	.word	0x00000000
        /*0020*/ 	.short	0x0001
        /*0022*/ 	.short	0x0008
        /*0024*/ 	.byte	0x00, 0xf0, 0x11, 0x00


	//----- nvinfo : EIATTR_KPARAM_INFO
	.align		4
.L_280:
        /*0028*/ 	.byte	0x04, 0x17
        /*002a*/ 	.short	(.L_282 - .L_281)
.L_281:
        /*002c*/ 	.word	0x00000000
        /*0030*/ 	.short	0x0000
        /*0032*/ 	.short	0x0000
        /*0034*/ 	.byte	0x00, 0xf5, 0x21, 0x00


	//----- nvinfo : EIATTR_SPARSE_MMA_MASK
	.align		4
.L_282:
        /*0038*/ 	.byte	0x03, 0x50
        /*003a*/ 	.short	0x0000


	//----- nvinfo : EIATTR_MAXREG_COUNT
	.align		4
        /*003c*/ 	.byte	0x03, 0x1b
        /*003e*/ 	.short	0x00ff


	//----- nvinfo : EIATTR_MERCURY_ISA_VERSION
	.align		4
        /*0040*/ 	.byte	0x03, 0x5f
        /*0042*/ 	.short	0x0101


	//----- nvinfo : EIATTR_VRC_CTA_INIT_COUNT
	.align		4
        /*0044*/ 	.byte	0x02, 0x4a
	.zero		1
	.zero		1


	//----- nvinfo : EIATTR_EXIT_INSTR_OFFSETS
	.align		4
        /*0048*/ 	.byte	0x04, 0x1c
        /*004a*/ 	.short	(.L_284 - .L_283)


	//   ....[0]....
.L_283:
        /*004c*/ 	.word	0x00000080


	//   ....[1]....
        /*0050*/ 	.word	0x00000120


	//----- nvinfo : EIATTR_CBANK_PARAM_SIZE
	.align		4
.L_284:
        /*0054*/ 	.byte	0x03, 0x19
        /*0056*/ 	.short	0x0018


	//----- nvinfo : EIATTR_PARAM_CBANK
	.align		4
        /*0058*/ 	.byte	0x04, 0x0a
        /*005a*/ 	.short	(.L_286 - .L_285)
	.align		4
.L_285:
        /*005c*/ 	.word	index@(.nv.constant0._Z38subtractValueFromArrayAndTakeMagnitudePffl)
        /*0060*/ 	.short	0x0380
        /*0062*/ 	.short	0x0018


	//----- nvinfo : EIATTR_SW_WAR
	.align		4
.L_286:
        /*0064*/ 	.byte	0x04, 0x36
        /*0066*/ 	.short	(.L_288 - .L_287)
.L_287:
        /*0068*/ 	.word	0x00000008
.L_288:


//--------------------- .nv.info._Z19splitComplexNumbersP6float2PfS1_l --------------------------
	.section	.nv.info._Z19splitComplexNumbersP6float2PfS1_l,"",@"SHT_CUDA_INFO"
	.sectionflags	@""
	.align	4


	//----- nvinfo : EIATTR_CUDA_API_VERSION
	.align		4
        /*0000*/ 	.byte	0x04, 0x37
        /*0002*/ 	.short	(.L_290 - .L_289)
.L_289:
        /*0004*/ 	.word	0x00000082


	//----- nvinfo : EIATTR_KPARAM_INFO
	.align		4
.L_290:
        /*0008*/ 	.byte	0x04, 0x17
        /*000a*/ 	.short	(.L_292 - .L_291)
.L_291:
        /*000c*/ 	.word	0x00000000
        /*0010*/ 	.short	0x0003
        /*0012*/ 	.short	0x0018
        /*0014*/ 	.byte	0x00, 0xf0, 0x21, 0x00


	//----- nvinfo : EIATTR_KPARAM_INFO
	.align		4
.L_292:
        /*0018*/ 	.byte	0x04, 0x17
        /*001a*/ 	.short	(.L_294 - .L_293)
.L_293:
        /*001c*/ 	.word	0x00000000
        /*0020*/ 	.short	0x0002
        /*0022*/ 	.short	0x0010
        /*0024*/ 	.byte	0x00, 0xf5, 0x21, 0x00


	//----- nvinfo : EIATTR_KPARAM_INFO
	.align		4
.L_294:
        /*0028*/ 	.byte	0x04, 0x17
        /*002a*/ 	.short	(.L_296 - .L_295)
.L_295:
        /*002c*/ 	.word	0x00000000
        /*0030*/ 	.short	0x0001
        /*0032*/ 	.short	0x0008
        /*0034*/ 	.byte	0x00, 0xf5, 0x21, 0x00


	//----- nvinfo : EIATTR_KPARAM_INFO
	.align		4
.L_296:
        /*0038*/ 	.byte	0x04, 0x17
        /*003a*/ 	.short	(.L_298 - .L_297)
.L_297:
        /*003c*/ 	.word	0x00000000
        /*0040*/ 	.short	0x0000
        /*0042*/ 	.short	0x0000
        /*0044*/ 	.byte	0x00, 0xf5, 0x21, 0x00


	//----- nvinfo : EIATTR_SPARSE_MMA_MASK
	.align		4
.L_298:
        /*0048*/ 	.byte	0x03, 0x50
        /*004a*/ 	.short	0x0000


	//----- nvinfo : EIATTR_MAXREG_COUNT
	.align		4
        /*004c*/ 	.byte	0x03, 0x1b
        /*004e*/ 	.short	0x00ff


	//----- nvinfo : EIATTR_MERCURY_ISA_VERSION
	.align		4
        /*0050*/ 	.byte	0x03, 0x5f
        /*0052*/ 	.short	0x0101


	//----- nvinfo : EIATTR_VRC_CTA_INIT_COUNT
	.align		4
        /*0054*/ 	.byte	0x02, 0x4a
	.zero		1
	.zero		1


	//----- nvinfo : EIATTR_EXIT_INSTR_OFFSETS
	.align		4
        /*0058*/ 	.byte	0x04, 0x1c
        /*005a*/ 	.short	(.L_300 - .L_299)


	//   ....[0]....
.L_299:
        /*005c*/ 	.word	0x00000080


	//   ....[1]....
        /*0060*/ 	.word	0x00000170


	//----- nvinfo : EIATTR_CBANK_PARAM_SIZE
	.align		4
.L_300:
        /*0064*/ 	.byte	0x03, 0x19
        /*0066*/ 	.short	0x0020


	//----- nvinfo : EIATTR_PARAM_CBANK
	.align		4
        /*0068*/ 	.byte	0x04, 0x0a
        /*006a*/ 	.short	(.L_302 - .L_301)
	.align		4
.L_301:
        /*006c*/ 	.word	index@(.nv.constant0._Z19splitComplexNumbersP6float2PfS1_l)
        /*0070*/ 	.short	0x0380
        /*0072*/ 	.short	0x0020


	//----- nvinfo : EIATTR_SW_WAR
	.align		4
.L_302:
        /*0074*/ 	.byte	0x04, 0x36
        /*0076*/ 	.short	(.L_304 - .L_303)
.L_303:
        /*0078*/ 	.word	0x00000008
.L_304:


//--------------------- .nv.callgraph             --------------------------
	.section	.nv.callgraph,"",@"SHT_CUDA_CALLGRAPH"
	.align	4
	.sectionentsize	8
	.align		4
        /*0000*/ 	.word	0x00000000
	.align		4
        /*0004*/ 	.word	0xffffffff
	.align		4
        /*0008*/ 	.word	0x00000000
	.align		4
        /*000c*/ 	.word	0xfffffffe
	.align		4
        /*0010*/ 	.word	0x00000000
	.align		4
        /*0014*/ 	.word	0xfffffffd
	.align		4
        /*0018*/ 	.word	0x00000000
	.align		4
        /*001c*/ 	.word	0xfffffffc


//--------------------- .nv.constant3             --------------------------
	.section	.nv.constant3,"a",@progbits
	.align	4
.nv.constant3:
	.type		powerThresholds,@object
	.size		powerThresholds,(.L_0 - powerThresholds)
powerThresholds:
	.zero		65536
.L_0:


//--------------------- .nv.constant4             --------------------------
	.section	.nv.constant4,"a",@progbits
	.align	8
	.align		8
.nv.constant4:
        /*0000*/ 	.dword	_ZN31_INTERNAL_7251435a_4_k_cu_frame4cuda3std3__45__cpo5beginE
	.align		8
        /*0008*/ 	.dword	_ZN31_INTERNAL_7251435a_4_k_cu_frame4cuda3std3__45__cpo3endE
	.align		8
        /*0010*/ 	.dword	_ZN31_INTERNAL_7251435a_4_k_cu_frame4cuda3std3__45__cpo6cbeginE
	.align		8
        /*0018*/ 	.dword	_ZN31_INTERNAL_7251435a_4_k_cu_frame4cuda3std3__45__cpo4cendE
	.align		8
        /*0020*/ 	.dword	_ZN31_INTERNAL_7251435a_4_k_cu_frame4cuda3std3__45__cpo6rbeginE
	.align		8
        /*0028*/ 	.dword	_ZN31_INTERNAL_7251435a_4_k_cu_frame4cuda3std3__45__cpo4rendE
	.align		8
        /*0030*/ 	.dword	_ZN31_INTERNAL_7251435a_4_k_cu_frame4cuda3std3__45__cpo7crbeginE
	.align		8
        /*0038*/ 	.dword	_ZN31_INTERNAL_7251435a_4_k_cu_frame4cuda3std3__45__cpo5crendE
	.align		8
        /*0040*/ 	.dword	_ZN31_INTERNAL_7251435a_4_k_cu_frame4cuda3std3__433_GLOBAL__N__7251435a_4_k_cu_frame6ignoreE
	.align		8
        /*0048*/ 	.dword	_ZN31_INTERNAL_7251435a_4_k_cu_frame4cuda3std3__419piecewise_constructE
	.align		8
        /*0050*/ 	.dword	_ZN31_INTERNAL_7251435a_4_k_cu_frame4cuda3std3__48in_placeE
	.align		8
        /*0058*/ 	.dword	_ZN31_INTERNAL_7251435a_4_k_cu_frame4cuda3std3__420unreachable_sentinelE
	.align		8
        /*0060*/ 	.dword	_ZN31_INTERNAL_7251435a_4_k_cu_frame4cuda3std3__47nulloptE
	.align		8
        /*0068*/ 	.dword	_ZN31_INTERNAL_7251435a_4_k_cu_frame4cuda3std3__48unexpectE
	.align		8
        /*0070*/ 	.dword	_ZN31_INTERNAL_7251435a_4_k_cu_frame4cuda3std6ranges3__45__cpo4swapE
	.align		8
        /*0078*/ 	.dword	_ZN31_INTERNAL_7251435a_4_k_cu_frame4cuda3std6ranges3__45__cpo9iter_moveE
	.align		8
        /*0080*/ 	.dword	_ZN31_INTERNAL_7251435a_4_k_cu_frame4cuda3std6ranges3__45__cpo5beginE
	.align		8
        /*0088*/ 	.dword	_ZN31_INTERNAL_7251435a_4_k_cu_frame4cuda3std6ranges3__45__cpo3endE
	.align		8
        /*0090*/ 	.dword	_ZN31_INTERNAL_7251435a_4_k_cu_frame4cuda3std6ranges3__45__cpo6cbeginE
	.align		8
        /*0098*/ 	.dword	_ZN31_INTERNAL_7251435a_4_k_cu_frame4cuda3std6ranges3__45__cpo4cendE
	.align		8
        /*00a0*/ 	.dword	_ZN31_INTERNAL_7251435a_4_k_cu_frame4cuda3std6ranges3__45__cpo7advanceE
	.align		8
        /*00a8*/ 	.dword	_ZN31_INTERNAL_7251435a_4_k_cu_frame4cuda3std6ranges3__45__cpo9iter_swapE
	.align		8
        /*00b0*/ 	.dword	_ZN31_INTERNAL_7251435a_4_k_cu_frame4cuda3std6ranges3__45__cpo4nextE
	.align		8
        /*00b8*/ 	.dword	_ZN31_INTERNAL_7251435a_4_k_cu_frame4cuda3std6ranges3__45__cpo4prevE
	.align		8
        /*00c0*/ 	.dword	_ZN31_INTERNAL_7251435a_4_k_cu_frame4cuda3std6ranges3__45__cpo4dataE
	.align		8
        /*00c8*/ 	.dword	_ZN31_INTERNAL_7251435a_4_k_cu_frame4cuda3std6ranges3__45__cpo5cdataE
	.align		8
        /*00d0*/ 	.dword	_ZN31_INTERNAL_7251435a_4_k_cu_frame4cuda3std6ranges3__45__cpo4sizeE
	.align		8
        /*00d8*/ 	.dword	_ZN31_INTERNAL_7251435a_4_k_cu_frame4cuda3std6ranges3__45__cpo5ssizeE
	.align		8
        /*00e0*/ 	.dword	_ZN31_INTERNAL_7251435a_4_k_cu_frame4cuda3std6ranges3__45__cpo8distanceE
	.align		8
        /*00e8*/ 	.dword	_ZN31_INTERNAL_7251435a_4_k_cu_frame6thrust24THRUST_300001_SM_1000_NS6system6detail10sequential3seqE
	.align		8
        /*00f0*/ 	.dword	_ZN31_INTERNAL_7251435a_4_k_cu_frame6thrust24THRUST_300001_SM_1000_NS12placeholders2_1E
	.align		8
        /*00f8*/ 	.dword	_ZN31_INTERNAL_7251435a_4_k_cu_frame6thrust24THRUST_300001_SM_1000_NS12placeholders2_2E
	.align		8
        /*0100*/ 	.dword	_ZN31_INTERNAL_7251435a_4_k_cu_frame6thrust24THRUST_300001_SM_1000_NS12placeholders2_3E
	.align		8
        /*0108*/ 	.dword	_ZN31_INTERNAL_7251435a_4_k_cu_frame6thrust24THRUST_300001_SM_1000_NS12placeholders2_4E
	.align		8
        /*0110*/ 	.dword	_ZN31_INTERNAL_7251435a_4_k_cu_frame6thrust24THRUST_300001_SM_1000_NS12placeholders2_5E
	.align		8
        /*0118*/ 	.dword	_ZN31_INTERNAL_7251435a_4_k_cu_frame6thrust24THRUST_300001_SM_1000_NS12placeholders2_6E
	.align		8
        /*0120*/ 	.dword	_ZN31_INTERNAL_7251435a_4_k_cu_frame6thrust24THRUST_300001_SM_1000_NS12placeholders2_7E
	.align		8
        /*0128*/ 	.dword	_ZN31_INTERNAL_7251435a_4_k_cu_frame6thrust24THRUST_300001_SM_1000_NS12placeholders2_8E
	.align		8
        /*0130*/ 	.dword	_ZN31_INTERNAL_7251435a_4_k_cu_frame6thrust24THRUST_300001_SM_1000_NS12placeholders2_9E
	.align		8
        /*0138*/ 	.dword	_ZN31_INTERNAL_7251435a_4_k_cu_frame6thrust24THRUST_300001_SM_1000_NS12placeholders3_10E


//--------------------- .text._ZN3cub18CUB_300001_SM_10006detail10radix_sort29DeviceRadixSortOnesweepKernelINS1_5radix10policy_hubIfNS0_8NullTypeEyE10Policy1000ELNS0_9SortOrderE0EfS6_yiiNS1_21identity_decomposer_tEEEvPT5_SC_PT3_PKSD_PT1_PKSH_PT2_PKSL_T4_iiT6_ --------------------------
	.section	.text._ZN3cub18CUB_300001_SM_10006detail10radix_sort29DeviceRadixSortOnesweepKernelINS1_5radix10policy_hubIfNS0_8NullTypeEyE10Policy1000ELNS0_9SortOrderE0EfS6_yiiNS1_21identity_decomposer_tEEEvPT5_SC_PT3_PKSD_PT1_PKSH_PT2_PKSL_T4_iiT6_,"ax",@progbits
	.align	128
        .global         _ZN3cub18CUB_300001_SM_10006detail10radix_sort29DeviceRadixSortOnesweepKernelINS1_5radix10policy_hubIfNS0_8NullTypeEyE10Policy1000ELNS0_9SortOrderE0EfS6_yiiNS1_21identity_decomposer_tEEEvPT5_SC_PT3_PKSD_PT1_PKSH_PT2_PKSL_T4_iiT6_
        .type           _ZN3cub18CUB_300001_SM_10006detail10radix_sort29DeviceRadixSortOnesweepKernelINS1_5radix10policy_hubIfNS0_8NullTypeEyE10Policy1000ELNS0_9SortOrderE0EfS6_yiiNS1_21identity_decomposer_tEEEvPT5_SC_PT3_PKSD_PT1_PKSH_PT2_PKSL_T4_iiT6_,@function
        .size           _ZN3cub18CUB_300001_SM_10006detail10radix_sort29DeviceRadixSortOnesweepKernelINS1_5radix10policy_hubIfNS0_8NullTypeEyE10Policy1000ELNS0_9SortOrderE0EfS6_yiiNS1_21identity_decomposer_tEEEvPT5_SC_PT3_PKSD_PT1_PKSH_PT2_PKSL_T4_iiT6_,(.L_x_256 - _ZN3cub18CUB_300001_SM_10006detail10radix_sort29DeviceRadixSortOnesweepKernelINS1_5radix10policy_hubIfNS0_8NullTypeEyE10Policy1000ELNS0_9SortOrderE0EfS6_yiiNS1_21identity_decomposer_tEEEvPT5_SC_PT3_PKSD_PT1_PKSH_PT2_PKSL_T4_iiT6_)
        .other          _ZN3cub18CUB_300001_SM_10006detail10radix_sort29DeviceRadixSortOnesweepKernelINS1_5radix10policy_hubIfNS0_8NullTypeEyE10Policy1000ELNS0_9SortOrderE0EfS6_yiiNS1_21identity_decomposer_tEEEvPT5_SC_PT3_PKSD_PT1_PKSH_PT2_PKSL_T4_iiT6_,@"STO_CUDA_ENTRY STV_DEFAULT"
_ZN3cub18CUB_300001_SM_10006detail10radix_sort29DeviceRadixSortOnesweepKernelINS1_5radix10policy_hubIfNS0_8NullTypeEyE10Policy1000ELNS0_9SortOrderE0EfS6_yiiNS1_21identity_decomposer_tEEEvPT5_SC_PT3_PKSD_PT1_PKSH_PT2_PKSL_T4_iiT6_:
.text._ZN3cub18CUB_300001_SM_10006detail10radix_sort29DeviceRadixSortOnesweepKernelINS1_5radix10policy_hubIfNS0_8NullTypeEyE10Policy1000ELNS0_9SortOrderE0EfS6_yiiNS1_21identity_decomposer_tEEEvPT5_SC_PT3_PKSD_PT1_PKSH_PT2_PKSL_T4_iiT6_:
[----:B------:R-:W-:Y:S01]  /*0000*/  LDC R1, c[0x0][0x37c] ;  /* 0x0000df00ff017b82 */ /* 0x000fe20000000800 */
[----:B------:R-:W0:Y:S01]  /*0010*/  S2R R3, SR_TID.X ;  /* 0x0000000000037919 */ /* 0x000e220000002100 */
[----:B------:R-:W-:Y:S01]  /*0020*/  MOV R29, 0x400 ;  /* 0x00000400001d7802 */ /* 0x000fe20000000f00 */
[----:B------:R-:W1:Y:S01]  /*0030*/  LDCU.64 UR6, c[0x0][0x358] ;  /* 0x00006b00ff0677ac */ /* 0x000e620008000a00 */
[----:B------:R-:W-:Y:S01]  /*0040*/  BSSY.RECONVERGENT B0, `(.L_x_0) ;  /* 0x000000c000007945 */ /* 0x000fe20003800200 */
[----:B------:R-:W2:Y:S01]  /*0050*/  S2R R0, SR_CgaCtaId ;  /* 0x0000000000007919 */ /* 0x000ea20000008800 */
[----:B0-----:R-:W-:Y:S02]  /*0060*/  ISETP.NE.AND P0, PT, R3, RZ, PT ;  /* 0x000000ff0300720c */ /* 0x001fe40003f05270 */
[----:B--2---:R-:W-:-:S11]  /*0070*/  LEA R29, R0, R29, 0x18 ;  /* 0x0000001d001d7211 */ /* 0x004fd600078ec0ff */
[----:B-1----:R-:W-:Y:S05]  /*0080*/  @P0 BRA `(.L_x_1) ;  /* 0x00000000001c0947 */ /* 0x002fea0003800000 */
[----:B------:R-:W0:Y:S01]  /*0090*/  LDC.64 R4, c[0x0][0x388] ;  /* 0x0000e200ff047b82 */ /* 0x000e220000000a00 */
[----:B------:R-:W-:-:S05]  /*00a0*/  IMAD.MOV.U32 R7, RZ, RZ, 0x1 ;  /* 0x00000001ff077424 */ /* 0x000fca00078e00ff */
[----:B0-----:R-:W2:Y:S02]  /*00b0*/  ATOMG.E.ADD.STRONG.GPU PT, R4, desc[UR6][R4.64], R7 ;  /* 0x80000007040479a8 */ /* 0x001ea400081ef106 */
[----:B------:R-:W0:Y:S01]  /*00c0*/  S2UR UR5, SR_CgaCtaId ;  /* 0x00000000000579c3 */ /* 0x000e220000008800 */
[----:B------:R-:W-:Y:S02]  /*00d0*/  UMOV UR4, 0x400 ;  /* 0x0000040000047882 */ /* 0x000fe40000000000 */
[----:B0-----:R-:W-:-:S09]  /*00e0*/  ULEA UR4, UR5, UR4, 0x18 ;  /* 0x0000000405047291 */ /* 0x001fd2000f8ec0ff */
[----:B--2---:R0:W-:Y:S03]  /*00f0*/  STS [UR4+0x6c00], R4 ;  /* 0x006c0004ff007988 */ /* 0x0041e60008000804 */
.L_x_1:
[----:B------:R-:W-:Y:S05]  /*0100*/  BSYNC.RECONVERGENT B0 ;  /* 0x0000000000007941 */ /* 0x000fea0003800200 */
.L_x_0:
[----:B------:R-:W-:Y:S01]  /*0110*/  BAR.SYNC.DEFER_BLOCKING 0x0 ;  /* 0x0000000000007b1d */ /* 0x000fe20000010000 */
[----:B------:R-:W-:-:S05]  /*0120*/  SHF.R.U32.HI R0, RZ, 0x5, R3 ;  /* 0x00000005ff007819 */ /* 0x000fca0000011603 */
[----:B------:R-:W1:Y:S01]  /*0130*/  LDCU UR4, c[0x0][0x3c0] ;  /* 0x00007800ff0477ac */ /* 0x000e620008000800 */
[----:B------:R-:W2:Y:S01]  /*0140*/  S2R R26, SR_LANEID ;  /* 0x00000000001a7919 */ /* 0x000ea20000000000 */
[----:B------:R-:W0:Y:S02]  /*0150*/  LDS R27, [R29+0x6c00] ;  /* 0x006c00001d1b7984 */ /* 0x000e240000000800 */
[----:B0-----:R-:W-:-:S04]  /*0160*/  IMAD R4, R27, 0x1b00, RZ ;  /* 0x00001b001b047824 */ /* 0x001fc800078e02ff */
[----:B------:R-:W-:Y:S01]  /*0170*/  VIADD R28, R4, 0x1b00 ;  /* 0x00001b00041c7836 */ /* 0x000fe20000000000 */
[----:B------:R-:W-:-:S04]  /*0180*/  SHF.R.S32.HI R8, RZ, 0x1f, R4 ;  /* 0x0000001fff087819 */ /* 0x000fc80000011404 */
[----:B-1----:R-:W-:-:S13]  /*0190*/  ISETP.GT.AND P0, PT, R28, UR4, PT ;  /* 0x000000041c007c0c */ /* 0x002fda000bf04270 */
[----:B--2---:R-:W-:Y:S05]  /*01a0*/  @P0 BRA `(.L_x_2) ;  /* 0x00000000006c0947 */ /* 0x004fea0003800000 */
[----:B------:R-:W0:Y:S01]  /*01b0*/  LDCU.64 UR4, c[0x0][0x3a8] ;  /* 0x00007500ff0477ac */ /* 0x000e220008000a00 */
[C---:B------:R-:W-:Y:S02]  /*01c0*/  LOP3.LUT R5, R3.reuse, 0x1f, RZ, 0xc0, !PT ;  /* 0x0000001f03057812 */ /* 0x040fe400078ec0ff */
[----:B------:R-:W-:-:S05]  /*01d0*/  LOP3.LUT R6, R3, 0x3e0, RZ, 0xc0, !PT ;  /* 0x000003e003067812 */ /* 0x000fca00078ec0ff */
[----:B------:R-:W-:-:S05]  /*01e0*/  IMAD R5, R6, 0x12, R5 ;  /* 0x0000001206057824 */ /* 0x000fca00078e0205 */
[----:B------:R-:W-:-:S05]  /*01f0*/  IADD3 R5, P0, PT, R4, R5, RZ ;  /* 0x0000000504057210 */ /* 0x000fca0007f1e0ff */
[----:B------:R-:W-:Y:S01]  /*0200*/  IMAD.X R8, RZ, RZ, R8, P0 ;  /* 0x000000ffff087224 */ /* 0x000fe200000e0608 */
[----:B0-----:R-:W-:-:S04]  /*0210*/  LEA R4, P0, R5, UR4, 0x2 ;  /* 0x0000000405047c11 */ /* 0x001fc8000f8010ff */
[----:B------:R-:W-:-:S05]  /*0220*/  LEA.HI.X R5, R5, UR5, R8, 0x2, P0 ;  /* 0x0000000505057c11 */ /* 0x000fca00080f1408 */
[----:B------:R0:W5:Y:S04]  /*0230*/  LDG.E R25, desc[UR6][R4.64] ;  /* 0x0000000604197981 */ /* 0x000168000c1e1900 */
        /* <DEDUP_REMOVED lines=16> */
[----:B------:R0:W5:Y:S01]  /*0340*/  LDG.E R8, desc[UR6][R4.64+0x880] ;  /* 0x0008800604087981 */ /* 0x000162000c1e1900 */
[----:B------:R-:W-:Y:S05]  /*0350*/  BRA `(.L_x_3) ;  /* 0x0000000400407947 */ /* 0x000fea0003800000 */
.L_x_2:
[----:B------:R-:W0:Y:S01]  /*0360*/  LDCU.64 UR8, c[0x0][0x3a8] ;  /* 0x00007500ff0877ac */ /* 0x000e220008000a00 */
[C---:B------:R-:W-:Y:S01]  /*0370*/  LOP3.LUT R5, R3.reuse, 0x1f, RZ, 0xc0, !PT ;  /* 0x0000001f03057812 */ /* 0x040fe200078ec0ff */
[----:B------:R-:W-:Y:S01]  /*0380*/  IMAD.MOV.U32 R25, RZ, RZ, 0x7fffffff ;  /* 0x7fffffffff197424 */ /* 0x000fe200078e00ff */
[----:B------:R-:W-:Y:S01]  /*0390*/  LOP3.LUT R6, R3, 0x3e0, RZ, 0xc0, !PT ;  /* 0x000003e003067812 */ /* 0x000fe200078ec0ff */
[----:B------:R-:W-:-:S04]  /*03a0*/  IMAD.MOV.U32 R24, RZ, RZ, 0x7fffffff ;  /* 0x7fffffffff187424 */ /* 0x000fc800078e00ff */
[----:B------:R-:W-:Y:S01]  /*03b0*/  IMAD R11, R6, 0x12, R5 ;  /* 0x00000012060b7824 */ /* 0x000fe200078e0205 */
[----:B------:R-:W-:-:S03]  /*03c0*/  IADD3 R6, PT, PT, -R4, UR4, RZ ;  /* 0x0000000404067c10 */ /* 0x000fc6000fffe1ff */
[C---:B------:R-:W-:Y:S01]  /*03d0*/  VIADD R5, R11.reuse, 0x20 ;  /* 0x000000200b057836 */ /* 0x040fe20000000000 */
[----:B------:R-:W-:Y:S01]  /*03e0*/  IADD3 R10, P0, PT, R4, R11, RZ ;  /* 0x0000000b040a7210 */ /* 0x000fe20007f1e0ff */
[C---:B------:R-:W-:Y:S01]  /*03f0*/  VIADD R7, R11.reuse, 0x40 ;  /* 0x000000400b077836 */ /* 0x040fe20000000000 */
[CC--:B------:R-:W-:Y:S01]  /*0400*/  ISETP.GE.AND P4, PT, R11.reuse, R6.reuse, PT ;  /* 0x000000060b00720c */ /* 0x0c0fe20003f86270 */
[----:B------:R-:W-:Y:S01]  /*0410*/  VIADD R9, R11, 0x60 ;  /* 0x000000600b097836 */ /* 0x000fe20000000000 */
[-C--:B------:R-:W-:Y:S01]  /*0420*/  ISETP.GE.AND P3, PT, R5, R6.reuse, PT ;  /* 0x000000060500720c */ /* 0x080fe20003f66270 */
[----:B------:R-:W-:Y:S01]  /*0430*/  VIADD R5, R11, 0x80 ;  /* 0x000000800b057836 */ /* 0x000fe20000000000 */
[-C--:B------:R-:W-:Y:S01]  /*0440*/  ISETP.GE.AND P2, PT, R7, R6.reuse, PT ;  /* 0x000000060700720c */ /* 0x080fe20003f46270 */
[----:B------:R-:W-:Y:S01]  /*0450*/  VIADD R7, R11, 0xa0 ;  /* 0x000000a00b077836 */ /* 0x000fe20000000000 */
[----:B0-----:R-:W-:Y:S01]  /*0460*/  LEA R4, P5, R10, UR8, 0x2 ;  /* 0x000000080a047c11 */ /* 0x001fe2000f8a10ff */
[----:B------:R-:W-:Y:S01]  /*0470*/  IMAD.X R13, RZ, RZ, R8, P0 ;  /* 0x000000ffff0d7224 */ /* 0x000fe200000e0608 */
[----:B------:R-:W-:-:S02]  /*0480*/  ISETP.GE.AND P0, PT, R5, R6, PT ;  /* 0x000000060500720c */ /* 0x000fc40003f06270 */
[-C--:B------:R-:W-:Y:S01]  /*0490*/  ISETP.GE.AND P6, PT, R7, R6.reuse, PT ;  /* 0x000000060700720c */ /* 0x080fe20003fc6270 */
[----:B------:R-:W-:Y:S01]  /*04a0*/  VIADD R7, R11, 0xe0 ;  /* 0x000000e00b077836 */ /* 0x000fe20000000000 */
[----:B------:R-:W-:Y:S01]  /*04b0*/  LEA.HI.X R5, R10, UR9, R13, 0x2, P5 ;  /* 0x000000090a057c11 */ /* 0x000fe2000a8f140d */
[----:B------:R-:W-:Y:S01]  /*04c0*/  IMAD.MOV.U32 R23, RZ, RZ, 0x7fffffff ;  /* 0x7fffffffff177424 */ /* 0x000fe200078e00ff */
[-C--:B------:R-:W-:Y:S01]  /*04d0*/  ISETP.GE.AND P1, PT, R9, R6.reuse, PT ;  /* 0x000000060900720c */ /* 0x080fe20003f26270 */
[----:B------:R-:W-:Y:S02]  /*04e0*/  VIADD R9, R11, 0xc0 ;  /* 0x000000c00b097836 */ /* 0x000fe40000000000 */
[----:B------:R1:W5:Y:S01]  /*04f0*/  @!P4 LDG.E R25, desc[UR6][R4.64] ;  /* 0x000000060419c981 */ /* 0x000362000c1e1900 */
[-C--:B------:R-:W-:Y:S01]  /*0500*/  ISETP.GE.AND P4, PT, R7, R6.reuse, PT ;  /* 0x000000060700720c */ /* 0x080fe20003f86270 */
[----:B------:R-:W-:Y:S01]  /*0510*/  VIADD R7, R11, 0x120 ;  /* 0x000001200b077836 */ /* 0x000fe20000000000 */
[-C--:B------:R-:W-:Y:S01]  /*0520*/  ISETP.GE.AND P5, PT, R9, R6.reuse, PT ;  /* 0x000000060900720c */ /* 0x080fe20003fa6270 */
[----:B------:R-:W-:Y:S01]  /*0530*/  IMAD.MOV.U32 R21, RZ, RZ, 0x7fffffff ;  /* 0x7fffffffff157424 */ /* 0x000fe200078e00ff */
[----:B------:R1:W5:Y:S01]  /*0540*/  @!P2 LDG.E R23, desc[UR6][R4.64+0x100] ;  /* 0x000100060417a981 */ /* 0x000362000c1e1900 */
[----:B------:R-:W-:Y:S01]  /*0550*/  VIADD R9, R11, 0x100 ;  /* 0x000001000b097836 */ /* 0x000fe20000000000 */
[----:B------:R-:W-:Y:S01]  /*0560*/  ISETP.GE.AND P2, PT, R7, R6, PT ;  /* 0x000000060700720c */ /* 0x000fe20003f46270 */
[----:B------:R-:W-:Y:S01]  /*0570*/  VIADD R7, R11, 0x160 ;  /* 0x000001600b077836 */ /* 0x000fe20000000000 */
[----:B------:R1:W5:Y:S01]  /*0580*/  @!P3 LDG.E R24, desc[UR6][R4.64+0x80] ;  /* 0x000080060418b981 */ /* 0x000362000c1e1900 */
[----:B------:R-:W-:-:S03]  /*0590*/  IMAD.MOV.U32 R20, RZ, RZ, 0x7fffffff ;  /* 0x7fffffffff147424 */ /* 0x000fc600078e00ff */
[----:B------:R1:W5:Y:S01]  /*05a0*/  @!P0 LDG.E R21, desc[UR6][R4.64+0x200] ;  /* 0x0002000604158981 */ /* 0x000362000c1e1900 */
[-C--:B------:R-:W-:Y:S01]  /*05b0*/  ISETP.GE.AND P0, PT, R7, R6.reuse, PT ;  /* 0x000000060700720c */ /* 0x080fe20003f06270 */
[----:B------:R-:W-:Y:S01]  /*05c0*/  VIADD R7, R11, 0x180 ;  /* 0x000001800b077836 */ /* 0x000fe20000000000 */
[-C--:B------:R-:W-:Y:S01]  /*05d0*/  ISETP.GE.AND P3, PT, R9, R6.reuse, PT ;  /* 0x000000060900720c */ /* 0x080fe20003f66270 */
[----:B------:R-:W-:Y:S01]  /*05e0*/  IMAD.MOV.U32 R22, RZ, RZ, 0x7fffffff ;  /* 0x7fffffffff167424 */ /* 0x000fe200078e00ff */
[----:B------:R1:W5:Y:S01]  /*05f0*/  @!P6 LDG.E R20, desc[UR6][R4.64+0x280] ;  /* 0x000280060414e981 */ /* 0x000362000c1e1900 */
[----:B------:R-:W-:Y:S01]  /*0600*/  VIADD R9, R11, 0x140 ;  /* 0x000001400b097836 */ /* 0x000fe20000000000 */
[-C--:B------:R-:W-:Y:S01]  /*0610*/  ISETP.GE.AND P6, PT, R7, R6.reuse, PT ;  /* 0x000000060700720c */ /* 0x080fe20003fc6270 */
[----:B------:R-:W-:Y:S02]  /*0620*/  IMAD.MOV.U32 R18, RZ, RZ, 0x7fffffff ;  /* 0x7fffffffff127424 */ /* 0x000fe400078e00ff */
[----:B------:R-:W-:Y:S01]  /*0630*/  VIADD R7, R11, 0x1c0 ;  /* 0x000001c00b077836 */ /* 0x000fe20000000000 */
[----:B------:R1:W5:Y:S01]  /*0640*/  @!P1 LDG.E R22, desc[UR6][R4.64+0x180] ;  /* 0x0001800604169981 */ /* 0x000362000c1e1900 */
[----:B------:R-:W-:Y:S01]  /*0650*/  ISETP.GE.AND P1, PT, R9, R6, PT ;  /* 0x000000060900720c */ /* 0x000fe20003f26270 */
[----:B------:R-:W-:-:S02]  /*0660*/  IMAD.MOV.U32 R19, RZ, RZ, 0x7fffffff ;  /* 0x7fffffffff137424 */ /* 0x000fc400078e00ff */
[----:B------:R1:W5:Y:S01]  /*0670*/  @!P4 LDG.E R18, desc[UR6][R4.64+0x380] ;  /* 0x000380060412c981 */ /* 0x000362000c1e1900 */
[----:B------:R-:W-:Y:S01]  /*0680*/  IMAD.MOV.U32 R17, RZ, RZ, 0x7fffffff ;  /* 0x7fffffffff117424 */ /* 0x000fe200078e00ff */
[-C--:B------:R-:W-:Y:S01]  /*0690*/  ISETP.GE.AND P4, PT, R7, R6.reuse, PT ;  /* 0x000000060700720c */ /* 0x080fe20003f86270 */
[C---:B------:R-:W-:Y:S01]  /*06a0*/  VIADD R9, R11.reuse, 0x1a0 ;  /* 0x000001a00b097836 */ /* 0x040fe20000000000 */
[----:B------:R1:W5:Y:S01]  /*06b0*/  @!P5 LDG.E R19, desc[UR6][R4.64+0x300] ;  /* 0x000300060413d981 */ /* 0x000362000c1e1900 */
[----:B------:R-:W-:Y:S02]  /*06c0*/  VIADD R7, R11, 0x1e0 ;  /* 0x000001e00b077836 */ /* 0x000fe40000000000 */
[----:B------:R-:W-:Y:S01]  /*06d0*/  IMAD.MOV.U32 R16, RZ, RZ, 0x7fffffff ;  /* 0x7fffffffff107424 */ /* 0x000fe200078e00ff */
[----:B------:R1:W5:Y:S01]  /*06e0*/  @!P3 LDG.E R17, desc[UR6][R4.64+0x400] ;  /* 0x000400060411b981 */ /* 0x000362000c1e1900 */
[----:B------:R-:W-:Y:S01]  /*06f0*/  IMAD.MOV.U32 R15, RZ, RZ, 0x7fffffff ;  /* 0x7fffffffff0f7424 */ /* 0x000fe200078e00ff */
[-C--:B------:R-:W-:Y:S01]  /*0700*/  ISETP.GE.AND P5, PT, R9, R6.reuse, PT ;  /* 0x000000060900720c */ /* 0x080fe20003fa6270 */
[----:B------:R-:W-:Y:S01]  /*0710*/  VIADD R9, R11, 0x200 ;  /* 0x000002000b097836 */ /* 0x000fe20000000000 */
[-C--:B------:R-:W-:Y:S01]  /*0720*/  ISETP.GE.AND P3, PT, R7, R6.reuse, PT ;  /* 0x000000060700720c */ /* 0x080fe20003f66270 */
[----:B------:R-:W-:Y:S01]  /*0730*/  VIADD R7, R11, 0x220 ;  /* 0x000002200b077836 */ /* 0x000fe20000000000 */
[----:B------:R1:W5:Y:S02]  /*0740*/  @!P2 LDG.E R16, desc[UR6][R4.64+0x480] ;  /* 0x000480060410a981 */ /* 0x000364000c1e1900 */
[----:B------:R-:W-:-:S02]  /*0750*/  ISETP.GE.AND P2, PT, R9, R6, PT ;  /* 0x000000060900720c */ /* 0x000fc40003f46270 */
[----:B------:R1:W5:Y:S01]  /*0760*/  @!P1 LDG.E R15, desc[UR6][R4.64+0x500] ;  /* 0x00050006040f9981 */ /* 0x000362000c1e1900 */
[----:B------:R-:W-:Y:S01]  /*0770*/  ISETP.GE.AND P1, PT, R7, R6, PT ;  /* 0x000000060700720c */ /* 0x000fe20003f26270 */
[----:B------:R-:W-:Y:S02]  /*0780*/  IMAD.MOV.U32 R14, RZ, RZ, 0x7fffffff ;  /* 0x7fffffffff0e7424 */ /* 0x000fe400078e00ff */
[----:B------:R-:W-:Y:S02]  /*0790*/  IMAD.MOV.U32 R13, RZ, RZ, 0x7fffffff ;  /* 0x7fffffffff0d7424 */ /* 0x000fe400078e00ff */
[----:B------:R-:W-:Y:S02]  /*07a0*/  IMAD.MOV.U32 R12, RZ, RZ, 0x7fffffff ;  /* 0x7fffffffff0c7424 */ /* 0x000fe400078e00ff */
[----:B------:R-:W-:Y:S01]  /*07b0*/  IMAD.MOV.U32 R11, RZ, RZ, 0x7fffffff ;  /* 0x7fffffffff0b7424 */ /* 0x000fe200078e00ff */
[----:B------:R1:W5:Y:S01]  /*07c0*/  @!P0 LDG.E R14, desc[UR6][R4.64+0x580] ;  /* 0x00058006040e8981 */ /* 0x000362000c1e1900 */
[----:B------:R-:W-:-:S02]  /*07d0*/  IMAD.MOV.U32 R10, RZ, RZ, 0x7fffffff ;  /* 0x7fffffffff0a7424 */ /* 0x000fc400078e00ff */
[----:B------:R-:W-:Y:S01]  /*07e0*/  IMAD.MOV.U32 R9, RZ, RZ, 0x7fffffff ;  /* 0x7fffffffff097424 */ /* 0x000fe200078e00ff */
[----:B------:R1:W5:Y:S01]  /*07f0*/  @!P6 LDG.E R13, desc[UR6][R4.64+0x600] ;  /* 0x00060006040de981 */ /* 0x000362000c1e1900 */
[----:B------:R-:W-:-:S03]  /*0800*/  IMAD.MOV.U32 R8, RZ, RZ, 0x7fffffff ;  /* 0x7fffffffff087424 */ /* 0x000fc600078e00ff */
[----:B------:R1:W5:Y:S04]  /*0810*/  @!P5 LDG.E R12, desc[UR6][R4.64+0x680] ;  /* 0x00068006040cd981 */ /* 0x000368000c1e1900 */
[----:B------:R1:W5:Y:S04]  /*0820*/  @!P4 LDG.E R11, desc[UR6][R4.64+0x700] ;  /* 0x00070006040bc981 */ /* 0x000368000c1e1900 */
[----:B------:R1:W5:Y:S04]  /*0830*/  @!P3 LDG.E R10, desc[UR6][R4.64+0x780] ;  /* 0x00078006040ab981 */ /* 0x000368000c1e1900 */
[----:B------:R1:W5:Y:S04]  /*0840*/  @!P2 LDG.E R9, desc[UR6][R4.64+0x800] ;  /* 0x000800060409a981 */ /* 0x000368000c1e1900 */
[----:B------:R1:W5:Y:S02]  /*0850*/  @!P1 LDG.E R8, desc[UR6][R4.64+0x880] ;  /* 0x0008800604089981 */ /* 0x000364000c1e1900 */
.L_x_3:
[----:B------:R-:W-:Y:S01]  /*0860*/  IMAD.MOV.U32 R7, RZ, RZ, -0x1 ;  /* 0xffffffffff077424 */ /* 0x000fe200078e00ff */
[----:B-----5:R-:W-:Y:S01]  /*0870*/  ISETP.GT.AND P0, PT, R25, -0x1, PT ;  /* 0xffffffff1900780c */ /* 0x020fe20003f04270 */
[----:B------:R-:W2:Y:S01]  /*0880*/  LDC R30, c[0x0][0x3c8] ;  /* 0x0000f200ff1e7b82 */ /* 0x000ea20000000800 */
[----:B------:R-:W-:Y:S01]  /*0890*/  ISETP.GT.AND P1, PT, R24, -0x1, PT ;  /* 0xffffffff1800780c */ /* 0x000fe20003f24270 */
[----:B------:R-:W-:Y:S01]  /*08a0*/  BSSY.RECONVERGENT B0, `(.L_x_4) ;  /* 0x0000058000007945 */ /* 0x000fe20003800200 */
[C---:B01----:R-:W-:Y:S01]  /*08b0*/  SEL R4, R7.reuse, 0x80000000, !P0 ;  /* 0x8000000007047807 */ /* 0x043fe20004000000 */
[----:B------:R-:W-:Y:S01]  /*08c0*/  IMAD.SHL.U32 R0, R0, 0x400, RZ ;  /* 0x0000040000007824 */ /* 0x000fe200078e00ff */
[----:B------:R-:W-:Y:S02]  /*08d0*/  SEL R5, R7, 0x80000000, !P1 ;  /* 0x8000000007057807 */ /* 0x000fe40004800000 */
[----:B------:R-:W-:Y:S02]  /*08e0*/  ISETP.GT.AND P0, PT, R22, -0x1, PT ;  /* 0xffffffff1600780c */ /* 0x000fe40003f04270 */
[----:B------:R-:W-:-:S02]  /*08f0*/  ISETP.GT.AND P1, PT, R21, -0x1, PT ;  /* 0xffffffff1500780c */ /* 0x000fc40003f24270 */
[----:B------:R-:W-:Y:S02]  /*0900*/  LOP3.LUT R25, R4, R25, RZ, 0x3c, !PT ;  /* 0x0000001904197212 */ /* 0x000fe400078e3cff */
[----:B------:R-:W-:Y:S02]  /*0910*/  LOP3.LUT R24, R5, R24, RZ, 0x3c, !PT ;  /* 0x0000001805187212 */ /* 0x000fe400078e3cff */
[C---:B------:R-:W-:Y:S02]  /*0920*/  SEL R5, R7.reuse, 0x80000000, !P0 ;  /* 0x8000000007057807 */ /* 0x040fe40004000000 */
[----:B------:R-:W-:Y:S02]  /*0930*/  SEL R4, R7, 0x80000000, !P1 ;  /* 0x8000000007047807 */ /* 0x000fe40004800000 */
[----:B------:R-:W-:Y:S02]  /*0940*/  ISETP.GT.AND P0, PT, R19, -0x1, PT ;  /* 0xffffffff1300780c */ /* 0x000fe40003f04270 */
[----:B------:R-:W-:-:S02]  /*0950*/  ISETP.GT.AND P2, PT, R23, -0x1, PT ;  /* 0xffffffff1700780c */ /* 0x000fc40003f44270 */
[----:B------:R-:W-:Y:S02]  /*0960*/  LOP3.LUT R21, R4, R21, RZ, 0x3c, !PT ;  /* 0x0000001504157212 */ /* 0x000fe400078e3cff */
[C---:B------:R-:W-:Y:S02]  /*0970*/  SEL R4, R7.reuse, 0x80000000, !P0 ;  /* 0x8000000007047807 */ /* 0x040fe40004000000 */
[----:B------:R-:W-:Y:S02]  /*0980*/  SEL R6, R7, 0x80000000, !P2 ;  /* 0x8000000007067807 */ /* 0x000fe40005000000 */
[----:B------:R-:W-:Y:S02]  /*0990*/  ISETP.GT.AND P0, PT, R18, -0x1, PT ;  /* 0xffffffff1200780c */ /* 0x000fe40003f04270 */
[----:B------:R-:W-:Y:S02]  /*09a0*/  ISETP.GT.AND P1, PT, R17, -0x1, PT ;  /* 0xffffffff1100780c */ /* 0x000fe40003f24270 */
[----:B------:R-:W-:-:S02]  /*09b0*/  ISETP.GT.AND P2, PT, R20, -0x1, PT ;  /* 0xffffffff1400780c */ /* 0x000fc40003f44270 */
[----:B------:R-:W-:Y:S02]  /*09c0*/  VIMNMX R33, PT, PT, R26, 0xe0, !PT ;  /* 0x000000e01a217848 */ /* 0x000fe40007fe0100 */
[----:B------:R-:W-:Y:S02]  /*09d0*/  LOP3.LUT R22, R5, R22, RZ, 0x3c, !PT ;  /* 0x0000001605167212 */ /* 0x000fe400078e3cff */
[----:B------:R-:W-:Y:S02]  /*09e0*/  LOP3.LUT R19, R4, R19, RZ, 0x3c, !PT ;  /* 0x0000001304137212 */ /* 0x000fe400078e3cff */
[C---:B------:R-:W-:Y:S02]  /*09f0*/  SEL R5, R7.reuse, 0x80000000, !P0 ;  /* 0x8000000007057807 */ /* 0x040fe40004000000 */
[C---:B------:R-:W-:Y:S02]  /*0a00*/  SEL R4, R7.reuse, 0x80000000, !P1 ;  /* 0x8000000007047807 */ /* 0x040fe40004800000 */
[----:B------:R-:W-:-:S02]  /*0a10*/  SEL R31, R7, 0x80000000, !P2 ;  /* 0x80000000071f7807 */ /* 0x000fc40005000000 */
[----:B------:R-:W-:Y:S02]  /*0a20*/  ISETP.GT.AND P0, PT, R15, -0x1, PT ;  /* 0xffffffff0f00780c */ /* 0x000fe40003f04270 */
[----:B------:R-:W-:Y:S02]  /*0a30*/  IADD3 R33, PT, PT, R33, 0x1f, -R26 ;  /* 0x0000001f21217810 */ /* 0x000fe40007ffe81a */
[----:B------:R-:W-:Y:S02]  /*0a40*/  ISETP.GT.AND P2, PT, R16, -0x1, PT ;  /* 0xffffffff1000780c */ /* 0x000fe40003f44270 */
[----:B------:R-:W-:Y:S02]  /*0a50*/  LOP3.LUT R17, R4, R17, RZ, 0x3c, !PT ;  /* 0x0000001104117212 */ /* 0x000fe400078e3cff */
[----:B------:R-:W-:Y:S02]  /*0a60*/  LOP3.LUT R20, R31, R20, RZ, 0x3c, !PT ;  /* 0x000000141f147212 */ /* 0x000fe400078e3cff */
[----:B------:R-:W-:-:S02]  /*0a70*/  SEL R4, R7, 0x80000000, !P0 ;  /* 0x8000000007047807 */ /* 0x000fc40004000000 */
[----:B------:R-:W-:Y:S02]  /*0a80*/  ISETP.GE.U32.AND P4, PT, R33, 0x1e0, PT ;  /* 0x000001e02100780c */ /* 0x000fe40003f86070 */
[----:B------:R-:W-:Y:S02]  /*0a90*/  SEL R31, R7, 0x80000000, !P2 ;  /* 0x80000000071f7807 */ /* 0x000fe40005000000 */
[----:B------:R-:W-:Y:S02]  /*0aa0*/  ISETP.GT.AND P0, PT, R14, -0x1, PT ;  /* 0xffffffff0e00780c */ /* 0x000fe40003f04270 */
[----:B------:R-:W-:Y:S02]  /*0ab0*/  ISETP.GT.AND P1, PT, R13, -0x1, PT ;  /* 0xffffffff0d00780c */ /* 0x000fe40003f24270 */
[----:B------:R-:W-:Y:S02]  /*0ac0*/  ISETP.GT.AND P2, PT, R12, -0x1, PT ;  /* 0xffffffff0c00780c */ /* 0x000fe40003f44270 */
[----:B------:R-:W-:-:S02]  /*0ad0*/  LOP3.LUT R18, R5, R18, RZ, 0x3c, !PT ;  /* 0x0000001205127212 */ /* 0x000fc400078e3cff */
[----:B------:R-:W-:Y:S02]  /*0ae0*/  LOP3.LUT R15, R4, R15, RZ, 0x3c, !PT ;  /* 0x0000000f040f7212 */ /* 0x000fe400078e3cff */
[----:B------:R-:W-:Y:S02]  /*0af0*/  LOP3.LUT R16, R31, R16, RZ, 0x3c, !PT ;  /* 0x000000101f107212 */ /* 0x000fe400078e3cff */
[C---:B------:R-:W-:Y:S02]  /*0b00*/  SEL R5, R7.reuse, 0x80000000, !P0 ;  /* 0x8000000007057807 */ /* 0x040fe40004000000 */
[C---:B------:R-:W-:Y:S02]  /*0b10*/  SEL R4, R7.reuse, 0x80000000, !P1 ;  /* 0x8000000007047807 */ /* 0x040fe40004800000 */
[----:B------:R-:W-:Y:S02]  /*0b20*/  SEL R31, R7, 0x80000000, !P2 ;  /* 0x80000000071f7807 */ /* 0x000fe40005000000 */
[----:B------:R-:W-:-:S02]  /*0b30*/  ISETP.GT.AND P1, PT, R10, -0x1, PT ;  /* 0xffffffff0a00780c */ /* 0x000fc40003f24270 */
[----:B------:R-:W-:Y:S02]  /*0b40*/  ISETP.GT.AND P0, PT, R11, -0x1, PT ;  /* 0xffffffff0b00780c */ /* 0x000fe40003f04270 */
[----:B------:R-:W-:Y:S02]  /*0b50*/  LEA.HI R33, R33, 0x1, RZ, 0x1b ;  /* 0x0000000121217811 */ /* 0x000fe400078fd8ff */
[----:B------:R-:W-:Y:S02]  /*0b60*/  ISETP.GT.AND P2, PT, R9, -0x1, PT ;  /* 0xffffffff0900780c */ /* 0x000fe40003f44270 */
[----:B------:R-:W-:Y:S02]  /*0b70*/  ISETP.GT.AND P3, PT, R8, -0x1, PT ;  /* 0xffffffff0800780c */ /* 0x000fe40003f64270 */
[----:B------:R-:W-:Y:S02]  /*0b80*/  LOP3.LUT R14, R5, R14, RZ, 0x3c, !PT ;  /* 0x0000000e050e7212 */ /* 0x000fe400078e3cff */
[----:B------:R-:W-:-:S02]  /*0b90*/  LOP3.LUT R23, R6, R23, RZ, 0x3c, !PT ;  /* 0x0000001706177212 */ /* 0x000fc400078e3cff */
[----:B------:R-:W-:Y:S02]  /*0ba0*/  LOP3.LUT R13, R4, R13, RZ, 0x3c, !PT ;  /* 0x0000000d040d7212 */ /* 0x000fe400078e3cff */
[----:B------:R-:W-:Y:S02]  /*0bb0*/  LOP3.LUT R12, R31, R12, RZ, 0x3c, !PT ;  /* 0x0000000c1f0c7212 */ /* 0x000fe400078e3cff */
[----:B------:R-:W-:Y:S02]  /*0bc0*/  SEL R5, R7, 0x80000000, !P1 ;  /* 0x8000000007057807 */ /* 0x000fe40004800000 */
[----:B------:R-:W-:Y:S02]  /*0bd0*/  LOP3.LUT R32, R33, 0xf, RZ, 0xc0, !PT ;  /* 0x0000000f21207812 */ /* 0x000fe400078ec0ff */
[C---:B------:R-:W-:Y:S02]  /*0be0*/  SEL R4, R7.reuse, 0x80000000, !P0 ;  /* 0x8000000007047807 */ /* 0x040fe40004000000 */
[----:B------:R-:W-:-:S02]  /*0bf0*/  SEL R6, R7, 0x80000000, !P2 ;  /* 0x8000000007067807 */ /* 0x000fc40005000000 */
[----:B------:R-:W-:Y:S02]  /*0c00*/  SEL R31, R7, 0x80000000, !P3 ;  /* 0x80000000071f7807 */ /* 0x000fe40005800000 */
[----:B------:R-:W-:Y:S01]  /*0c10*/  LOP3.LUT R10, R5, R10, RZ, 0x3c, !PT ;  /* 0x0000000a050a7212 */ /* 0x000fe200078e3cff */
[----:B------:R-:W-:Y:S01]  /*0c20*/  IMAD.MOV.U32 R5, RZ, RZ, R26 ;  /* 0x000000ffff057224 */ /* 0x000fe200078e001a */
[----:B------:R-:W-:Y:S02]  /*0c30*/  ISETP.NE.AND P1, PT, R32, RZ, PT ;  /* 0x000000ff2000720c */ /* 0x000fe40003f25270 */
[----:B------:R-:W-:Y:S02]  /*0c40*/  LOP3.LUT R11, R4, R11, RZ, 0x3c, !PT ;  /* 0x0000000b040b7212 */ /* 0x000fe400078e3cff */
[----:B------:R-:W-:Y:S02]  /*0c50*/  LOP3.LUT R9, R6, R9, RZ, 0x3c, !PT ;  /* 0x0000000906097212 */ /* 0x000fe400078e3cff */
[----:B------:R-:W-:Y:S01]  /*0c60*/  LOP3.LUT R8, R31, R8, RZ, 0x3c, !PT ;  /* 0x000000081f087212 */ /* 0x000fe200078e3cff */
[----:B--2---:R-:W-:Y:S06]  /*0c70*/  @!P4 BRA `(.L_x_5) ;  /* 0x000000000068c947 */ /* 0x004fec0003800000 */
[----:B------:R-:W-:Y:S01]  /*0c80*/  IMAD R6, R26, 0x4, R0 ;  /* 0x000000041a067824 */ /* 0x000fe200078e0200 */
[----:B------:R-:W-:Y:S01]  /*0c90*/  LOP3.LUT R4, R33, 0xffffff0, RZ, 0xc0, !PT ;  /* 0x0ffffff021047812 */ /* 0x000fe200078ec0ff */
[----:B------:R-:W-:-:S03]  /*0ca0*/  IMAD.MOV.U32 R5, RZ, RZ, R26 ;  /* 0x000000ffff057224 */ /* 0x000fc600078e001a */
[----:B------:R-:W-:Y:S01]  /*0cb0*/  IADD3 R6, PT, PT, R6, 0x400, R29 ;  /* 0x0000040006067810 */ /* 0x000fe20007ffe01d */
[----:B------:R-:W-:-:S07]  /*0cc0*/  IMAD.MOV R4, RZ, RZ, -R4 ;  /* 0x000000ffff047224 */ /* 0x000fce00078e0a04 */
.L_x_6:
[----:B------:R-:W-:Y:S01]  /*0cd0*/  VIADD R4, R4, 0x10 ;  /* 0x0000001004047836 */ /* 0x000fe20000000000 */
[----:B------:R-:W-:Y:S01]  /*0ce0*/  STS [R6+-0x400], RZ ;  /* 0xfffc00ff06007388 */ /* 0x000fe20000000800 */
[----:B------:R-:W-:-:S03]  /*0cf0*/  VIADD R5, R5, 0x200 ;  /* 0x0000020005057836 */ /* 0x000fc60000000000 */
[----:B------:R-:W-:Y:S01]  /*0d00*/  ISETP.NE.AND P0, PT, R4, RZ, PT ;  /* 0x000000ff0400720c */ /* 0x000fe20003f05270 */
[----:B------:R-:W-:Y:S04]  /*0d10*/  STS [R6+-0x380], RZ ;  /* 0xfffc80ff06007388 */ /* 0x000fe80000000800 */
[----:B------:R-:W-:Y:S04]  /*0d20*/  STS [R6+-0x300], RZ ;  /* 0xfffd00ff06007388 */ /* 0x000fe80000000800 */
[----:B------:R-:W-:Y:S04]  /*0d30*/  STS [R6+-0x280], RZ ;  /* 0xfffd80ff06007388 */ /* 0x000fe80000000800 */
[----:B------:R-:W-:Y:S04]  /*0d40*/  STS [R6+-0x200], RZ ;  /* 0xfffe00ff06007388 */ /* 0x000fe80000000800 */
[----:B------:R-:W-:Y:S04]  /*0d50*/  STS [R6+-0x180], RZ ;  /* 0xfffe80ff06007388 */ /* 0x000fe80000000800 */
[----:B------:R-:W-:Y:S04]  /*0d60*/  STS [R6+-0x100], RZ ;  /* 0xffff00ff06007388 */ /* 0x000fe80000000800 */
[----:B------:R-:W-:Y:S04]  /*0d70*/  STS [R6+-0x80], RZ ;  /* 0xffff80ff06007388 */ /* 0x000fe80000000800 */
[----:B------:R-:W-:Y:S04]  /*0d80*/  STS [R6], RZ ;  /* 0x000000ff06007388 */ /* 0x000fe80000000800 */
[----:B------:R-:W-:Y:S04]  /*0d90*/  STS [R6+0x80], RZ ;  /* 0x000080ff06007388 */ /* 0x000fe80000000800 */
[----:B------:R-:W-:Y:S04]  /*0da0*/  STS [R6+0x100], RZ ;  /* 0x000100ff06007388 */ /* 0x000fe80000000800 */
[----:B------:R-:W-:Y:S04]  /*0db0*/  STS [R6+0x180], RZ ;  /* 0x000180ff06007388 */ /* 0x000fe80000000800 */
[----:B------:R-:W-:Y:S04]  /*0dc0*/  STS [R6+0x200], RZ ;  /* 0x000200ff06007388 */ /* 0x000fe80000000800 */
[----:B------:R-:W-:Y:S04]  /*0dd0*/  STS [R6+0x280], RZ ;  /* 0x000280ff06007388 */ /* 0x000fe80000000800 */
[----:B------:R-:W-:Y:S04]  /*0de0*/  STS [R6+0x300], RZ ;  /* 0x000300ff06007388 */ /* 0x000fe80000000800 */
[----:B------:R0:W-:Y:S02]  /*0df0*/  STS [R6+0x380], RZ ;  /* 0x000380ff06007388 */ /* 0x0001e40000000800 */
[----:B0-----:R-:W-:Y:S01]  /*0e00*/  VIADD R6, R6, 0x800 ;  /* 0x0000080006067836 */ /* 0x001fe20000000000 */
[----:B------:R-:W-:Y:S06]  /*0e10*/  @P0 BRA `(.L_x_6) ;  /* 0xfffffffc00ac0947 */ /* 0x000fec000383ffff */
.L_x_5:
[----:B------:R-:W-:Y:S05]  /*0e20*/  BSYNC.RECONVERGENT B0 ;  /* 0x0000000000007941 */ /* 0x000fea0003800200 */
.L_x_4:
[----:B------:R-:W-:Y:S01]  /*0e30*/  BSSY.RECONVERGENT B0, `(.L_x_7) ;  /* 0x0000027000007945 */ /* 0x000fe20003800200 */
[----:B------:R-:W-:Y:S01]  /*0e40*/  SHF.L.U32 R7, R7, R30, RZ ;  /* 0x0000001e07077219 */ /* 0x000fe200000006ff */
[----:B------:R-:W-:Y:S02]  /*0e50*/  IMAD.IADD R6, R29, 0x1, R0 ;  /* 0x000000011d067824 */ /* 0x000fe400078e0200 */
[----:B------:R-:W-:Y:S05]  /*0e60*/  @!P1 BRA `(.L_x_8) ;  /* 0x00000000008c9947 */ /* 0x000fea0003800000 */
[----:B------:R-:W-:Y:S01]  /*0e70*/  ISETP.GE.U32.AND P0, PT, R32, 0x8, PT ;  /* 0x000000082000780c */ /* 0x000fe20003f06070 */
[----:B------:R-:W-:Y:S01]  /*0e80*/  BSSY.RECONVERGENT B1, `(.L_x_9) ;  /* 0x000000e000017945 */ /* 0x000fe20003800200 */
[----:B------:R-:W-:-:S04]  /*0e90*/  LOP3.LUT R30, R33, 0x7, RZ, 0xc0, !PT ;  /* 0x00000007211e7812 */ /* 0x000fc800078ec0ff */
[----:B------:R-:W-:-:S07]  /*0ea0*/  ISETP.NE.AND P1, PT, R30, RZ, PT ;  /* 0x000000ff1e00720c */ /* 0x000fce0003f25270 */
[----:B------:R-:W-:Y:S06]  /*0eb0*/  @!P0 BRA `(.L_x_10) ;  /* 0x0000000000288947 */ /* 0x000fec0003800000 */
[C---:B------:R-:W-:Y:S02]  /*0ec0*/  IMAD R4, R5.reuse, 0x4, R6 ;  /* 0x0000000405047824 */ /* 0x040fe400078e0206 */
[----:B------:R-:W-:-:S03]  /*0ed0*/  VIADD R5, R5, 0x100 ;  /* 0x0000010005057836 */ /* 0x000fc60000000000 */
[----:B------:R0:W-:Y:S04]  /*0ee0*/  STS [R4], RZ ;  /* 0x000000ff04007388 */ /* 0x0001e80000000800 */
[----:B------:R0:W-:Y:S04]  /*0ef0*/  STS [R4+0x80], RZ ;  /* 0x000080ff04007388 */ /* 0x0001e80000000800 */
[----:B------:R0:W-:Y:S04]  /*0f00*/  STS [R4+0x100], RZ ;  /* 0x000100ff04007388 */ /* 0x0001e80000000800 */
[----:B------:R0:W-:Y:S04]  /*0f10*/  STS [R4+0x180], RZ ;  /* 0x000180ff04007388 */ /* 0x0001e80000000800 */
[----:B------:R0:W-:Y:S04]  /*0f20*/  STS [R4+0x200], RZ ;  /* 0x000200ff04007388 */ /* 0x0001e80000000800 */
[----:B------:R0:W-:Y:S04]  /*0f30*/  STS [R4+0x280], RZ ;  /* 0x000280ff04007388 */ /* 0x0001e80000000800 */
[----:B------:R0:W-:Y:S04]  /*0f40*/  STS [R4+0x300], RZ ;  /* 0x000300ff04007388 */ /* 0x0001e80000000800 */
[----:B------:R0:W-:Y:S02]  /*0f50*/  STS [R4+0x380], RZ ;  /* 0x000380ff04007388 */ /* 0x0001e40000000800 */
.L_x_10:
[----:B------:R-:W-:Y:S05]  /*0f60*/  BSYNC.RECONVERGENT B1 ;  /* 0x0000000000017941 */ /* 0x000fea0003800200 */
.L_x_9:
[----:B------:R-:W-:Y:S05]  /*0f70*/  @!P1 BRA `(.L_x_8) ;  /* 0x0000000000489947 */ /* 0x000fea0003800000 */
[----:B------:R-:W-:Y:S02]  /*0f80*/  ISETP.GE.U32.AND P0, PT, R30, 0x4, PT ;  /* 0x000000041e00780c */ /* 0x000fe40003f06070 */
[----:B------:R-:W-:-:S04]  /*0f90*/  LOP3.LUT R33, R33, 0x3, RZ, 0xc0, !PT ;  /* 0x0000000321217812 */ /* 0x000fc800078ec0ff */
[----:B------:R-:W-:-:S07]  /*0fa0*/  ISETP.NE.AND P1, PT, R33, RZ, PT ;  /* 0x000000ff2100720c */ /* 0x000fce0003f25270 */
[C---:B0-----:R-:W-:Y:S02]  /*0fb0*/  @P0 IMAD R4, R5.reuse, 0x4, R6 ;  /* 0x0000000405040824 */ /* 0x041fe400078e0206 */
[----:B------:R-:W-:-:S03]  /*0fc0*/  @P0 VIADD R5, R5, 0x80 ;  /* 0x0000008005050836 */ /* 0x000fc60000000000 */
[----:B------:R1:W-:Y:S04]  /*0fd0*/  @P0 STS [R4], RZ ;  /* 0x000000ff04000388 */ /* 0x0003e80000000800 */
[----:B------:R1:W-:Y:S04]  /*0fe0*/  @P0 STS [R4+0x80], RZ ;  /* 0x000080ff04000388 */ /* 0x0003e80000000800 */
[----:B------:R1:W-:Y:S04]  /*0ff0*/  @P0 STS [R4+0x100], RZ ;  /* 0x000100ff04000388 */ /* 0x0003e80000000800 */
[----:B------:R1:W-:Y:S01]  /*1000*/  @P0 STS [R4+0x180], RZ ;  /* 0x000180ff04000388 */ /* 0x0003e20000000800 */
[----:B------:R-:W-:Y:S05]  /*1010*/  @!P1 BRA `(.L_x_8) ;  /* 0x0000000000209947 */ /* 0x000fea0003800000 */
[----:B------:R-:W-:Y:S02]  /*1020*/  IMAD R0, R5, 0x4, R0 ;  /* 0x0000000405007824 */ /* 0x000fe400078e0200 */
[----:B------:R-:W-:Y:S02]  /*1030*/  IMAD.MOV R33, RZ, RZ, -R33 ;  /* 0x000000ffff217224 */ /* 0x000fe400078e0a21 */
[----:B------:R-:W-:-:S07]  /*1040*/  IMAD.IADD R0, R29, 0x1, R0 ;  /* 0x000000011d007824 */ /* 0x000fce00078e0200 */
.L_x_11:
[----:B------:R-:W-:Y:S01]  /*1050*/  VIADD R33, R33, 0x1 ;  /* 0x0000000121217836 */ /* 0x000fe20000000000 */
[----:B------:R0:W-:Y:S04]  /*1060*/  STS [R0], RZ ;  /* 0x000000ff00007388 */ /* 0x0001e80000000800 */
[----:B------:R-:W-:Y:S01]  /*1070*/  ISETP.NE.AND P0, PT, R33, RZ, PT ;  /* 0x000000ff2100720c */ /* 0x000fe20003f05270 */
[----:B0-----:R-:W-:-:S12]  /*1080*/  VIADD R0, R0, 0x80 ;  /* 0x0000008000007836 */ /* 0x001fd80000000000 */
[----:B------:R-:W-:Y:S05]  /*1090*/  @P0 BRA `(.L_x_11) ;  /* 0xfffffffc00ec0947 */ /* 0x000fea000383ffff */
.L_x_8:
[----:B------:R-:W-:Y:S05]  /*10a0*/  BSYNC.RECONVERGENT B0 ;  /* 0x0000000000007941 */ /* 0x000fea0003800200 */
.L_x_7:
[----:B------:R-:W2:Y:S01]  /*10b0*/  LDCU UR4, c[0x0][0x3c4] ;  /* 0x00007880ff0477ac */ /* 0x000ea20008000800 */
[----:B------:R-:W-:Y:S01]  /*10c0*/  ISETP.NE.AND P0, PT, R25, 0x7fffffff, PT ;  /* 0x7fffffff1900780c */ /* 0x000fe20003f05270 */
[----:B------:R-:W-:Y:S01]  /*10d0*/  BSSY.RECONVERGENT B0, `(.L_x_12) ;  /* 0x0000097000007945 */ /* 0x000fe20003800200 */
[C---:B------:R-:W-:Y:S02]  /*10e0*/  ISETP.NE.AND P1, PT, R24.reuse, 0x7fffffff, PT ;  /* 0x7fffffff1800780c */ /* 0x040fe40003f25270 */
[----:B------:R-:W-:Y:S02]  /*10f0*/  ISETP.NE.AND P2, PT, R23, 0x7fffffff, PT ;  /* 0x7fffffff1700780c */ /* 0x000fe40003f45270 */
[----:B------:R-:W-:Y:S02]  /*1100*/  SEL R0, R25, 0x80000000, P0 ;  /* 0x8000000019007807 */ /* 0x000fe40000000000 */
[----:B01----:R-:W-:Y:S02]  /*1110*/  SEL R4, R24, 0x80000000, P1 ;  /* 0x8000000018047807 */ /* 0x003fe40000800000 */
[----:B------:R-:W-:-:S02]  /*1120*/  SEL R5, R23, 0x80000000, P2 ;  /* 0x8000000017057807 */ /* 0x000fc40001000000 */
[----:B------:R-:W-:Y:S02]  /*1130*/  ISETP.NE.AND P0, PT, R22, 0x7fffffff, PT ;  /* 0x7fffffff1600780c */ /* 0x000fe40003f05270 */
[----:B------:R-:W-:Y:S02]  /*1140*/  ISETP.NE.AND P1, PT, R21, 0x7fffffff, PT ;  /* 0x7fffffff1500780c */ /* 0x000fe40003f25270 */
[----:B------:R-:W-:Y:S02]  /*1150*/  ISETP.NE.AND P3, PT, R19, 0x7fffffff, PT ;  /* 0x7fffffff1300780c */ /* 0x000fe40003f65270 */
[----:B--2---:R-:W-:Y:S02]  /*1160*/  SHF.R.U32.HI R0, RZ, UR4, R0 ;  /* 0x00000004ff007c19 */ /* 0x004fe40008011600 */
[----:B------:R-:W-:Y:S02]  /*1170*/  SHF.R.U32.HI R4, RZ, UR4, R4 ;  /* 0x00000004ff047c19 */ /* 0x000fe40008011604 */
[----:B------:R-:W-:-:S02]  /*1180*/  SHF.R.U32.HI R30, RZ, UR4, R5 ;  /* 0x00000004ff1e7c19 */ /* 0x000fc40008011605 */
[-C--:B------:R-:W-:Y:S02]  /*1190*/  LOP3.LUT R31, R0, R7.reuse, RZ, 0x30, !PT ;  /* 0x00000007001f7212 */ /* 0x080fe400078e30ff */
[-C--:B------:R-:W-:Y:S02]  /*11a0*/  LOP3.LUT R5, R4, R7.reuse, RZ, 0x30, !PT ;  /* 0x0000000704057212 */ /* 0x080fe400078e30ff */
[----:B------:R-:W-:Y:S01]  /*11b0*/  LOP3.LUT R33, R30, R7, RZ, 0x30, !PT ;  /* 0x000000071e217212 */ /* 0x000fe200078e30ff */
[--C-:B------:R-:W-:Y:S01]  /*11c0*/  IMAD R0, R31, 0x4, R6.reuse ;  /* 0x000000041f007824 */ /* 0x100fe200078e0206 */
[----:B------:R-:W-:Y:S01]  /*11d0*/  SEL R4, R22, 0x80000000, P0 ;  /* 0x8000000016047807 */ /* 0x000fe20000000000 */
[--C-:B------:R-:W-:Y:S01]  /*11e0*/  IMAD R5, R5, 0x4, R6.reuse ;  /* 0x0000000405057824 */ /* 0x100fe200078e0206 */
[----:B------:R-:W-:Y:S01]  /*11f0*/  SEL R30, R21, 0x80000000, P1 ;  /* 0x80000000151e7807 */ /* 0x000fe20000800000 */
[----:B------:R-:W-:Y:S01]  /*1200*/  IMAD R33, R33, 0x4, R6 ;  /* 0x0000000421217824 */ /* 0x000fe200078e0206 */
[----:B------:R-:W-:Y:S01]  /*1210*/  ISETP.NE.AND P2, PT, R20, 0x7fffffff, PT ;  /* 0x7fffffff1400780c */ /* 0x000fe20003f45270 */
[----:B------:R-:W-:Y:S01]  /*1220*/  NOP ;  /* 0x0000000000007918 */ /* 0x000fe20000000000 */
[----:B------:R-:W-:Y:S01]  /*1230*/  SHF.R.U32.HI R4, RZ, UR4, R4 ;  /* 0x00000004ff047c19 */ /* 0x000fe20008011604 */
[----:B------:R0:W-:Y:S01]  /*1240*/  ATOMS.POPC.INC.32 RZ, [R0+URZ] ;  /* 0x0000000000ff7f8c */ /* 0x0001e2000d8000ff */
[----:B------:R-:W-:-:S02]  /*1250*/  SHF.R.U32.HI R30, RZ, UR4, R30 ;  /* 0x00000004ff1e7c19 */ /* 0x000fc4000801161e */
[----:B------:R-:W-:Y:S01]  /*1260*/  SEL R32, R20, 0x80000000, P2 ;  /* 0x8000000014207807 */ /* 0x000fe20001000000 */
[----:B------:R1:W-:Y:S01]  /*1270*/  ATOMS.POPC.INC.32 RZ, [R5+URZ] ;  /* 0x0000000005ff7f8c */ /* 0x0003e2000d8000ff */
[----:B------:R-:W-:Y:S02]  /*1280*/  ISETP.NE.AND P4, PT, R18, 0x7fffffff, PT ;  /* 0x7fffffff1200780c */ /* 0x000fe40003f85270 */
[----:B------:R-:W-:Y:S01]  /*1290*/  SHF.R.U32.HI R32, RZ, UR4, R32 ;  /* 0x00000004ff207c19 */ /* 0x000fe20008011620 */
[----:B------:R2:W-:Y:S01]  /*12a0*/  ATOMS.POPC.INC.32 RZ, [R33+URZ] ;  /* 0x0000000021ff7f8c */ /* 0x0005e2000d8000ff */
[----:B0-----:R-:W-:Y:S02]  /*12b0*/  SEL R0, R19, 0x80000000, P3 ;  /* 0x8000000013007807 */ /* 0x001fe40001800000 */
[----:B------:R-:W-:Y:S02]  /*12c0*/  ISETP.NE.AND P0, PT, R17, 0x7fffffff, PT ;  /* 0x7fffffff1100780c */ /* 0x000fe40003f05270 */
[----:B-1----:R-:W-:-:S02]  /*12d0*/  LOP3.LUT R5, R4, R7, RZ, 0x30, !PT ;  /* 0x0000000704057212 */ /* 0x002fc400078e30ff */
[----:B------:R-:W-:Y:S02]  /*12e0*/  SHF.R.U32.HI R0, RZ, UR4, R0 ;  /* 0x00000004ff007c19 */ /* 0x000fe40008011600 */
[-C--:B--2---:R-:W-:Y:S01]  /*12f0*/  LOP3.LUT R33, R30, R7.reuse, RZ, 0x30, !PT ;  /* 0x000000071e217212 */ /* 0x084fe200078e30ff */
[--C-:B------:R-:W-:Y:S01]  /*1300*/  IMAD R5, R5, 0x4, R6.reuse ;  /* 0x0000000405057824 */ /* 0x100fe200078e0206 */
[----:B------:R-:W-:Y:S02]  /*1310*/  SEL R34, R18, 0x80000000, P4 ;  /* 0x8000000012227807 */ /* 0x000fe40002000000 */
[----:B------:R-:W-:Y:S01]  /*1320*/  ISETP.NE.AND P1, PT, R16, 0x7fffffff, PT ;  /* 0x7fffffff1000780c */ /* 0x000fe20003f25270 */
[----:B------:R-:W-:Y:S01]  /*1330*/  IMAD R33, R33, 0x4, R6 ;  /* 0x0000000421217824 */ /* 0x000fe200078e0206 */
[----:B------:R-:W-:Y:S01]  /*1340*/  LOP3.LUT R37, R0, R7, RZ, 0x30, !PT ;  /* 0x0000000700257212 */ /* 0x000fe200078e30ff */
[----:B------:R0:W-:Y:S01]  /*1350*/  ATOMS.POPC.INC.32 RZ, [R5+URZ] ;  /* 0x0000000005ff7f8c */ /* 0x0001e2000d8000ff */
[----:B------:R-:W-:-:S02]  /*1360*/  ISETP.NE.AND P2, PT, R15, 0x7fffffff, PT ;  /* 0x7fffffff0f00780c */ /* 0x000fc40003f45270 */
[----:B------:R-:W-:Y:S01]  /*1370*/  LOP3.LUT R35, R32, R7, RZ, 0x30, !PT ;  /* 0x0000000720237212 */ /* 0x000fe200078e30ff */
[----:B------:R1:W-:Y:S01]  /*1380*/  ATOMS.POPC.INC.32 RZ, [R33+URZ] ;  /* 0x0000000021ff7f8c */ /* 0x0003e2000d8000ff */
[----:B------:R-:W-:Y:S01]  /*1390*/  SEL R0, R17, 0x80000000, P0 ;  /* 0x8000000011007807 */ /* 0x000fe20000000000 */
[--C-:B------:R-:W-:Y:S01]  /*13a0*/  IMAD R37, R37, 0x4, R6.reuse ;  /* 0x0000000425257824 */ /* 0x100fe200078e0206 */
[----:B------:R-:W-:Y:S01]  /*13b0*/  ISETP.NE.AND P4, PT, R13, 0x7fffffff, PT ;  /* 0x7fffffff0d00780c */ /* 0x000fe20003f85270 */
[----:B------:R-:W-:Y:S01]  /*13c0*/  IMAD R35, R35, 0x4, R6 ;  /* 0x0000000423237824 */ /* 0x000fe200078e0206 */
[----:B------:R-:W-:Y:S02]  /*13d0*/  SHF.R.U32.HI R34, RZ, UR4, R34 ;  /* 0x00000004ff227c19 */ /* 0x000fe40008011622 */
[----:B------:R-:W-:Y:S02]  /*13e0*/  SEL R4, R16, 0x80000000, P1 ;  /* 0x8000000010047807 */ /* 0x000fe40000800000 */
[----:B0-----:R-:W-:Y:S01]  /*13f0*/  SEL R5, R15, 0x80000000, P2 ;  /* 0x800000000f057807 */ /* 0x001fe20001000000 */
[----:B------:R0:W-:Y:S01]  /*1400*/  ATOMS.POPC.INC.32 RZ, [R35+URZ] ;  /* 0x0000000023ff7f8c */ /* 0x0001e2000d8000ff */
[----:B------:R-:W-:-:S02]  /*1410*/  SHF.R.U32.HI R0, RZ, UR4, R0 ;  /* 0x00000004ff007c19 */ /* 0x000fc40008011600 */
[----:B------:R-:W-:Y:S01]  /*1420*/  ISETP.NE.AND P3, PT, R14, 0x7fffffff, PT ;  /* 0x7fffffff0e00780c */ /* 0x000fe20003f65270 */
[----:B------:R2:W-:Y:S01]  /*1430*/  ATOMS.POPC.INC.32 RZ, [R37+URZ] ;  /* 0x0000000025ff7f8c */ /* 0x0005e2000d8000ff */
[----:B-1----:R-:W-:Y:S02]  /*1440*/  SEL R33, R13, 0x80000000, P4 ;  /* 0x800000000d217807 */ /* 0x002fe40002000000 */
[-C--:B------:R-:W-:Y:S02]  /*1450*/  LOP3.LUT R39, R34, R7.reuse, RZ, 0x30, !PT ;  /* 0x0000000722277212 */ /* 0x080fe400078e30ff */
[----:B------:R-:W-:Y:S02]  /*1460*/  SHF.R.U32.HI R4, RZ, UR4, R4 ;  /* 0x00000004ff047c19 */ /* 0x000fe40008011604 */
[----:B------:R-:W-:Y:S01]  /*1470*/  SHF.R.U32.HI R30, RZ, UR4, R5 ;  /* 0x00000004ff1e7c19 */ /* 0x000fe20008011605 */
[----:B------:R-:W-:Y:S01]  /*1480*/  IMAD R39, R39, 0x4, R6 ;  /* 0x0000000427277824 */ /* 0x000fe200078e0206 */
[----:B------:R-:W-:-:S02]  /*1490*/  LOP3.LUT R5, R0, R7, RZ, 0x30, !PT ;  /* 0x0000000700057212 */ /* 0x000fc400078e30ff */
[----:B------:R-:W-:Y:S02]  /*14a0*/  SEL R32, R14, 0x80000000, P3 ;  /* 0x800000000e207807 */ /* 0x000fe40001800000 */
[----:B------:R-:W-:Y:S01]  /*14b0*/  SHF.R.U32.HI R0, RZ, UR4, R33 ;  /* 0x00000004ff007c19 */ /* 0x000fe20008011621 */
[----:B------:R-:W-:Y:S01]  /*14c0*/  IMAD R5, R5, 0x4, R6 ;  /* 0x0000000405057824 */ /* 0x000fe200078e0206 */
[-C--:B------:R-:W-:Y:S01]  /*14d0*/  LOP3.LUT R33, R4, R7.reuse, RZ, 0x30, !PT ;  /* 0x0000000704217212 */ /* 0x080fe200078e30ff */
[----:B------:R1:W-:Y:S01]  /*14e0*/  ATOMS.POPC.INC.32 RZ, [R39+URZ] ;  /* 0x0000000027ff7f8c */ /* 0x0003e2000d8000ff */
[----:B0-----:R-:W-:Y:S02]  /*14f0*/  LOP3.LUT R35, R30, R7, RZ, 0x30, !PT ;  /* 0x000000071e237212 */ /* 0x001fe400078e30ff */
[----:B------:R-:W-:Y:S01]  /*1500*/  SHF.R.U32.HI R32, RZ, UR4, R32 ;  /* 0x00000004ff207c19 */ /* 0x000fe20008011620 */
[--C-:B------:R-:W-:Y:S01]  /*1510*/  IMAD R33, R33, 0x4, R6.reuse ;  /* 0x0000000421217824 */ /* 0x100fe200078e0206 */
[----:B------:R-:W-:Y:S01]  /*1520*/  ISETP.NE.AND P0, PT, R12, 0x7fffffff, PT ;  /* 0x7fffffff0c00780c */ /* 0x000fe20003f05270 */
[----:B------:R-:W-:Y:S01]  /*1530*/  IMAD R35, R35, 0x4, R6 ;  /* 0x0000000423237824 */ /* 0x000fe200078e0206 */
[----:B------:R-:W-:Y:S01]  /*1540*/  ISETP.NE.AND P1, PT, R11, 0x7fffffff, PT ;  /* 0x7fffffff0b00780c */ /* 0x000fe20003f25270 */
[----:B------:R0:W-:Y:S01]  /*1550*/  ATOMS.POPC.INC.32 RZ, [R5+URZ] ;  /* 0x0000000005ff7f8c */ /* 0x0001e2000d8000ff */
[----:B------:R-:W-:-:S02]  /*1560*/  ISETP.NE.AND P2, PT, R10, 0x7fffffff, PT ;  /* 0x7fffffff0a00780c */ /* 0x000fc40003f45270 */
[-C--:B--2---:R-:W-:Y:S01]  /*1570*/  LOP3.LUT R37, R32, R7.reuse, RZ, 0x30, !PT ;  /* 0x0000000720257212 */ /* 0x084fe200078e30ff */
[----:B------:R2:W-:Y:S01]  /*1580*/  ATOMS.POPC.INC.32 RZ, [R33+URZ] ;  /* 0x0000000021ff7f8c */ /* 0x0005e2000d8000ff */
[----:B-1----:R-:W-:Y:S02]  /*1590*/  LOP3.LUT R39, R0, R7, RZ, 0x30, !PT ;  /* 0x0000000700277212 */ /* 0x002fe400078e30ff */
[----:B------:R-:W-:Y:S01]  /*15a0*/  ISETP.NE.AND P3, PT, R9, 0x7fffffff, PT ;  /* 0x7fffffff0900780c */ /* 0x000fe20003f65270 */
[----:B------:R1:W-:Y:S01]  /*15b0*/  ATOMS.POPC.INC.32 RZ, [R35+URZ] ;  /* 0x0000000023ff7f8c */ /* 0x0003e2000d8000ff */
[----:B------:R-:W-:Y:S01]  /*15c0*/  ISETP.NE.AND P4, PT, R8, 0x7fffffff, PT ;  /* 0x7fffffff0800780c */ /* 0x000fe20003f85270 */
[--C-:B------:R-:W-:Y:S01]  /*15d0*/  IMAD R37, R37, 0x4, R6.reuse ;  /* 0x0000000425257824 */ /* 0x100fe200078e0206 */
[----:B------:R-:W-:Y:S01]  /*15e0*/  SEL R0, R12, 0x80000000, P0 ;  /* 0x800000000c007807 */ /* 0x000fe20000000000 */
[----:B------:R-:W-:Y:S01]  /*15f0*/  IMAD R39, R39, 0x4, R6 ;  /* 0x0000000427277824 */ /* 0x000fe200078e0206 */
[----:B------:R-:W-:Y:S01]  /*1600*/  SEL R30, R11, 0x80000000, P1 ;  /* 0x800000000b1e7807 */ /* 0x000fe20000800000 */
[----:B0-----:R-:W0:Y:S01]  /*1610*/  LDC.64 R4, c[0x0][0x380] ;  /* 0x0000e000ff047b82 */ /* 0x001e220000000a00 */
[----:B------:R-:W-:Y:S01]  /*1620*/  SEL R32, R10, 0x80000000, P2 ;  /* 0x800000000a207807 */ /* 0x000fe20001000000 */
[----:B------:R3:W-:Y:S01]  /*1630*/  ATOMS.POPC.INC.32 RZ, [R37+URZ] ;  /* 0x0000000025ff7f8c */ /* 0x0007e2000d8000ff */
[----:B--2---:R-:W-:-:S02]  /*1640*/  SEL R33, R9, 0x80000000, P3 ;  /* 0x8000000009217807 */ /* 0x004fc40001800000 */
[----:B-1----:R-:W-:Y:S01]  /*1650*/  SEL R35, R8, 0x80000000, P4 ;  /* 0x8000000008237807 */ /* 0x002fe20002000000 */
[----:B------:R1:W-:Y:S01]  /*1660*/  ATOMS.POPC.INC.32 RZ, [R39+URZ] ;  /* 0x0000000027ff7f8c */ /* 0x0003e2000d8000ff */
[----:B------:R-:W-:Y:S02]  /*1670*/  SHF.R.U32.HI R0, RZ, UR4, R0 ;  /* 0x00000004ff007c19 */ /* 0x000fe40008011600 */
[----:B------:R-:W-:Y:S02]  /*1680*/  SHF.R.U32.HI R30, RZ, UR4, R30 ;  /* 0x00000004ff1e7c19 */ /* 0x000fe4000801161e */
[----:B------:R-:W-:Y:S02]  /*1690*/  SHF.R.U32.HI R32, RZ, UR4, R32 ;  /* 0x00000004ff207c19 */ /* 0x000fe40008011620 */
[----:B------:R-:W-:Y:S02]  /*16a0*/  SHF.R.U32.HI R34, RZ, UR4, R33 ;  /* 0x00000004ff227c19 */ /* 0x000fe40008011621 */
[----:B------:R-:W-:-:S02]  /*16b0*/  SHF.R.U32.HI R36, RZ, UR4, R35 ;  /* 0x00000004ff247c19 */ /* 0x000fc40008011623 */
[-C--:B------:R-:W-:Y:S01]  /*16c0*/  LOP3.LUT R33, R0, R7.reuse, RZ, 0x30, !PT ;  /* 0x0000000700217212 */ /* 0x080fe200078e30ff */
[----:B------:R-:W-:Y:S01]  /*16d0*/  IMAD.MOV.U32 R0, RZ, RZ, RZ ;  /* 0x000000ffff007224 */ /* 0x000fe200078e00ff */
[-C--:B------:R-:W-:Y:S01]  /*16e0*/  LOP3.LUT R35, R30, R7.reuse, RZ, 0x30, !PT ;  /* 0x000000071e237212 */ /* 0x080fe200078e30ff */
[----:B------:R-:W-:Y:S01]  /*16f0*/  IMAD R30, R3, 0x4, R29 ;  /* 0x00000004031e7824 */ /* 0x000fe200078e021d */
[-C--:B---3--:R-:W-:Y:S01]  /*1700*/  LOP3.LUT R37, R32, R7.reuse, RZ, 0x30, !PT ;  /* 0x0000000720257212 */ /* 0x088fe200078e30ff */
[--C-:B------:R-:W-:Y:S01]  /*1710*/  IMAD R33, R33, 0x4, R6.reuse ;  /* 0x0000000421217824 */ /* 0x100fe200078e0206 */
[----:B------:R-:W-:Y:S01]  /*1720*/  ISETP.GT.U32.AND P5, PT, R3, 0xff, PT ;  /* 0x000000ff0300780c */ /* 0x000fe20003fa4070 */
[--C-:B------:R-:W-:Y:S01]  /*1730*/  IMAD R35, R35, 0x4, R6.reuse ;  /* 0x0000000423237824 */ /* 0x100fe200078e0206 */
[-C--:B-1----:R-:W-:Y:S01]  /*1740*/  LOP3.LUT R39, R34, R7.reuse, RZ, 0x30, !PT ;  /* 0x0000000722277212 */ /* 0x082fe200078e30ff */
[--C-:B------:R-:W-:Y:S01]  /*1750*/  IMAD R37, R37, 0x4, R6.reuse ;  /* 0x0000000425257824 */ /* 0x100fe200078e0206 */
[----:B------:R-:W-:Y:S01]  /*1760*/  LOP3.LUT R41, R36, R7, RZ, 0x30, !PT ;  /* 0x0000000724297212 */ /* 0x000fe200078e30ff */
[----:B------:R1:W-:Y:S01]  /*1770*/  ATOMS.POPC.INC.32 RZ, [R33+URZ] ;  /* 0x0000000021ff7f8c */ /* 0x0003e2000d8000ff */
[----:B------:R-:W-:Y:S01]  /*1780*/  P2R R45, PR, RZ, 0x20 ;  /* 0x00000020ff2d7803 */ /* 0x000fe20000000000 */
[----:B------:R-:W-:-:S02]  /*1790*/  IMAD R39, R39, 0x4, R6 ;  /* 0x0000000427277824 */ /* 0x000fc400078e0206 */
[----:B------:R-:W-:Y:S01]  /*17a0*/  IMAD R41, R41, 0x4, R6 ;  /* 0x0000000429297824 */ /* 0x000fe200078e0206 */
[----:B------:R1:W-:Y:S04]  /*17b0*/  ATOMS.POPC.INC.32 RZ, [R35+URZ] ;  /* 0x0000000023ff7f8c */ /* 0x0003e8000d8000ff */
[----:B------:R1:W-:Y:S04]  /*17c0*/  ATOMS.POPC.INC.32 RZ, [R37+URZ] ;  /* 0x0000000025ff7f8c */ /* 0x0003e8000d8000ff */
[----:B------:R1:W-:Y:S04]  /*17d0*/  ATOMS.POPC.INC.32 RZ, [R39+URZ] ;  /* 0x0000000027ff7f8c */ /* 0x0003e8000d8000ff */
[----:B------:R1:W-:Y:S01]  /*17e0*/  ATOMS.POPC.INC.32 RZ, [R41+URZ] ;  /* 0x0000000029ff7f8c */ /* 0x0003e2000d8000ff */
[----:B------:R-:W-:Y:S06]  /*17f0*/  BAR.SYNC.DEFER_BLOCKING 0x0 ;  /* 0x0000000000007b1d */ /* 0x000fec0000010000 */
[----:B0-----:R-:W-:Y:S05]  /*1800*/  @P5 BRA `(.L_x_13) ;  /* 0x00000000008c5947 */ /* 0x001fea0003800000 */
[----:B-1----:R-:W-:Y:S04]  /*1810*/  LDS R33, [R30] ;  /* 0x000000001e217984 */ /* 0x002fe80000000800 */
[----:B------:R-:W0:Y:S04]  /*1820*/  LDS R0, [R30+0x400] ;  /* 0x000400001e007984 */ /* 0x000e280000000800 */
[----:B------:R-:W1:Y:S04]  /*1830*/  LDS R32, [R30+0x800] ;  /* 0x000800001e207984 */ /* 0x000e680000000800 */
[----:B------:R-:W2:Y:S04]  /*1840*/  LDS R34, [R30+0xc00] ;  /* 0x000c00001e227984 */ /* 0x000ea80000000800 */
[----:B------:R-:W3:Y:S04]  /*1850*/  LDS R36, [R30+0x1000] ;  /* 0x001000001e247984 */ /* 0x000ee80000000800 */
[----:B------:R-:W4:Y:S04]  /*1860*/  LDS R38, [R30+0x1400] ;  /* 0x001400001e267984 */ /* 0x000f280000000800 */
[----:B------:R-:W5:Y:S04]  /*1870*/  LDS R40, [R30+0x1800] ;  /* 0x001800001e287984 */ /* 0x000f680000000800 */
[----:B------:R-:W5:Y:S04]  /*1880*/  LDS R42, [R30+0x1c00] ;  /* 0x001c00001e2a7984 */ /* 0x000f680000000800 */
[----:B------:R-:W5:Y:S04]  /*1890*/  LDS R44, [R30+0x2000] ;  /* 0x002000001e2c7984 */ /* 0x000f680000000800 */
[----:B------:R-:W5:Y:S04]  /*18a0*/  LDS R46, [R30+0x2400] ;  /* 0x002400001e2e7984 */ /* 0x000f680000000800 */
[----:B------:R-:W5:Y:S01]  /*18b0*/  LDS R48, [R30+0x2800] ;  /* 0x002800001e307984 */ /* 0x000f620000000800 */
[----:B0-----:R-:W-:-:S03]  /*18c0*/  IMAD.IADD R35, R33, 0x1, R0 ;  /* 0x0000000121237824 */ /* 0x001fc600078e0200 */
[----:B------:R-:W-:Y:S01]  /*18d0*/  STS [R30+0x400], R33 ;  /* 0x000400211e007388 */ /* 0x000fe20000000800 */
[----:B-1----:R-:W-:-:S03]  /*18e0*/  IMAD.IADD R37, R35, 0x1, R32 ;  /* 0x0000000123257824 */ /* 0x002fc600078e0220 */
[----:B------:R-:W0:Y:S01]  /*18f0*/  LDS R0, [R30+0x2c00] ;  /* 0x002c00001e007984 */ /* 0x000e220000000800 */
[----:B--2---:R-:W-:-:S03]  /*1900*/  IMAD.IADD R39, R37, 0x1, R34 ;  /* 0x0000000125277824 */ /* 0x004fc600078e0222 */
[----:B------:R2:W-:Y:S01]  /*1910*/  STS [R30+0x800], R35 ;  /* 0x000800231e007388 */ /* 0x0005e20000000800 */
[----:B---3--:R-:W-:-:S03]  /*1920*/  IMAD.IADD R41, R39, 0x1, R36 ;  /* 0x0000000127297824 */ /* 0x008fc600078e0224 */
[----:B------:R2:W-:Y:S01]  /*1930*/  STS [R30+0xc00], R37 ;  /* 0x000c00251e007388 */ /* 0x0005e20000000800 */
[----:B----4-:R-:W-:-:S03]  /*1940*/  IMAD.IADD R43, R41, 0x1, R38 ;  /* 0x00000001292b7824 */ /* 0x010fc600078e0226 */
[----:B------:R2:W-:Y:S01]  /*1950*/  STS [R30+0x1000], R39 ;  /* 0x001000271e007388 */ /* 0x0005e20000000800 */
[----:B-----5:R-:W-:-:S03]  /*1960*/  IMAD.IADD R47, R43, 0x1, R40 ;  /* 0x000000012b2f7824 */ /* 0x020fc600078e0228 */
[----:B------:R2:W-:Y:S01]  /*1970*/  STS [R30+0x1400], R41 ;  /* 0x001400291e007388 */ /* 0x0005e20000000800 */
[----:B------:R-:W-:-:S03]  /*1980*/  IMAD.IADD R49, R47, 0x1, R42 ;  /* 0x000000012f317824 */ /* 0x000fc600078e022a */
[----:B------:R2:W-:Y:S01]  /*1990*/  STS [R30+0x1800], R43 ;  /* 0x0018002b1e007388 */ /* 0x0005e20000000800 */
[----:B------:R-:W-:-:S03]  /*19a0*/  IMAD.IADD R51, R49, 0x1, R44 ;  /* 0x0000000131337824 */ /* 0x000fc600078e022c */
[----:B------:R2:W-:Y:S01]  /*19b0*/  STS [R30+0x1c00], R47 ;  /* 0x001c002f1e007388 */ /* 0x0005e20000000800 */
[----:B------:R-:W-:-:S03]  /*19c0*/  IMAD.IADD R53, R51, 0x1, R46 ;  /* 0x0000000133357824 */ /* 0x000fc600078e022e */
[----:B------:R2:W-:Y:S01]  /*19d0*/  STS [R30+0x2000], R49 ;  /* 0x002000311e007388 */ /* 0x0005e20000000800 */
[----:B------:R-:W-:-:S03]  /*19e0*/  IMAD.IADD R48, R53, 0x1, R48 ;  /* 0x0000000135307824 */ /* 0x000fc600078e0230 */
[----:B------:R2:W-:Y:S04]  /*19f0*/  STS [R30+0x2400], R51 ;  /* 0x002400331e007388 */ /* 0x0005e80000000800 */
[----:B------:R2:W-:Y:S04]  /*1a00*/  STS [R30+0x2800], R53 ;  /* 0x002800351e007388 */ /* 0x0005e80000000800 */
[----:B------:R2:W-:Y:S01]  /*1a10*/  STS [R30], RZ ;  /* 0x000000ff1e007388 */ /* 0x0005e20000000800 */
[----:B0-----:R-:W-:-:S03]  /*1a20*/  IMAD.IADD R0, R48, 0x1, R0 ;  /* 0x0000000130007824 */ /* 0x001fc600078e0200 */
[----:B------:R2:W-:Y:S04]  /*1a30*/  STS [R30+0x2c00], R48 ;  /* 0x002c00301e007388 */ /* 0x0005e80000000800 */
.L_x_13:
[----:B------:R-:W-:Y:S05]  /*1a40*/  BSYNC.RECONVERGENT B0 ;  /* 0x0000000000007941 */ /* 0x000fea0003800200 */
.L_x_12:
[----:B------:R-:W-:Y:S01]  /*1a50*/  ISETP.NE.AND P0, PT, R0, 0x1b00, PT ;  /* 0x00001b000000780c */ /* 0x000fe20003f05270 */
[----:B-1----:R-:W-:-:S03]  /*1a60*/  IMAD R33, R27, 0x100, R3 ;  /* 0x000001001b217824 */ /* 0x002fc600078e0203 */
[----:B------:R-:W-:Y:S01]  /*1a70*/  ISETP.LT.U32.AND P0, PT, R3, 0x100, !P0 ;  /* 0x000001000300780c */ /* 0x000fe20004701070 */
[----:B------:R-:W-:Y:S01]  /*1a80*/  IMAD.WIDE R4, R33, 0x4, R4 ;  /* 0x0000000421047825 */ /* 0x000fe200078e0204 */
[----:B------:R-:W-:-:S05]  /*1a90*/  @!P5 LOP3.LUT R33, R0, 0x40000000, RZ, 0xfc, !PT ;  /* 0x400000000021d812 */ /* 0x000fca00078efcff */
[----:B------:R0:W-:Y:S06]  /*1aa0*/  @!P5 STG.E.STRONG.SYS desc[UR6][R4.64], R33 ;  /* 0x000000210400d986 */ /* 0x0001ec000c115906 */
[----:B------:R-:W-:Y:S06]  /*1ab0*/  BAR.RED.OR.DEFER_BLOCKING 0x0, P0 ;  /* 0x0000000000007b1d */ /* 0x000fec0000014800 */
[----:B------:R-:W1:Y:S02]  /*1ac0*/  B2R.RESULT RZ, P0 ;  /* 0x0000000000ff731c */ /* 0x000e640000004000 */
[----:B01----:R-:W-:Y:S05]  /*1ad0*/  @!P0 BRA `(.L_x_14) ;  /* 0x0000000c00648947 */ /* 0x003fea0003800000 */
[C---:B------:R-:W-:Y:S01]  /*1ae0*/  ISETP.GT.U32.AND P0, PT, R3.reuse, R31, PT ;  /* 0x0000001f0300720c */ /* 0x040fe20003f04070 */
[----:B------:R-:W-:Y:S01]  /*1af0*/  BSSY B1, `(.L_x_15) ;  /* 0x000002e000017945 */ /* 0x000fe20003800000 */
[----:B--2---:R-:W-:Y:S02]  /*1b00*/  IMAD R37, R3, 0x8, R29 ;  /* 0x0000000803257824 */ /* 0x004fe400078e021d */
[----:B------:R-:W-:Y:S01]  /*1b10*/  SEL R35, RZ, 0x1b00, !P0 ;  /* 0x00001b00ff237807 */ /* 0x000fe20004000000 */
[----:B------:R-:W-:Y:S08]  /*1b20*/  @P5 BRA `(.L_x_16) ;  /* 0x0000000000a85947 */ /* 0x000ff00003800000 */
[----:B------:R-:W0:Y:S02]  /*1b30*/  LDC.64 R6, c[0x0][0x398] ;  /* 0x0000e600ff067b82 */ /* 0x000e240000000a00 */
[----:B0-----:R-:W-:-:S06]  /*1b40*/  IMAD.WIDE.U32 R32, R3, 0x8, R6 ;  /* 0x0000000803207825 */ /* 0x001fcc00078e0006 */
[----:B------:R-:W2:Y:S01]  /*1b50*/  LDG.E.64 R32, desc[UR6][R32.64] ;  /* 0x0000000620207981 */ /* 0x000ea2000c1e1b00 */
[----:B------:R-:W-:Y:S01]  /*1b60*/  IMAD.MOV.U32 R29, RZ, RZ, R0 ;  /* 0x000000ffff1d7224 */ /* 0x000fe200078e0000 */
[----:B--2---:R-:W-:-:S04]  /*1b70*/  IADD3 R6, P0, PT, -R35, R32, RZ ;  /* 0x0000002023067210 */ /* 0x004fc80007f1e1ff */
[----:B------:R-:W-:Y:S02]  /*1b80*/  IADD3.X R7, PT, PT, R33, -0x1, RZ, P0, !PT ;  /* 0xffffffff21077810 */ /* 0x000fe400007fe4ff */
[----:B------:R-:W-:-:S03]  /*1b90*/  ISETP.GE.AND P0, PT, R27, 0x1, PT ;  /* 0x000000011b00780c */ /* 0x000fc60003f06270 */
[----:B------:R0:W-:Y:S10]  /*1ba0*/  STS.64 [R37+0x6c00], R6 ;  /* 0x006c000625007388 */ /* 0x0001f40000000a00 */
[----:B------:R-:W-:Y:S05]  /*1bb0*/  @!P0 BRA `(.L_x_17) ;  /* 0x00000000006c8947 */ /* 0x000fea0003800000 */
[----:B------:R-:W-:Y:S01]  /*1bc0*/  BSSY B0, `(.L_x_18) ;  /* 0x0000019000007945 */ /* 0x000fe20003800000 */
[----:B------:R-:W-:Y:S02]  /*1bd0*/  IMAD.MOV.U32 R26, RZ, RZ, -0x1 ;  /* 0xffffffffff1a7424 */ /* 0x000fe400078e00ff */
[----:B------:R-:W-:Y:S02]  /*1be0*/  IMAD.MOV.U32 R30, RZ, RZ, R27 ;  /* 0x000000ffff1e7224 */ /* 0x000fe400078e001b */
[----:B------:R-:W-:-:S07]  /*1bf0*/  IMAD.MOV.U32 R29, RZ, RZ, R0 ;  /* 0x000000ffff1d7224 */ /* 0x000fce00078e0000 */
.L_x_22:
[----:B0-----:R-:W0:Y:S01]  /*1c00*/  LDC.64 R6, c[0x0][0x380] ;  /* 0x0000e000ff067b82 */ /* 0x001e220000000a00 */
[----:B------:R-:W-:Y:S01]  /*1c10*/  VIADD R39, R30, 0xffffffff ;  /* 0xffffffff1e277836 */ /* 0x000fe20000000000 */
[----:B------:R-:W-:Y:S03]  /*1c20*/  BSSY B2, `(.L_x_19) ;  /* 0x0000008000027945 */ /* 0x000fe60003800000 */
[----:B------:R-:W-:-:S04]  /*1c30*/  IMAD R33, R39, 0x100, R3 ;  /* 0x0000010027217824 */ /* 0x000fc800078e0203 */
[----:B0-----:R-:W-:-:S07]  /*1c40*/  IMAD.WIDE R6, R33, 0x4, R6 ;  /* 0x0000000421067825 */ /* 0x001fce00078e0206 */
.L_x_20:
[----:B------:R-:W-:Y:S05]  /*1c50*/  YIELD ;  /* 0x0000000000007946 */ /* 0x000fea0003800000 */
[----:B------:R0:W-:Y:S06]  /*1c60*/  MEMBAR.SC.CTA ;  /* 0x0000000000007992 */ /* 0x0001ec0000000000 */
[----:B0-----:R-:W2:Y:S02]  /*1c70*/  LDG.E.STRONG.SYS R32, desc[UR6][R6.64] ;  /* 0x0000000606207981 */ /* 0x001ea4000c1f5900 */
[----:B--2---:R-:W-:-:S13]  /*1c80*/  ISETP.NE.AND P0, PT, R32, RZ, PT ;  /* 0x000000ff2000720c */ /* 0x004fda0003f05270 */
[----:B------:R-:W-:Y:S05]  /*1c90*/  @!P0 BRA `(.L_x_20) ;  /* 0xfffffffc00ec8947 */ /* 0x000fea000383ffff */
[----:B------:R-:W-:Y:S05]  /*1ca0*/  BSYNC B2 ;  /* 0x0000000000027941 */ /* 0x000fea0003800000 */
.L_x_19:
[----:B------:R-:W-:Y:S01]  /*1cb0*/  BSSY.RECONVERGENT B2, `(.L_x_21) ;  /* 0x0000006000027945 */ /* 0x000fe20003800200 */
[C---:B------:R-:W-:Y:S02]  /*1cc0*/  ISETP.GT.AND P0, PT, R32.reuse, -0x1, PT ;  /* 0xffffffff2000780c */ /* 0x040fe40003f04270 */
[----:B------:R-:W-:Y:S01]  /*1cd0*/  LOP3.LUT R32, R32, 0x3fffffff, RZ, 0xc0, !PT ;  /* 0x3fffffff20207812 */ /* 0x000fe200078ec0ff */
[----:B------:R-:W-:Y:S05]  /*1ce0*/  WARPSYNC.EXCLUSIVE R26 ;  /* 0x000000001a007348 */ /* 0x000fea0003a00000 */
[----:B------:R-:W-:-:S05]  /*1cf0*/  IMAD.IADD R29, R32, 0x1, R29 ;  /* 0x00000001201d7824 */ /* 0x000fca00078e021d */
[----:B------:R-:W-:-:S07]  /*1d00*/  VOTE.ANY R26, PT, P0 ;  /* 0x00000000001a7806 */ /* 0x000fce00000e0100 */
[----:B------:R-:W-:Y:S05]  /*1d10*/  BSYNC.RECONVERGENT B2 ;  /* 0x0000000000027941 */ /* 0x000fea0003800200 */
.L_x_21:
[----:B------:R-:W-:Y:S01]  /*1d20*/  ISETP.GT.U32.AND P1, PT, R30, 0x1, PT ;  /* 0x000000011e00780c */ /* 0x000fe20003f24070 */
[----:B------:R-:W-:-:S12]  /*1d30*/  IMAD.MOV.U32 R30, RZ, RZ, R39 ;  /* 0x000000ffff1e7224 */ /* 0x000fd800078e0027 */
[----:B------:R-:W-:Y:S05]  /*1d40*/  @P0 BRA P1, `(.L_x_22) ;  /* 0xfffffffc00ac0947 */ /* 0x000fea000083ffff */
[----:B------:R-:W-:Y:S05]  /*1d50*/  BSYNC B0 ;  /* 0x0000000000007941 */ /* 0x000fea0003800000 */
.L_x_18:
[----:B------:R1:W2:Y:S02]  /*1d60*/  LDS.64 R6, [R37+0x6c00] ;  /* 0x006c000025067984 */ /* 0x0002a40000000a00 */
.L_x_17:
[C---:B------:R-:W-:Y:S01]  /*1d70*/  IMAD.IADD R33, R29.reuse, 0x1, -R0 ;  /* 0x000000011d217824 */ /* 0x040fe200078e0a00 */
[----:B------:R-:W-:-:S04]  /*1d80*/  LOP3.LUT R29, R29, 0x80000000, RZ, 0xfc, !PT ;  /* 0x800000001d1d7812 */ /* 0x000fc800078efcff */
[C---:B0-2---:R-:W-:Y:S01]  /*1d90*/  IADD3 R6, P0, PT, R33.reuse, R6, RZ ;  /* 0x0000000621067210 */ /* 0x045fe20007f1e0ff */
[----:B------:R0:W-:Y:S03]  /*1da0*/  STG.E.STRONG.SYS desc[UR6][R4.64], R29 ;  /* 0x0000001d04007986 */ /* 0x0001e6000c115906 */
[----:B------:R-:W-:-:S05]  /*1db0*/  LEA.HI.X.SX32 R7, R33, R7, 0x1, P0 ;  /* 0x0000000721077211 */ /* 0x000fca00000f0eff */
[----:B------:R0:W-:Y:S04]  /*1dc0*/  STS.64 [R37+0x6c00], R6 ;  /* 0x006c000625007388 */ /* 0x0001e80000000a00 */
.L_x_16:
[----:B------:R-:W-:Y:S05]  /*1dd0*/  BSYNC B1 ;  /* 0x0000000000017941 */ /* 0x000fea0003800000 */
.L_x_15:
[----:B0-----:R-:W0:Y:S01]  /*1de0*/  LDC R29, c[0x0][0x3c0] ;  /* 0x0000f000ff1d7b82 */ /* 0x001e220000000800 */
[----:B------:R-:W-:Y:S01]  /*1df0*/  IMAD.MOV.U32 R26, RZ, RZ, -0x1 ;  /* 0xffffffffff1a7424 */ /* 0x000fe200078e00ff */
[----:B------:R-:W-:-:S04]  /*1e00*/  ISETP.GT.AND P2, PT, R24, -0x1, PT ;  /* 0xffffffff1800780c */ /* 0x000fc80003f44270 */
[----:B------:R-:W-:Y:S02]  /*1e10*/  SEL R33, R26, 0x80000000, P2 ;  /* 0x800000001a217807 */ /* 0x000fe40001000000 */
[----:B------:R-:W2:Y:S01]  /*1e20*/  LDC.64 R4, c[0x0][0x390] ;  /* 0x0000e400ff047b82 */ /* 0x000ea20000000a00 */
[----:B0-----:R-:W-:Y:S02]  /*1e30*/  ISETP.GE.AND P0, PT, R28, R29, PT ;  /* 0x0000001d1c00720c */ /* 0x001fe40003f06270 */
[----:B--2---:R-:W-:-:S04]  /*1e40*/  ISETP.EQ.U32.AND P1, PT, R4, RZ, PT ;  /* 0x000000ff0400720c */ /* 0x004fc80003f22070 */
[----:B------:R-:W-:Y:S02]  /*1e50*/  ISETP.EQ.OR.EX P0, PT, R5, RZ, !P0, P1 ;  /* 0x000000ff0500720c */ /* 0x000fe40004702710 */
[----:B------:R-:W-:Y:S02]  /*1e60*/  ISETP.GT.AND P1, PT, R25, -0x1, PT ;  /* 0xffffffff1900780c */ /* 0x000fe40003f24270 */
[----:B------:R-:W-:Y:S02]  /*1e70*/  ISETP.GT.U32.OR P0, PT, R3, 0xff, P0 ;  /* 0x000000ff0300780c */ /* 0x000fe40000704470 */
[----:B------:R-:W-:-:S11]  /*1e80*/  SEL R30, R26, 0x80000000, P1 ;  /* 0x800000001a1e7807 */ /* 0x000fd60000800000 */
[----:B------:R-:W-:Y:S05]  /*1e90*/  @P0 BRA `(.L_x_23) ;  /* 0x00000000001c0947 */ /* 0x000fea0003800000 */
[----:B------:R-:W0:Y:S01]  /*1ea0*/  LDS.64 R6, [R37+0x6c00] ;  /* 0x006c000025067984 */ /* 0x000e220000000a00 */
[C---:B------:R-:W-:Y:S02]  /*1eb0*/  LEA R4, P2, R3.reuse, R4, 0x3 ;  /* 0x0000000403047211 */ /* 0x040fe400078418ff */
[--C-:B------:R-:W-:Y:S02]  /*1ec0*/  SHF.R.S32.HI R39, RZ, 0x1f, R0.reuse ;  /* 0x0000001fff277819 */ /* 0x100fe40000011400 */
[----:B------:R-:W-:Y:S02]  /*1ed0*/  LEA.HI.X R5, R3, R5, RZ, 0x3, P2 ;  /* 0x0000000503057211 */ /* 0x000fe400010f1cff */
[----:B0-----:R-:W-:-:S04]  /*1ee0*/  IADD3 R6, P0, P1, R6, R35, R0 ;  /* 0x0000002306067210 */ /* 0x001fc8000791e000 */
[----:B------:R-:W-:-:S05]  /*1ef0*/  IADD3.X R7, PT, PT, R7, RZ, R39, P0, P1 ;  /* 0x000000ff07077210 */ /* 0x000fca00007e2427 */
[----:B------:R0:W-:Y:S04]  /*1f00*/  STG.E.64 desc[UR6][R4.64], R6 ;  /* 0x0000000604007986 */ /* 0x0001e8000c101b06 */
.L_x_23:
[----:B------:R-:W-:Y:S05]  /*1f10*/  WARPSYNC.ALL ;  /* 0x0000000000007948 */ /* 0x000fea0003800000 */
[----:B------:R-:W2:Y:S08]  /*1f20*/  S2UR UR5, SR_CgaCtaId ;  /* 0x00000000000579c3 */ /* 0x000eb00000008800 */
[----:B------:R-:W-:Y:S01]  /*1f30*/  BAR.SYNC.DEFER_BLOCKING 0x0 ;  /* 0x0000000000007b1d */ /* 0x000fe20000010000 */
[----:B------:R-:W-:-:S02]  /*1f40*/  ISETP.GT.AND P2, PT, R21, -0x1, PT ;  /* 0xffffffff1500780c */ /* 0x000fc40003f44270 */
[----:B------:R-:W-:Y:S02]  /*1f50*/  ISETP.GT.AND P1, PT, R22, -0x1, PT ;  /* 0xffffffff1600780c */ /* 0x000fe40003f24270 */
[----:B0-----:R-:W-:Y:S01]  /*1f60*/  SEL R4, R26, 0x80000000, P2 ;  /* 0x800000001a047807 */ /* 0x001fe20001000000 */
[----:B------:R-:W-:Y:S01]  /*1f70*/  UMOV UR4, 0x400 ;  /* 0x0000040000047882 */ /* 0x000fe20000000000 */
[----:B------:R-:W-:Y:S02]  /*1f80*/  ISETP.GT.AND P2, PT, R17, -0x1, PT ;  /* 0xffffffff1100780c */ /* 0x000fe40003f44270 */
[----:B------:R-:W-:Y:S02]  /*1f90*/  LOP3.LUT R21, R4, R21, RZ, 0x3c, !PT ;  /* 0x0000001504157212 */ /* 0x000fe400078e3cff */
[C---:B------:R-:W-:Y:S02]  /*1fa0*/  SEL R5, R26.reuse, 0x80000000, P1 ;  /* 0x800000001a057807 */ /* 0x040fe40000800000 */
[----:B------:R-:W-:-:S02]  /*1fb0*/  SEL R4, R26, 0x80000000, P2 ;  /* 0x800000001a047807 */ /* 0x000fc40001000000 */
[----:B------:R-:W-:Y:S02]  /*1fc0*/  ISETP.GT.AND P1, PT, R18, -0x1, PT ;  /* 0xffffffff1200780c */ /* 0x000fe40003f24270 */
[----:B------:R-:W-:Y:S02]  /*1fd0*/  LOP3.LUT R22, R5, R22, RZ, 0x3c, !PT ;  /* 0x0000001605167212 */ /* 0x000fe400078e3cff */
[----:B------:R-:W-:Y:S02]  /*1fe0*/  LOP3.LUT R17, R4, R17, RZ, 0x3c, !PT ;  /* 0x0000001104117212 */ /* 0x000fe400078e3cff */
[----:B------:R-:W-:Y:S01]  /*1ff0*/  SEL R5, R26, 0x80000000, P1 ;  /* 0x800000001a057807 */ /* 0x000fe20000800000 */
[----:B--2---:R-:W-:Y:S01]  /*2000*/  ULEA UR4, UR5, UR4, 0x18 ;  /* 0x0000000405047291 */ /* 0x004fe2000f8ec0ff */
[----:B------:R-:W-:Y:S02]  /*2010*/  ISETP.GT.AND P0, PT, R23, -0x1, PT ;  /* 0xffffffff1700780c */ /* 0x000fe40003f04270 */
[----:B------:R-:W-:-:S02]  /*2020*/  LOP3.LUT R18, R5, R18, RZ, 0x3c, !PT ;  /* 0x0000001205127212 */ /* 0x000fc400078e3cff */
[----:B------:R-:W-:Y:S02]  /*2030*/  ISETP.GT.AND P3, PT, R20, -0x1, PT ;  /* 0xffffffff1400780c */ /* 0x000fe40003f64270 */
[----:B------:R-:W-:Y:S02]  /*2040*/  LEA R4, R31, UR4, 0x3 ;  /* 0x000000041f047c11 */ /* 0x000fe4000f8e18ff */
[C---:B------:R-:W-:Y:S02]  /*2050*/  SEL R0, R26.reuse, 0x80000000, P0 ;  /* 0x800000001a007807 */ /* 0x040fe40000000000 */
[----:B------:R-:W-:Y:S02]  /*2060*/  SEL R7, R26, 0x80000000, P3 ;  /* 0x800000001a077807 */ /* 0x000fe40001800000 */
[----:B------:R-:W0:Y:S01]  /*2070*/  LDS.64 R4, [R4+0x6c00] ;  /* 0x006c000004047984 */ /* 0x000e220000000a00 */
[----:B------:R-:W-:Y:S02]  /*2080*/  ISETP.GT.AND P0, PT, R19, -0x1, PT ;  /* 0xffffffff1300780c */ /* 0x000fe40003f04270 */
[----:B------:R-:W-:-:S02]  /*2090*/  ISETP.GT.AND P3, PT, R16, -0x1, PT ;  /* 0xffffffff1000780c */ /* 0x000fc40003f64270 */
[----:B------:R-:W-:Y:S02]  /*20a0*/  LOP3.LUT R23, R0, R23, RZ, 0x3c, !PT ;  /* 0x0000001700177212 */ /* 0x000fe400078e3cff */
[----:B------:R-:W-:Y:S02]  /*20b0*/  LOP3.LUT R20, R7, R20, RZ, 0x3c, !PT ;  /* 0x0000001407147212 */ /* 0x000fe400078e3cff */
[----:B------:R-:W-:Y:S02]  /*20c0*/  ISETP.GT.AND P4, PT, R28, R29, PT ;  /* 0x0000001d1c00720c */ /* 0x000fe40003f84270 */
[C---:B------:R-:W-:Y:S02]  /*20d0*/  SEL R0, R26.reuse, 0x80000000, P0 ;  /* 0x800000001a007807 */ /* 0x040fe40000000000 */
[----:B------:R-:W-:Y:S02]  /*20e0*/  SEL R7, R26, 0x80000000, P3 ;  /* 0x800000001a077807 */ /* 0x000fe40001800000 */
[----:B------:R-:W-:-:S02]  /*20f0*/  ISETP.GT.AND P0, PT, R15, -0x1, PT ;  /* 0xffffffff0f00780c */ /* 0x000fc40003f04270 */
[----:B------:R-:W-:Y:S02]  /*2100*/  ISETP.GT.AND P1, PT, R14, -0x1, PT ;  /* 0xffffffff0e00780c */ /* 0x000fe40003f24270 */
[----:B------:R-:W-:Y:S02]  /*2110*/  ISETP.GT.AND P2, PT, R13, -0x1, PT ;  /* 0xffffffff0d00780c */ /* 0x000fe40003f44270 */
[----:B------:R-:W-:Y:S02]  /*2120*/  ISETP.GT.AND P3, PT, R12, -0x1, PT ;  /* 0xffffffff0c00780c */ /* 0x000fe40003f64270 */
[----:B------:R-:W-:Y:S02]  /*2130*/  LOP3.LUT R19, R0, R19, RZ, 0x3c, !PT ;  /* 0x0000001300137212 */ /* 0x000fe400078e3cff */
[----:B------:R-:W-:Y:S02]  /*2140*/  LOP3.LUT R16, R7, R16, RZ, 0x3c, !PT ;  /* 0x0000001007107212 */ /* 0x000fe400078e3cff */
[----:B------:R-:W-:-:S02]  /*2150*/  SEL R0, R26, 0x80000000, P0 ;  /* 0x800000001a007807 */ /* 0x000fc40000000000 */
[C---:B------:R-:W-:Y:S02]  /*2160*/  SEL R7, R26.reuse, 0x80000000, P1 ;  /* 0x800000001a077807 */ /* 0x040fe40000800000 */
[C---:B------:R-:W-:Y:S02]  /*2170*/  SEL R6, R26.reuse, 0x80000000, P2 ;  /* 0x800000001a067807 */ /* 0x040fe40001000000 */
[----:B------:R-:W-:Y:S02]  /*2180*/  SEL R31, R26, 0x80000000, P3 ;  /* 0x800000001a1f7807 */ /* 0x000fe40001800000 */
[----:B------:R-:W-:Y:S02]  /*2190*/  ISETP.GT.AND P0, PT, R11, -0x1, PT ;  /* 0xffffffff0b00780c */ /* 0x000fe40003f04270 */
[----:B------:R-:W-:Y:S02]  /*21a0*/  ISETP.GT.AND P1, PT, R10, -0x1, PT ;  /* 0xffffffff0a00780c */ /* 0x000fe40003f24270 */
[----:B------:R-:W-:-:S02]  /*21b0*/  ISETP.GT.AND P2, PT, R9, -0x1, PT ;  /* 0xffffffff0900780c */ /* 0x000fc40003f44270 */
[----:B------:R-:W-:Y:S02]  /*21c0*/  ISETP.GT.AND P3, PT, R8, -0x1, PT ;  /* 0xffffffff0800780c */ /* 0x000fe40003f64270 */
[----:B------:R-:W-:Y:S02]  /*21d0*/  LOP3.LUT R15, R0, R15, RZ, 0x3c, !PT ;  /* 0x0000000f000f7212 */ /* 0x000fe400078e3cff */
[----:B------:R-:W-:Y:S02]  /*21e0*/  LOP3.LUT R14, R7, R14, RZ, 0x3c, !PT ;  /* 0x0000000e070e7212 */ /* 0x000fe400078e3cff */
[----:B------:R-:W-:Y:S02]  /*21f0*/  LOP3.LUT R13, R6, R13, RZ, 0x3c, !PT ;  /* 0x0000000d060d7212 */ /* 0x000fe400078e3cff */
[----:B------:R-:W-:Y:S02]  /*2200*/  LOP3.LUT R12, R31, R12, RZ, 0x3c, !PT ;  /* 0x0000000c1f0c7212 */ /* 0x000fe400078e3cff */
[----:B------:R-:W-:-:S02]  /*2210*/  SEL R0, R26, 0x80000000, P0 ;  /* 0x800000001a007807 */ /* 0x000fc40000000000 */
[C---:B------:R-:W-:Y:S02]  /*2220*/  SEL R7, R26.reuse, 0x80000000, P1 ;  /* 0x800000001a077807 */ /* 0x040fe40000800000 */
[C---:B------:R-:W-:Y:S02]  /*2230*/  SEL R6, R26.reuse, 0x80000000, P2 ;  /* 0x800000001a067807 */ /* 0x040fe40001000000 */
[----:B------:R-:W-:Y:S02]  /*2240*/  SEL R31, R26, 0x80000000, P3 ;  /* 0x800000001a1f7807 */ /* 0x000fe40001800000 */
[----:B------:R-:W-:Y:S02]  /*2250*/  LOP3.LUT R25, R30, R25, RZ, 0x3c, !PT ;  /* 0x000000191e197212 */ /* 0x000fe400078e3cff */
[----:B------:R-:W-:Y:S02]  /*2260*/  LOP3.LUT R24, R33, R24, RZ, 0x3c, !PT ;  /* 0x0000001821187212 */ /* 0x000fe400078e3cff */
[----:B------:R-:W-:-:S02]  /*2270*/  LOP3.LUT R11, R0, R11, RZ, 0x3c, !PT ;  /* 0x0000000b000b7212 */ /* 0x000fc400078e3cff */
[----:B------:R-:W-:Y:S02]  /*2280*/  LOP3.LUT R7, R7, R10, RZ, 0x3c, !PT ;  /* 0x0000000a07077212 */ /* 0x000fe400078e3cff */
[----:B------:R-:W-:Y:S02]  /*2290*/  LOP3.LUT R9, R6, R9, RZ, 0x3c, !PT ;  /* 0x0000000906097212 */ /* 0x000fe400078e3cff */
[----:B------:R-:W-:Y:S01]  /*22a0*/  LOP3.LUT R31, R31, R8, RZ, 0x3c, !PT ;  /* 0x000000081f1f7212 */ /* 0x000fe200078e3cff */
[----:B0-----:R-:W-:Y:S06]  /*22b0*/  @P4 BRA `(.L_x_24) ;  /* 0x00000000006c4947 */ /* 0x001fec0003800000 */
        /* <DEDUP_REMOVED lines=8> */
[----:B------:R-:W-:Y:S04]  /*2340*/  STG.E desc[UR6][R2.64], R25 ;  /* 0x0000001902007986 */ /* 0x000fe8000c101906 */
        /* <DEDUP_REMOVED lines=16> */
[----:B------:R-:W-:Y:S01]  /*2450*/  STG.E desc[UR6][R2.64+0x880], R31 ;  /* 0x0008801f02007986 */ /* 0x000fe2000c101906 */
[----:B------:R-:W-:Y:S05]  /*2460*/  EXIT ;  /* 0x000000000000794d */ /* 0x000fea0003800000 */
.L_x_24:
[----:B------:R-:W0:Y:S01]  /*2470*/  LDCU.64 UR4, c[0x0][0x3a0] ;  /* 0x00007400ff0477ac */ /* 0x000e220008000a00 */
[----:B------:R-:W-:Y:S01]  /*2480*/  LOP3.LUT R33, R3, 0x3e0, RZ, 0xc0, !PT ;  /* 0x000003e003217812 */ /* 0x000fe200078ec0ff */
[----:B------:R-:W-:Y:S01]  /*2490*/  IMAD R27, R27, -0x1b00, R29 ;  /* 0xffffe5001b1b7824 */ /* 0x000fe200078e021d */
[----:B------:R-:W-:-:S05]  /*24a0*/  LOP3.LUT R2, R3, 0x1f, RZ, 0xc0, !PT ;  /* 0x0000001f03027812 */ /* 0x000fca00078ec0ff */
[----:B------:R-:W-:-:S04]  /*24b0*/  IMAD R33, R33, 0x12, R2 ;  /* 0x0000001221217824 */ /* 0x000fc800078e0202 */
[C---:B------:R-:W-:Y:S01]  /*24c0*/  VIADD R2, R33.reuse, 0x20 ;  /* 0x0000002021027836 */ /* 0x040fe20000000000 */
[C---:B------:R-:W-:Y:S01]  /*24d0*/  IADD3 R0, P0, PT, R33.reuse, R4, RZ ;  /* 0x0000000421007210 */ /* 0x040fe20007f1e0ff */
[C---:B------:R-:W-:Y:S01]  /*24e0*/  VIADD R4, R33.reuse, 0x40 ;  /* 0x0000004021047836 */ /* 0x040fe20000000000 */
[CC--:B------:R-:W-:Y:S01]  /*24f0*/  ISETP.GE.AND P4, PT, R33.reuse, R27.reuse, PT ;  /* 0x0000001b2100720c */ /* 0x0c0fe20003f86270 */
[C---:B------:R-:W-:Y:S01]  /*2500*/  VIADD R6, R33.reuse, 0x60 ;  /* 0x0000006021067836 */ /* 0x040fe20000000000 */
[-C--:B------:R-:W-:Y:S01]  /*2510*/  ISETP.GE.AND P3, PT, R2, R27.reuse, PT ;  /* 0x0000001b0200720c */ /* 0x080fe20003f66270 */
[----:B------:R-:W-:Y:S01]  /*2520*/  IMAD.X R5, RZ, RZ, R5, P0 ;  /* 0x000000ffff057224 */ /* 0x000fe200000e0605 */
[----:B0-----:R-:W-:Y:S01]  /*2530*/  LEA R2, P0, R0, UR4, 0x2 ;  /* 0x0000000400027c11 */ /* 0x001fe2000f8010ff */
[C---:B------:R-:W-:Y:S01]  /*2540*/  VIADD R8, R33.reuse, 0xc0 ;  /* 0x000000c021087836 */ /* 0x040fe20000000000 */
[-C--:B------:R-:W-:Y:S01]  /*2550*/  ISETP.GE.AND P2, PT, R4, R27.reuse, PT ;  /* 0x0000001b0400720c */ /* 0x080fe20003f46270 */
[C---:B------:R-:W-:Y:S01]  /*2560*/  VIADD R4, R33.reuse, 0x80 ;  /* 0x0000008021047836 */ /* 0x040fe20000000000 */
[----:B------:R-:W-:Y:S01]  /*2570*/  LEA.HI.X R3, R0, UR5, R5, 0x2, P0 ;  /* 0x0000000500037c11 */ /* 0x000fe200080f1405 */
[C---:B------:R-:W-:Y:S01]  /*2580*/  VIADD R0, R33.reuse, 0xe0 ;  /* 0x000000e021007836 */ /* 0x040fe20000000000 */
[-C--:B------:R-:W-:Y:S01]  /*2590*/  ISETP.GE.AND P1, PT, R6, R27.reuse, PT ;  /* 0x0000001b0600720c */ /* 0x080fe20003f26270 */
[C---:B------:R-:W-:Y:S01]  /*25a0*/  VIADD R6, R33.reuse, 0xa0 ;  /* 0x000000a021067836 */ /* 0x040fe20000000000 */
[-C--:B------:R-:W-:Y:S01]  /*25b0*/  ISETP.GE.AND P0, PT, R4, R27.reuse, PT ;  /* 0x0000001b0400720c */ /* 0x080fe20003f06270 */
[----:B------:R0:W-:Y:S01]  /*25c0*/  @!P4 STG.E desc[UR6][R2.64], R25 ;  /* 0x000000190200c986 */ /* 0x0001e2000c101906 */
[C---:B------:R-:W-:Y:S01]  /*25d0*/  VIADD R4, R33.reuse, 0x100 ;  /* 0x0000010021047836 */ /* 0x040fe20000000000 */
[-C--:B------:R-:W-:Y:S01]  /*25e0*/  ISETP.GE.AND P4, PT, R0, R27.reuse, PT ;  /* 0x0000001b0000720c */ /* 0x080fe20003f86270 */
[----:B------:R-:W-:Y:S01]  /*25f0*/  VIADD R0, R33, 0x120 ;  /* 0x0000012021007836 */ /* 0x000fe20000000000 */
[-C--:B------:R-:W-:Y:S01]  /*2600*/  ISETP.GE.AND P6, PT, R6, R27.reuse, PT ;  /* 0x0000001b0600720c */ /* 0x080fe20003fc6270 */
[----:B------:R0:W-:Y:S01]  /*2610*/  @!P3 STG.E desc[UR6][R2.64+0x80], R24 ;  /* 0x000080180200b986 */ /* 0x0001e2000c101906 */
[----:B------:R-:W-:-:S02]  /*2620*/  ISETP.GE.AND P5, PT, R8, R27, PT ;  /* 0x0000001b0800720c */ /* 0x000fc40003fa6270 */
[-C--:B------:R-:W-:Y:S01]  /*2630*/  ISETP.GE.AND P3, PT, R4, R27.reuse, PT ;  /* 0x0000001b0400720c */ /* 0x080fe20003f66270 */
[----:B------:R0:W-:Y:S01]  /*2640*/  @!P2 STG.E desc[UR6][R2.64+0x100], R23 ;  /* 0x000100170200a986 */ /* 0x0001e2000c101906 */
[C---:B------:R-:W-:Y:S01]  /*2650*/  VIADD R4, R33.reuse, 0x140 ;  /* 0x0000014021047836 */ /* 0x040fe20000000000 */
[-C--:B------:R-:W-:Y:S01]  /*2660*/  ISETP.GE.AND P2, PT, R0, R27.reuse, PT ;  /* 0x0000001b0000720c */ /* 0x080fe20003f46270 */
[C---:B------:R-:W-:Y:S01]  /*2670*/  VIADD R0, R33.reuse, 0x160 ;  /* 0x0000016021007836 */ /* 0x040fe20000000000 */
[----:B------:R0:W-:Y:S02]  /*2680*/  @!P1 STG.E desc[UR6][R2.64+0x180], R22 ;  /* 0x0001801602009986 */ /* 0x0001e4000c101906 */
[-C--:B------:R-:W-:Y:S01]  /*2690*/  ISETP.GE.AND P1, PT, R4, R27.reuse, PT ;  /* 0x0000001b0400720c */ /* 0x080fe20003f26270 */
[C---:B------:R-:W-:Y:S01]  /*26a0*/  VIADD R4, R33.reuse, 0x180 ;  /* 0x0000018021047836 */ /* 0x040fe20000000000 */
[----:B------:R0:W-:Y:S01]  /*26b0*/  @!P0 STG.E desc[UR6][R2.64+0x200], R21 ;  /* 0x0002001502008986 */ /* 0x0001e2000c101906 */
[----:B------:R-:W-:Y:S01]  /*26c0*/  ISETP.GE.AND P0, PT, R0, R27, PT ;  /* 0x0000001b0000720c */ /* 0x000fe20003f06270 */
[----:B------:R-:W-:-:S02]  /*26d0*/  VIADD R0, R33, 0x1a0 ;  /* 0x000001a021007836 */ /* 0x000fc40000000000 */
[----:B------:R0:W-:Y:S01]  /*26e0*/  @!P6 STG.E desc[UR6][R2.64+0x280], R20 ;  /* 0x000280140200e986 */ /* 0x0001e2000c101906 */
[-C--:B------:R-:W-:Y:S01]  /*26f0*/  ISETP.GE.AND P6, PT, R4, R27.reuse, PT ;  /* 0x0000001b0400720c */ /* 0x080fe20003fc6270 */
[C---:B------:R-:W-:Y:S02]  /*2700*/  VIADD R4, R33.reuse, 0x1c0 ;  /* 0x000001c021047836 */ /* 0x040fe40000000000 */
[----:B------:R0:W-:Y:S01]  /*2710*/  @!P5 STG.E desc[UR6][R2.64+0x300], R19 ;  /* 0x000300130200d986 */ /* 0x0001e2000c101906 */
[-C--:B------:R-:W-:Y:S01]  /*2720*/  ISETP.GE.AND P5, PT, R0, R27.reuse, PT ;  /* 0x0000001b0000720c */ /* 0x080fe20003fa6270 */
[C---:B------:R-:W-:Y:S02]  /*2730*/  VIADD R0, R33.reuse, 0x1e0 ;  /* 0x000001e021007836 */ /* 0x040fe40000000000 */
[----:B------:R0:W-:Y:S01]  /*2740*/  @!P4 STG.E desc[UR6][R2.64+0x380], R18 ;  /* 0x000380120200c986 */ /* 0x0001e2000c101906 */
[----:B------:R-:W-:Y:S01]  /*2750*/  ISETP.GE.AND P4, PT, R4, R27, PT ;  /* 0x0000001b0400720c */ /* 0x000fe20003f86270 */
[----:B------:R-:W-:-:S02]  /*2760*/  VIADD R4, R33, 0x200 ;  /* 0x0000020021047836 */ /* 0x000fc40000000000 */
[----:B------:R0:W-:Y:S01]  /*2770*/  @!P3 STG.E desc[UR6][R2.64+0x400], R17 ;  /* 0x000400110200b986 */ /* 0x0001e2000c101906 */
[-C--:B------:R-:W-:Y:S01]  /*2780*/  ISETP.GE.AND P3, PT, R0, R27.reuse, PT ;  /* 0x0000001b0000720c */ /* 0x080fe20003f66270 */
[----:B------:R-:W-:Y:S02]  /*2790*/  VIADD R0, R33, 0x220 ;  /* 0x0000022021007836 */ /* 0x000fe40000000000 */
[----:B------:R0:W-:Y:S01]  /*27a0*/  @!P2 STG.E desc[UR6][R2.64+0x480], R16 ;  /* 0x000480100200a986 */ /* 0x0001e2000c101906 */
[----:B------:R-:W-:-:S03]  /*27b0*/  ISETP.GE.AND P2, PT, R4, R27, PT ;  /* 0x0000001b0400720c */ /* 0x000fc60003f46270 */
[----:B------:R0:W-:Y:S01]  /*27c0*/  @!P1 STG.E desc[UR6][R2.64+0x500], R15 ;  /* 0x0005000f02009986 */ /* 0x0001e2000c101906 */
[----:B------:R-:W-:-:S03]  /*27d0*/  ISETP.GE.AND P1, PT, R0, R27, PT ;  /* 0x0000001b0000720c */ /* 0x000fc60003f26270 */
[----:B------:R0:W-:Y:S04]  /*27e0*/  @!P0 STG.E desc[UR6][R2.64+0x580], R14 ;  /* 0x0005800e02008986 */ /* 0x0001e8000c101906 */
[----:B------:R0:W-:Y:S04]  /*27f0*/  @!P6 STG.E desc[UR6][R2.64+0x600], R13 ;  /* 0x0006000d0200e986 */ /* 0x0001e8000c101906 */
[----:B------:R0:W-:Y:S04]  /*2800*/  @!P5 STG.E desc[UR6][R2.64+0x680], R12 ;  /* 0x0006800c0200d986 */ /* 0x0001e8000c101906 */
[----:B------:R0:W-:Y:S04]  /*2810*/  @!P4 STG.E desc[UR6][R2.64+0x700], R11 ;  /* 0x0007000b0200c986 */ /* 0x0001e8000c101906 */
[----:B------:R0:W-:Y:S04]  /*2820*/  @!P3 STG.E desc[UR6][R2.64+0x780], R7 ;  /* 0x000780070200b986 */ /* 0x0001e8000c101906 */
[----:B------:R0:W-:Y:S01]  /*2830*/  @!P2 STG.E desc[UR6][R2.64+0x800], R9 ;  /* 0x000800090200a986 */ /* 0x0001e2000c101906 */
[----:B------:R-:W-:Y:S05]  /*2840*/  @P1 EXIT ;  /* 0x000000000000194d */ /* 0x000fea0003800000 */
[----:B------:R-:W-:Y:S01]  /*2850*/  STG.E desc[UR6][R2.64+0x880], R31 ;  /* 0x0008801f02007986 */ /* 0x000fe2000c101906 */
[----:B------:R-:W-:Y:S05]  /*2860*/  EXIT ;  /* 0x000000000000794d */ /* 0x000fea0003800000 */
.L_x_14:
[----:B------:R-:W-:Y:S01]  /*2870*/  IMAD.MOV.U32 R2, RZ, RZ, RZ ;  /* 0x000000ffff027224 */ /* 0x000fe200078e00ff */
[C---:B------:R-:W-:Y:S01]  /*2880*/  ISETP.GT.U32.AND P0, PT, R3.reuse, 0x1f, PT ;  /* 0x0000001f0300780c */ /* 0x040fe20003f04070 */
[----:B------:R-:W-:Y:S05]  /*2890*/  WARPSYNC.ALL ;  /* 0x0000000000007948 */ /* 0x000fea0003800000 */
[----:B------:R-:W-:-:S04]  /*28a0*/  IMAD.HI.U32 R4, R3, 0x15555556, R2 ;  /* 0x1555555603047827 */ /* 0x000fc800078e0002 */
[----:B------:R-:W-:-:S05]  /*28b0*/  IMAD R5, R4, 0x4, R29 ;  /* 0x0000000404057824 */ /* 0x000fca00078e021d */
[----:B------:R0:W-:Y:S01]  /*28c0*/  STS [R5+0x3410], R0 ;  /* 0x0034100005007388 */ /* 0x0001e20000000800 */
[----:B------:R-:W-:Y:S06]  /*28d0*/  BAR.SYNC.DEFER_BLOCKING 0x0 ;  /* 0x0000000000007b1d */ /* 0x000fec0000010000 */
[----:B------:R-:W-:Y:S05]  /*28e0*/  @P0 BRA `(.L_x_25) ;  /* 0x0000000000e00947 */ /* 0x000fea0003800000 */
[C-C-:B------:R-:W-:Y:S01]  /*28f0*/  IMAD R40, R3.reuse, 0x34, R29.reuse ;  /* 0x0000003403287824 */ /* 0x140fe200078e021d */
[----:B------:R-:W-:Y:S01]  /*2900*/  UMOV UR4, 0xffffffff ;  /* 0xffffffff00047882 */ /* 0x000fe20000000000 */
[----:B------:R-:W-:-:S03]  /*2910*/  IMAD R4, R3, 0x34, R29 ;  /* 0x0000003403047824 */ /* 0x000fc600078e021d */
[----:B------:R-:W-:Y:S04]  /*2920*/  LDS R32, [R40+0x3410] ;  /* 0x0034100028207984 */ /* 0x000fe80000000800 */
[----:B0-----:R-:W-:Y:S04]  /*2930*/  LDS R5, [R40+0x3414] ;  /* 0x0034140028057984 */ /* 0x001fe80000000800 */
[----:B--2---:R-:W0:Y:S04]  /*2940*/  LDS R30, [R40+0x3418] ;  /* 0x00341800281e7984 */ /* 0x004e280000000800 */
[----:B------:R-:W-:Y:S04]  /*2950*/  LDS R28, [R40+0x341c] ;  /* 0x00341c00281c7984 */ /* 0x000fe80000000800 */
[----:B------:R-:W1:Y:S04]  /*2960*/  LDS R35, [R40+0x3420] ;  /* 0x0034200028237984 */ /* 0x000e680000000800 */
[----:B------:R-:W-:Y:S04]  /*2970*/  LDS R37, [R4+0x3424] ;  /* 0x0034240004257984 */ /* 0x000fe80000000800 */
[----:B------:R-:W2:Y:S04]  /*2980*/  LDS R36, [R4+0x3428] ;  /* 0x0034280004247984 */ /* 0x000ea80000000800 */
[----:B------:R-:W-:Y:S04]  /*2990*/  LDS R33, [R4+0x342c] ;  /* 0x00342c0004217984 */ /* 0x000fe80000000800 */
[----:B------:R-:W3:Y:S04]  /*29a0*/  LDS R38, [R4+0x3430] ;  /* 0x0034300004267984 */ /* 0x000ee80000000800 */
[----:B------:R-:W-:Y:S04]  /*29b0*/  LDS R39, [R4+0x3434] ;  /* 0x0034340004277984 */ /* 0x000fe80000000800 */
[----:B------:R-:W4:Y:S04]  /*29c0*/  LDS R34, [R4+0x3438] ;  /* 0x0034380004227984 */ /* 0x000f280000000800 */
[----:B------:R-:W5:Y:S01]  /*29d0*/  LDS R41, [R4+0x343c] ;  /* 0x00343c0004297984 */ /* 0x000f620000000800 */
[----:B0-----:R-:W-:-:S04]  /*29e0*/  IADD3 R42, PT, PT, R30, R5, R32 ;  /* 0x000000051e2a7210 */ /* 0x001fc80007ffe020 */
[----:B-1----:R-:W-:-:S04]  /*29f0*/  IADD3 R42, PT, PT, R35, R42, R28 ;  /* 0x0000002a232a7210 */ /* 0x002fc80007ffe01c */
[----:B--2---:R-:W-:-:S04]  /*2a00*/  IADD3 R42, PT, PT, R36, R42, R37 ;  /* 0x0000002a242a7210 */ /* 0x004fc80007ffe025 */
[----:B---3--:R-:W-:-:S04]  /*2a10*/  IADD3 R42, PT, PT, R38, R42, R33 ;  /* 0x0000002a262a7210 */ /* 0x008fc80007ffe021 */
[----:B----4-:R-:W-:-:S05]  /*2a20*/  IADD3 R42, PT, PT, R34, R42, R39 ;  /* 0x0000002a222a7210 */ /* 0x010fca0007ffe027 */
[----:B-----5:R-:W-:Y:S01]  /*2a30*/  IMAD.IADD R41, R41, 0x1, R42 ;  /* 0x0000000129297824 */ /* 0x020fe200078e022a */
[----:B------:R-:W-:Y:S06]  /*2a40*/  BRA.DIV UR4, `(.L_x_26) ;  /* 0x0000006604dc7947 */ /* 0x000fec000b800000 */
[----:B------:R-:W0:Y:S02]  /*2a50*/  SHFL.UP P0, R40, R41, 0x1, RZ ;  /* 0x0420000029287989 */ /* 0x000e2400000000ff */
[----:B0-----:R-:W-:-:S05]  /*2a60*/  @P0 IMAD.IADD R40, R41, 0x1, R40 ;  /* 0x0000000129280824 */ /* 0x001fca00078e0228 */
[----:B------:R-:W0:Y:S02]  /*2a70*/  SHFL.UP P0, R43, R40, 0x2, RZ ;  /* 0x04400000282b7989 */ /* 0x000e2400000000ff */
[----:B0-----:R-:W-:-:S05]  /*2a80*/  @P0 IMAD.IADD R43, R40, 0x1, R43 ;  /* 0x00000001282b0824 */ /* 0x001fca00078e022b */
[----:B------:R-:W0:Y:S02]  /*2a90*/  SHFL.UP P0, R42, R43, 0x4, RZ ;  /* 0x048000002b2a7989 */ /* 0x000e2400000000ff */
[----:B0-----:R-:W-:-:S05]  /*2aa0*/  @P0 IMAD.IADD R42, R43, 0x1, R42 ;  /* 0x000000012b2a0824 */ /* 0x001fca00078e022a */
[----:B------:R-:W0:Y:S02]  /*2ab0*/  SHFL.UP P0, R47, R42, 0x8, RZ ;  /* 0x050000002a2f7989 */ /* 0x000e2400000000ff */
[----:B0-----:R-:W-:-:S05]  /*2ac0*/  @P0 IMAD.IADD R47, R42, 0x1, R47 ;  /* 0x000000012a2f0824 */ /* 0x001fca00078e022f */
[----:B------:R0:W1:Y:S02]  /*2ad0*/  SHFL.UP P0, R44, R47, 0x10, RZ ;  /* 0x060000002f2c7989 */ /* 0x00006400000000ff */
.L_x_116:
[----:B-1----:R-:W-:-:S04]  /*2ae0*/  @P0 IMAD.IADD R44, R47, 0x1, R44 ;  /* 0x000000012f2c0824 */ /* 0x002fc800078e022c */
[----:B------:R-:W-:-:S04]  /*2af0*/  IMAD.IADD R41, R44, 0x1, -R41 ;  /* 0x000000012c297824 */ /* 0x000fc800078e0a29 */
[----:B------:R-:W-:Y:S01]  /*2b00*/  IMAD.IADD R32, R32, 0x1, R41 ;  /* 0x0000000120207824 */ /* 0x000fe200078e0229 */
[----:B------:R1:W-:Y:S03]  /*2b10*/  STS [R4+0x3410], R41 ;  /* 0x0034102904007388 */ /* 0x0003e60000000800 */
        /* <DEDUP_REMOVED lines=18> */
[----:B0-----:R-:W-:Y:S01]  /*2c40*/  IMAD.IADD R47, R34, 0x1, R39 ;  /* 0x00000001222f7824 */ /* 0x001fe200078e0227 */
[----:B------:R1:W-:Y:S04]  /*2c50*/  STS [R4+0x3438], R39 ;  /* 0x0034382704007388 */ /* 0x0003e80000000800 */
[----:B------:R1:W-:Y:S02]  /*2c60*/  STS [R4+0x343c], R47 ;  /* 0x00343c2f04007388 */ /* 0x0003e40000000800 */
.L_x_25:
[----:B------:R-:W-:Y:S05]  /*2c70*/  WARPSYNC.ALL ;  /* 0x0000000000007948 */ /* 0x000fea0003800000 */
[----:B------:R-:W-:Y:S01]  /*2c80*/  BAR.SYNC.DEFER_BLOCKING 0x0 ;  /* 0x0000000000007b1d */ /* 0x000fe20000010000 */
[----:B-1----:R-:W-:Y:S01]  /*2c90*/  IMAD.MOV.U32 R4, RZ, RZ, RZ ;  /* 0x000000ffff047224 */ /* 0x002fe200078e00ff */
[----:B------:R-:W-:Y:S01]  /*2ca0*/  ISETP.NE.AND P0, PT, R45, RZ, PT ;  /* 0x000000ff2d00720c */ /* 0x000fe20003f05270 */
[----:B0-----:R-:W-:-:S03]  /*2cb0*/  IMAD.MOV.U32 R5, RZ, RZ, R3 ;  /* 0x000000ffff057224 */ /* 0x001fc600078e0003 */
[----:B------:R-:W-:Y:S01]  /*2cc0*/  BSSY.RECONVERGENT B0, `(.L_x_27) ;  /* 0x000002a000007945 */ /* 0x000fe20003800200 */
[----:B------:R-:W-:-:S04]  /*2cd0*/  IMAD.HI.U32 R4, R3, 0x15555556, R4 ;  /* 0x1555555603047827 */ /* 0x000fc800078e0004 */
[----:B------:R-:W-:-:S05]  /*2ce0*/  IMAD R4, R4, 0x4, R29 ;  /* 0x0000000404047824 */ /* 0x000fca00078e021d */
[----:B------:R0:W1:Y:S01]  /*2cf0*/  LDS R5, [R4+0x3410] ;  /* 0x0034100004057984 */ /* 0x0000620000000800 */
[----:B------:R-:W-:Y:S05]  /*2d00*/  @P0 BRA `(.L_x_28) ;  /* 0x0000000000940947 */ /* 0x000fea0003800000 */
[----:B0-----:R-:W-:-:S05]  /*2d10*/  IMAD R4, R3, 0x4, R29 ;  /* 0x0000000403047824 */ /* 0x001fca00078e021d */
[----:B------:R-:W1:Y:S04]  /*2d20*/  LDS R28, [R4] ;  /* 0x00000000041c7984 */ /* 0x000e680000000800 */
[----:B--2---:R-:W0:Y:S04]  /*2d30*/  LDS R30, [R4+0x400] ;  /* 0x00040000041e7984 */ /* 0x004e280000000800 */
[----:B------:R-:W2:Y:S04]  /*2d40*/  LDS R32, [R4+0x800] ;  /* 0x0008000004207984 */ /* 0x000ea80000000800 */
[----:B------:R-:W3:Y:S04]  /*2d50*/  LDS R34, [R4+0xc00] ;  /* 0x000c000004227984 */ /* 0x000ee80000000800 */
[----:B------:R-:W4:Y:S04]  /*2d60*/  LDS R36, [R4+0x1000] ;  /* 0x0010000004247984 */ /* 0x000f280000000800 */
[----:B------:R-:W5:Y:S04]  /*2d70*/  LDS R38, [R4+0x1400] ;  /* 0x0014000004267984 */ /* 0x000f680000000800 */
[----:B------:R-:W5:Y:S04]  /*2d80*/  LDS R40, [R4+0x1800] ;  /* 0x0018000004287984 */ /* 0x000f680000000800 */
[----:B------:R-:W5:Y:S04]  /*2d90*/  LDS R42, [R4+0x1c00] ;  /* 0x001c0000042a7984 */ /* 0x000f680000000800 */
[----:B------:R-:W5:Y:S04]  /*2da0*/  LDS R44, [R4+0x2000] ;  /* 0x00200000042c7984 */ /* 0x000f680000000800 */
[----:B------:R-:W5:Y:S04]  /*2db0*/  LDS R46, [R4+0x2400] ;  /* 0x00240000042e7984 */ /* 0x000f680000000800 */
[----:B------:R-:W5:Y:S01]  /*2dc0*/  LDS R48, [R4+0x2800] ;  /* 0x0028000004307984 */ /* 0x000f620000000800 */
[----:B-1----:R-:W-:-:S03]  /*2dd0*/  IMAD.IADD R33, R5, 0x1, R28 ;  /* 0x0000000105217824 */ /* 0x002fc600078e021c */
[----:B------:R-:W1:Y:S01]  /*2de0*/  LDS R50, [R4+0x2c00] ;  /* 0x002c000004327984 */ /* 0x000e620000000800 */
[----:B0-----:R-:W-:-:S03]  /*2df0*/  IMAD.IADD R35, R5, 0x1, R30 ;  /* 0x0000000105237824 */ /* 0x001fc600078e021e */
[----:B------:R0:W-:Y:S01]  /*2e00*/  STS [R4], R33 ;  /* 0x0000002104007388 */ /* 0x0001e20000000800 */
[----:B--2---:R-:W-:-:S03]  /*2e10*/  IMAD.IADD R37, R5, 0x1, R32 ;  /* 0x0000000105257824 */ /* 0x004fc600078e0220 */
[----:B------:R2:W-:Y:S01]  /*2e20*/  STS [R4+0x400], R35 ;  /* 0x0004002304007388 */ /* 0x0005e20000000800 */
[C---:B---3--:R-:W-:Y:S02]  /*2e30*/  IMAD.IADD R39, R5.reuse, 0x1, R34 ;  /* 0x0000000105277824 */ /* 0x048fe400078e0222 */
[C---:B----4-:R-:W-:Y:S01]  /*2e40*/  IMAD.IADD R41, R5.reuse, 0x1, R36 ;  /* 0x0000000105297824 */ /* 0x050fe200078e0224 */
[----:B------:R3:W-:Y:S01]  /*2e50*/  STS [R4+0x800], R37 ;  /* 0x0008002504007388 */ /* 0x0007e20000000800 */
[----:B-----5:R-:W-:-:S03]  /*2e60*/  IMAD.IADD R43, R5, 0x1, R38 ;  /* 0x00000001052b7824 */ /* 0x020fc600078e0226 */
[----:B------:R3:W-:Y:S01]  /*2e70*/  STS [R4+0xc00], R39 ;  /* 0x000c002704007388 */ /* 0x0007e20000000800 */
[----:B------:R-:W-:-:S03]  /*2e80*/  IMAD.IADD R47, R5, 0x1, R40 ;  /* 0x00000001052f7824 */ /* 0x000fc600078e0228 */
[----:B------:R3:W-:Y:S01]  /*2e90*/  STS [R4+0x1000], R41 ;  /* 0x0010002904007388 */ /* 0x0007e20000000800 */
[----:B0-----:R-:W-:-:S03]  /*2ea0*/  IMAD.IADD R33, R5, 0x1, R42 ;  /* 0x0000000105217824 */ /* 0x001fc600078e022a */
[----:B------:R3:W-:Y:S01]  /*2eb0*/  STS [R4+0x1400], R43 ;  /* 0x0014002b04007388 */ /* 0x0007e20000000800 */
[----:B--2---:R-:W-:-:S03]  /*2ec0*/  IMAD.IADD R35, R5, 0x1, R44 ;  /* 0x0000000105237824 */ /* 0x004fc600078e022c */
[----:B------:R3:W-:Y:S01]  /*2ed0*/  STS [R4+0x1800], R47 ;  /* 0x0018002f04007388 */ /* 0x0007e20000000800 */
[----:B------:R-:W-:-:S03]  /*2ee0*/  IMAD.IADD R49, R5, 0x1, R46 ;  /* 0x0000000105317824 */ /* 0x000fc600078e022e */
[----:B------:R3:W-:Y:S01]  /*2ef0*/  STS [R4+0x1c00], R33 ;  /* 0x001c002104007388 */ /* 0x0007e20000000800 */
[----:B------:R-:W-:-:S03]  /*2f00*/  IMAD.IADD R51, R5, 0x1, R48 ;  /* 0x0000000105337824 */ /* 0x000fc600078e0230 */
[----:B------:R3:W-:Y:S01]  /*2f10*/  STS [R4+0x2000], R35 ;  /* 0x0020002304007388 */ /* 0x0007e20000000800 */
[----:B-1----:R-:W-:-:S03]  /*2f20*/  IMAD.IADD R53, R5, 0x1, R50 ;  /* 0x0000000105357824 */ /* 0x002fc600078e0232 */
[----:B------:R3:W-:Y:S04]  /*2f30*/  STS [R4+0x2400], R49 ;  /* 0x0024003104007388 */ /* 0x0007e80000000800 */
[----:B------:R3:W-:Y:S04]  /*2f40*/  STS [R4+0x2800], R51 ;  /* 0x0028003304007388 */ /* 0x0007e80000000800 */
[----:B------:R3:W-:Y:S02]  /*2f50*/  STS [R4+0x2c00], R53 ;  /* 0x002c003504007388 */ /* 0x0007e40000000800 */
.L_x_28:
[----:B------:R-:W-:Y:S05]  /*2f60*/  BSYNC.RECONVERGENT B0 ;  /* 0x0000000000007941 */ /* 0x000fea0003800200 */
.L_x_27:
[----:B------:R-:W-:Y:S01]  /*2f70*/  BAR.SYNC.DEFER_BLOCKING 0x0 ;  /* 0x0000000000007b1d */ /* 0x000fe20000010000 */
[----:B------:R-:W-:-:S05]  /*2f80*/  R2P PR, R31, 0x7f ;  /* 0x0000007f1f007804 */ /* 0x000fca0000000000 */
[----:B------:R-:W-:Y:S08]  /*2f90*/  BSSY.RECONVERGENT B0, `(.L_x_29) ;  /* 0x0000022000007945 */ /* 0x000ff00003800200 */
[----:B0--3--:R-:W-:Y:S02]  /*2fa0*/  VOTE.ANY R4, PT, P0 ;  /* 0x0000000000047806 */ /* 0x009fe400000e0100 */
[----:B------:R-:W-:-:S02]  /*2fb0*/  VOTE.ANY R33, PT, P1 ;  /* 0x0000000000217806 */ /* 0x000fc400008e0100 */
[----:B------:R-:W-:Y:S02]  /*2fc0*/  @!P0 LOP3.LUT R4, RZ, R4, RZ, 0x33, !PT ;  /* 0x00000004ff048212 */ /* 0x000fe400078e33ff */
[----:B--2---:R-:W-:Y:S02]  /*2fd0*/  VOTE.ANY R35, PT, P2 ;  /* 0x0000000000237806 */ /* 0x004fe400010e0100 */
[----:B------:R-:W-:Y:S02]  /*2fe0*/  @!P1 LOP3.LUT R33, RZ, R33, RZ, 0x33, !PT ;  /* 0x00000021ff219212 */ /* 0x000fe400078e33ff */
[----:B------:R-:W-:Y:S02]  /*2ff0*/  VOTE.ANY R37, PT, P3 ;  /* 0x0000000000257806 */ /* 0x000fe400018e0100 */
[----:B------:R-:W-:Y:S02]  /*3000*/  @!P2 LOP3.LUT R35, RZ, R35, RZ, 0x33, !PT ;  /* 0x00000023ff23a212 */ /* 0x000fe400078e33ff */
[----:B------:R-:W-:-:S02]  /*3010*/  LOP3.LUT R4, R33, R4, RZ, 0xc0, !PT ;  /* 0x0000000421047212 */ /* 0x000fc400078ec0ff */
[----:B------:R-:W-:Y:S02]  /*3020*/  @!P3 LOP3.LUT R37, RZ, R37, RZ, 0x33, !PT ;  /* 0x00000025ff25b212 */ /* 0x000fe400078e33ff */
[----:B------:R-:W-:Y:S02]  /*3030*/  LOP3.LUT R4, R35, R4, RZ, 0xc0, !PT ;  /* 0x0000000423047212 */ /* 0x000fe400078ec0ff */
[----:B------:R-:W-:Y:S02]  /*3040*/  VOTE.ANY R33, PT, P4 ;  /* 0x0000000000217806 */ /* 0x000fe400020e0100 */
[----:B------:R-:W-:Y:S02]  /*3050*/  LOP3.LUT R4, R37, R4, RZ, 0xc0, !PT ;  /* 0x0000000425047212 */ /* 0x000fe400078ec0ff */
[----:B------:R-:W-:Y:S02]  /*3060*/  @!P4 LOP3.LUT R33, RZ, R33, RZ, 0x33, !PT ;  /* 0x00000021ff21c212 */ /* 0x000fe400078e33ff */
[----:B------:R-:W-:-:S02]  /*3070*/  VOTE.ANY R35, PT, P5 ;  /* 0x0000000000237806 */ /* 0x000fc400028e0100 */
[----:B------:R-:W-:Y:S02]  /*3080*/  LOP3.LUT R4, R33, R4, RZ, 0xc0, !PT ;  /* 0x0000000421047212 */ /* 0x000fe400078ec0ff */
[----:B------:R-:W-:Y:S02]  /*3090*/  LOP3.LUT P0, RZ, R31, 0x80, RZ, 0xc0, !PT ;  /* 0x000000801fff7812 */ /* 0x000fe4000780c0ff */
[----:B------:R-:W-:Y:S02]  /*30a0*/  @!P5 LOP3.LUT R35, RZ, R35, RZ, 0x33, !PT ;  /* 0x00000023ff23d212 */ /* 0x000fe400078e33ff */
[----:B------:R-:W-:Y:S02]  /*30b0*/  VOTE.ANY R28, PT, P6 ;  /* 0x00000000001c7806 */ /* 0x000fe400030e0100 */
[----:B------:R-:W-:Y:S02]  /*30c0*/  LOP3.LUT R35, R35, R4, RZ, 0xc0, !PT ;  /* 0x0000000423237212 */ /* 0x000fe400078ec0ff */
[----:B------:R-:W0:Y:S01]  /*30d0*/  S2R R4, SR_LEMASK ;  /* 0x0000000000047919 */ /* 0x000e220000003a00 */
[----:B------:R-:W-:-:S04]  /*30e0*/  @!P6 LOP3.LUT R28, RZ, R28, RZ, 0x33, !PT ;  /* 0x0000001cff1ce212 */ /* 0x000fc800078e33ff */
[----:B------:R-:W-:Y:S02]  /*30f0*/  VOTE.ANY R30, PT, P0 ;  /* 0x00000000001e7806 */ /* 0x000fe400000e0100 */
[----:B------:R-:W-:Y:S02]  /*3100*/  LOP3.LUT R35, R28, R35, RZ, 0xc0, !PT ;  /* 0x000000231c237212 */ /* 0x000fe400078ec0ff */
[----:B------:R-:W-:-:S04]  /*3110*/  @!P0 LOP3.LUT R30, RZ, R30, RZ, 0x33, !PT ;  /* 0x0000001eff1e8212 */ /* 0x000fc800078e33ff */
[----:B------:R-:W-:Y:S01]  /*3120*/  LOP3.LUT R35, R30, R35, RZ, 0xc0, !PT ;  /* 0x000000231e237212 */ /* 0x000fe200078ec0ff */
[----:B------:R-:W-:-:S03]  /*3130*/  IMAD.MOV.U32 R30, RZ, RZ, RZ ;  /* 0x000000ffff1e7224 */ /* 0x000fc600078e00ff */
[----:B------:R-:W2:Y:S01]  /*3140*/  FLO.U32 R53, R35 ;  /* 0x0000002300357300 */ /* 0x000ea200000e0000 */
[----:B0-----:R-:W-:Y:S02]  /*3150*/  LOP3.LUT R32, R4, R35, RZ, 0xc0, !PT ;  /* 0x0000002304207212 */ /* 0x001fe400078ec0ff */
[----:B--2---:R-:W-:-:S05]  /*3160*/  ISETP.NE.AND P0, PT, R26, R53, PT ;  /* 0x000000351a00720c */ /* 0x004fca0003f05270 */
[----:B------:R-:W0:Y:S08]  /*3170*/  POPC R32, R32 ;  /* 0x0000002000207309 */ /* 0x000e300000000000 */
[----:B------:R-:W-:Y:S05]  /*3180*/  @P0 BRA `(.L_x_30) ;  /* 0x0000000000080947 */ /* 0x000fea0003800000 */
[----:B------:R-:W-:-:S05]  /*3190*/  IMAD R31, R31, 0x4, R6 ;  /* 0x000000041f1f7824 */ /* 0x000fca00078e0206 */
[----:B0-----:R2:W3:Y:S02]  /*31a0*/  ATOMS.ADD R30, [R31], R32 ;  /* 0x000000201f1e738c */ /* 0x0014e40000000000 */
.L_x_30:
[----:B------:R-:W-:Y:S05]  /*31b0*/  BSYNC.RECONVERGENT B0 ;  /* 0x0000000000007941 */ /* 0x000fea0003800200 */
.L_x_29:
[----:B------:R-:W4:Y:S01]  /*31c0*/  LDCU UR4, c[0x0][0x3c4] ;  /* 0x00007880ff0477ac */ /* 0x000f220008000800 */
[C---:B------:R-:W-:Y:S01]  /*31d0*/  ISETP.NE.AND P0, PT, R24.reuse, 0x7fffffff, PT ;  /* 0x7fffffff1800780c */ /* 0x040fe20003f05270 */
[----:B---3--:R3:W0:Y:S01]  /*31e0*/  SHFL.IDX PT, R53, R30, R53, 0x1f ;  /* 0x00001f351e357589 */ /* 0x00862200000e0000 */
[----:B------:R-:W-:Y:S02]  /*31f0*/  BSSY.RECONVERGENT B0, `(.L_x_31) ;  /* 0x0000029000007945 */ /* 0x000fe40003800200 */
[----:B------:R-:W-:-:S04]  /*3200*/  SEL R28, R24, 0x80000000, P0 ;  /* 0x80000000181c7807 */ /* 0x000fc80000000000 */
[----:B----4-:R-:W-:-:S04]  /*3210*/  SHF.R.U32.HI R28, RZ, UR4, R28 ;  /* 0x00000004ff1c7c19 */ /* 0x010fc8000801161c */
[----:B--2---:R-:W-:-:S04]  /*3220*/  LOP3.LUT R31, R28, R7, RZ, 0x30, !PT ;  /* 0x000000071c1f7212 */ /* 0x004fc800078e30ff */
[----:B------:R-:W-:-:S13]  /*3230*/  R2P PR, R31, 0x7f ;  /* 0x0000007f1f007804 */ /* 0x000fda0000000000 */
[----:B------:R-:W-:Y:S02]  /*3240*/  VOTE.ANY R28, PT, P0 ;  /* 0x00000000001c7806 */ /* 0x000fe400000e0100 */
[----:B------:R-:W-:Y:S02]  /*3250*/  VOTE.ANY R33, PT, P1 ;  /* 0x0000000000217806 */ /* 0x000fe400008e0100 */
[----:B------:R-:W-:Y:S02]  /*3260*/  @!P0 LOP3.LUT R28, RZ, R28, RZ, 0x33, !PT ;  /* 0x0000001cff1c8212 */ /* 0x000fe400078e33ff */
[----:B------:R-:W-:Y:S02]  /*3270*/  VOTE.ANY R35, PT, P2 ;  /* 0x0000000000237806 */ /* 0x000fe400010e0100 */
[----:B------:R-:W-:Y:S02]  /*3280*/  @!P1 LOP3.LUT R33, RZ, R33, RZ, 0x33, !PT ;  /* 0x00000021ff219212 */ /* 0x000fe400078e33ff */
[----:B------:R-:W-:-:S02]  /*3290*/  @!P2 LOP3.LUT R35, RZ, R35, RZ, 0x33, !PT ;  /* 0x00000023ff23a212 */ /* 0x000fc400078e33ff */
[----:B------:R-:W-:Y:S02]  /*32a0*/  LOP3.LUT R28, R33, R28, RZ, 0xc0, !PT ;  /* 0x0000001c211c7212 */ /* 0x000fe400078ec0ff */
[----:B------:R-:W-:Y:S02]  /*32b0*/  VOTE.ANY R33, PT, P3 ;  /* 0x0000000000217806 */ /* 0x000fe400018e0100 */
[----:B------:R-:W-:Y:S02]  /*32c0*/  LOP3.LUT R28, R35, R28, RZ, 0xc0, !PT ;  /* 0x0000001c231c7212 */ /* 0x000fe400078ec0ff */
[----:B------:R-:W-:Y:S02]  /*32d0*/  LOP3.LUT P0, RZ, R31, 0x80, RZ, 0xc0, !PT ;  /* 0x000000801fff7812 */ /* 0x000fe4000780c0ff */
[----:B------:R-:W-:Y:S02]  /*32e0*/  VOTE.ANY R35, PT, P4 ;  /* 0x0000000000237806 */ /* 0x000fe400020e0100 */
[----:B------:R-:W-:-:S02]  /*32f0*/  @!P3 LOP3.LUT R33, RZ, R33, RZ, 0x33, !PT ;  /* 0x00000021ff21b212 */ /* 0x000fc400078e33ff */
[----:B------:R-:W-:Y:S02]  /*3300*/  @!P4 LOP3.LUT R35, RZ, R35, RZ, 0x33, !PT ;  /* 0x00000023ff23c212 */ /* 0x000fe400078e33ff */
[----:B------:R-:W-:Y:S02]  /*3310*/  LOP3.LUT R28, R33, R28, RZ, 0xc0, !PT ;  /* 0x0000001c211c7212 */ /* 0x000fe400078ec0ff */
[----:B------:R-:W-:Y:S02]  /*3320*/  VOTE.ANY R33, PT, P5 ;  /* 0x0000000000217806 */ /* 0x000fe400028e0100 */
[----:B------:R-:W-:Y:S02]  /*3330*/  LOP3.LUT R28, R35, R28, RZ, 0xc0, !PT ;  /* 0x0000001c231c7212 */ /* 0x000fe400078ec0ff */
[----:B------:R-:W-:Y:S02]  /*3340*/  VOTE.ANY R35, PT, P6 ;  /* 0x0000000000237806 */ /* 0x000fe400030e0100 */
[----:B------:R-:W-:-:S02]  /*3350*/  @!P5 LOP3.LUT R33, RZ, R33, RZ, 0x33, !PT ;  /* 0x00000021ff21d212 */ /* 0x000fc400078e33ff */
[----:B------:R-:W-:Y:S02]  /*3360*/  VOTE.ANY R37, PT, P0 ;  /* 0x0000000000257806 */ /* 0x000fe400000e0100 */
[----:B------:R-:W-:Y:S02]  /*3370*/  @!P6 LOP3.LUT R35, RZ, R35, RZ, 0x33, !PT ;  /* 0x00000023ff23e212 */ /* 0x000fe400078e33ff */
[----:B------:R-:W-:Y:S02]  /*3380*/  LOP3.LUT R28, R33, R28, RZ, 0xc0, !PT ;  /* 0x0000001c211c7212 */ /* 0x000fe400078ec0ff */
[----:B------:R-:W-:Y:S02]  /*3390*/  @!P0 LOP3.LUT R37, RZ, R37, RZ, 0x33, !PT ;  /* 0x00000025ff258212 */ /* 0x000fe400078e33ff */
[----:B------:R-:W-:Y:S02]  /*33a0*/  LOP3.LUT R28, R35, R28, RZ, 0xc0, !PT ;  /* 0x0000001c231c7212 */ /* 0x000fe400078ec0ff */
[----:B------:R-:W-:-:S02]  /*33b0*/  ISETP.NE.AND P0, PT, R23, 0x7fffffff, PT ;  /* 0x7fffffff1700780c */ /* 0x000fc40003f05270 */
[----:B------:R-:W-:Y:S02]  /*33c0*/  LOP3.LUT R35, R37, R28, RZ, 0xc0, !PT ;  /* 0x0000001c25237212 */ /* 0x000fe400078ec0ff */
[----:B------:R-:W-:Y:S02]  /*33d0*/  SEL R28, R23, 0x80000000, P0 ;  /* 0x80000000171c7807 */ /* 0x000fe40000000000 */
[----:B------:R-:W2:Y:S01]  /*33e0*/  FLO.U32 R37, R35 ;  /* 0x0000002300257300 */ /* 0x000ea200000e0000 */
[----:B------:R-:W-:Y:S02]  /*33f0*/  LOP3.LUT R34, R4, R35, RZ, 0xc0, !PT ;  /* 0x0000002304227212 */ /* 0x000fe400078ec0ff */
[----:B------:R-:W-:Y:S01]  /*3400*/  SHF.R.U32.HI R36, RZ, UR4, R28 ;  /* 0x00000004ff247c19 */ /* 0x000fe2000801161c */
[----:B------:R-:W-:-:S03]  /*3410*/  IMAD.MOV.U32 R28, RZ, RZ, RZ ;  /* 0x000000ffff1c7224 */ /* 0x000fc600078e00ff */
[----:B------:R-:W-:Y:S01]  /*3420*/  LOP3.LUT R33, R36, R7, RZ, 0x30, !PT ;  /* 0x0000000724217212 */ /* 0x000fe200078e30ff */
[----:B------:R-:W4:Y:S01]  /*3430*/  POPC R34, R34 ;  /* 0x0000002200227309 */ /* 0x000f220000000000 */
[----:B--2---:R-:W-:-:S13]  /*3440*/  ISETP.NE.AND P0, PT, R26, R37, PT ;  /* 0x000000251a00720c */ /* 0x004fda0003f05270 */
[----:B0--34-:R-:W-:Y:S05]  /*3450*/  @P0 BRA `(.L_x_32) ;  /* 0x0000000000080947 */ /* 0x019fea0003800000 */
[----:B------:R-:W-:-:S05]  /*3460*/  IMAD R31, R31, 0x4, R6 ;  /* 0x000000041f1f7824 */ /* 0x000fca00078e0206 */
[----:B------:R0:W2:Y:S02]  /*3470*/  ATOMS.ADD R28, [R31], R34 ;  /* 0x000000221f1c738c */ /* 0x0000a40000000000 */
.L_x_32:
[----:B------:R-:W-:Y:S05]  /*3480*/  BSYNC.RECONVERGENT B0 ;  /* 0x0000000000007941 */ /* 0x000fea0003800200 */
.L_x_31:
[----:B------:R-:W-:Y:S01]  /*3490*/  R2P PR, R33, 0x7f ;  /* 0x0000007f21007804 */ /* 0x000fe20000000000 */
[----:B--2---:R2:W3:Y:S01]  /*34a0*/  SHFL.IDX PT, R37, R28, R37, 0x1f ;  /* 0x00001f251c257589 */ /* 0x0044e200000e0000 */
[----:B------:R-:W-:Y:S01]  /*34b0*/  BSSY.RECONVERGENT B0, `(.L_x_33) ;  /* 0x0000025000007945 */ /* 0x000fe20003800200 */
[----:B------:R-:W-:-:S10]  /*34c0*/  IMAD.MOV.U32 R36, RZ, RZ, RZ ;  /* 0x000000ffff247224 */ /* 0x000fd400078e00ff */
[----:B------:R-:W-:Y:S02]  /*34d0*/  VOTE.ANY R30, PT, P0 ;  /* 0x00000000001e7806 */ /* 0x000fe400000e0100 */
[----:B0-----:R-:W-:Y:S02]  /*34e0*/  VOTE.ANY R31, PT, P1 ;  /* 0x00000000001f7806 */ /* 0x001fe400008e0100 */
        /* <DEDUP_REMOVED lines=24> */
[----:B------:R-:W0:Y:S01]  /*3670*/  FLO.U32 R35, R39 ;  /* 0x0000002700237300 */ /* 0x000e2200000e0000 */
[----:B------:R-:W-:Y:S02]  /*3680*/  LOP3.LUT R51, R4, R39, RZ, 0xc0, !PT ;  /* 0x0000002704337212 */ /* 0x000fe400078ec0ff */
[----:B------:R-:W-:-:S04]  /*3690*/  SHF.R.U32.HI R30, RZ, UR4, R30 ;  /* 0x00000004ff1e7c19 */ /* 0x000fc8000801161e */
[----:B------:R-:W-:Y:S01]  /*36a0*/  LOP3.LUT R31, R30, R7, RZ, 0x30, !PT ;  /* 0x000000071e1f7212 */ /* 0x000fe200078e30ff */
[----:B------:R-:W4:Y:S01]  /*36b0*/  POPC R51, R51 ;  /* 0x0000003300337309 */ /* 0x000f220000000000 */
[----:B0-----:R-:W-:-:S13]  /*36c0*/  ISETP.NE.AND P0, PT, R26, R35, PT ;  /* 0x000000231a00720c */ /* 0x001fda0003f05270 */
[----:B--234-:R-:W-:Y:S05]  /*36d0*/  @P0 BRA `(.L_x_34) ;  /* 0x0000000000080947 */ /* 0x01cfea0003800000 */
[----:B------:R-:W-:-:S06]  /*36e0*/  IMAD R36, R33, 0x4, R6 ;  /* 0x0000000421247824 */ /* 0x000fcc00078e0206 */
[----:B------:R0:W2:Y:S02]  /*36f0*/  ATOMS.ADD R36, [R36], R51 ;  /* 0x000000332424738c */ /* 0x0000a40000000000 */
.L_x_34:
[----:B------:R-:W-:Y:S05]  /*3700*/  BSYNC.RECONVERGENT B0 ;  /* 0x0000000000007941 */ /* 0x000fea0003800200 */
.L_x_33:
[----:B------:R-:W-:Y:S01]  /*3710*/  R2P PR, R31, 0x7f ;  /* 0x0000007f1f007804 */ /* 0x000fe20000000000 */
[----:B--2---:R2:W3:Y:S01]  /*3720*/  SHFL.IDX PT, R36, R36, R35, 0x1f ;  /* 0x00001f2324247589 */ /* 0x0044e200000e0000 */
[----:B------:R-:W-:Y:S11]  /*3730*/  BSSY.RECONVERGENT B0, `(.L_x_35) ;  /* 0x0000025000007945 */ /* 0x000ff60003800200 */
[----:B------:R-:W-:-:S02]  /*3740*/  VOTE.ANY R28, PT, P0 ;  /* 0x00000000001c7806 */ /* 0x000fc400000e0100 */
[----:B------:R-:W-:Y:S02]  /*3750*/  VOTE.ANY R33, PT, P1 ;  /* 0x0000000000217806 */ /* 0x000fe400008e0100 */
[----:B------:R-:W-:Y:S02]  /*3760*/  @!P0 LOP3.LUT R28, RZ, R28, RZ, 0x33, !PT ;  /* 0x0000001cff1c8212 */ /* 0x000fe400078e33ff */
[----:B------:R-:W-:Y:S02]  /*3770*/  VOTE.ANY R39, PT, P2 ;  /* 0x0000000000277806 */ /* 0x000fe400010e0100 */
[----:B------:R-:W-:Y:S02]  /*3780*/  @!P1 LOP3.LUT R33, RZ, R33, RZ, 0x33, !PT ;  /* 0x00000021ff219212 */ /* 0x000fe400078e33ff */
[----:B------:R-:W-:Y:S02]  /*3790*/  @!P2 LOP3.LUT R39, RZ, R39, RZ, 0x33, !PT ;  /* 0x00000027ff27a212 */ /* 0x000fe400078e33ff */
[----:B------:R-:W-:-:S02]  /*37a0*/  LOP3.LUT R28, R33, R28, RZ, 0xc0, !PT ;  /* 0x0000001c211c7212 */ /* 0x000fc400078ec0ff */
[----:B------:R-:W-:Y:S02]  /*37b0*/  VOTE.ANY R33, PT, P3 ;  /* 0x0000000000217806 */ /* 0x000fe400018e0100 */
[----:B------:R-:W-:Y:S02]  /*37c0*/  LOP3.LUT R28, R39, R28, RZ, 0xc0, !PT ;  /* 0x0000001c271c7212 */ /* 0x000fe400078ec0ff */
[----:B------:R-:W-:Y:S02]  /*37d0*/  LOP3.LUT P0, RZ, R31, 0x80, RZ, 0xc0, !PT ;  /* 0x000000801fff7812 */ /* 0x000fe4000780c0ff */
[----:B------:R-:W-:Y:S02]  /*37e0*/  VOTE.ANY R39, PT, P4 ;  /* 0x0000000000277806 */ /* 0x000fe400020e0100 */
[----:B------:R-:W-:Y:S02]  /*37f0*/  @!P3 LOP3.LUT R33, RZ, R33, RZ, 0x33, !PT ;  /* 0x00000021ff21b212 */ /* 0x000fe400078e33ff */
[----:B------:R-:W-:-:S02]  /*3800*/  @!P4 LOP3.LUT R39, RZ, R39, RZ, 0x33, !PT ;  /* 0x00000027ff27c212 */ /* 0x000fc400078e33ff */
[----:B------:R-:W-:Y:S02]  /*3810*/  LOP3.LUT R28, R33, R28, RZ, 0xc0, !PT ;  /* 0x0000001c211c7212 */ /* 0x000fe400078ec0ff */
[----:B------:R-:W-:Y:S02]  /*3820*/  VOTE.ANY R33, PT, P5 ;  /* 0x0000000000217806 */ /* 0x000fe400028e0100 */
[----:B------:R-:W-:Y:S02]  /*3830*/  LOP3.LUT R28, R39, R28, RZ, 0xc0, !PT ;  /* 0x0000001c271c7212 */ /* 0x000fe400078ec0ff */
[----:B------:R-:W-:Y:S02]  /*3840*/  VOTE.ANY R39, PT, P6 ;  /* 0x0000000000277806 */ /* 0x000fe400030e0100 */
[----:B------:R-:W-:Y:S02]  /*3850*/  @!P5 LOP3.LUT R33, RZ, R33, RZ, 0x33, !PT ;  /* 0x00000021ff21d212 */ /* 0x000fe400078e33ff */
[----:B------:R-:W-:-:S02]  /*3860*/  VOTE.ANY R41, PT, P0 ;  /* 0x0000000000297806 */ /* 0x000fc400000e0100 */
[----:B------:R-:W-:Y:S02]  /*3870*/  @!P6 LOP3.LUT R39, RZ, R39, RZ, 0x33, !PT ;  /* 0x00000027ff27e212 */ /* 0x000fe400078e33ff */
[----:B------:R-:W-:Y:S02]  /*3880*/  LOP3.LUT R28, R33, R28, RZ, 0xc0, !PT ;  /* 0x0000001c211c7212 */ /* 0x000fe400078ec0ff */
[----:B------:R-:W-:Y:S02]  /*3890*/  @!P0 LOP3.LUT R41, RZ, R41, RZ, 0x33, !PT ;  /* 0x00000029ff298212 */ /* 0x000fe400078e33ff */
[----:B------:R-:W-:Y:S02]  /*38a0*/  LOP3.LUT R28, R39, R28, RZ, 0xc0, !PT ;  /* 0x0000001c271c7212 */ /* 0x000fe400078ec0ff */
[----:B------:R-:W-:Y:S02]  /*38b0*/  ISETP.NE.AND P0, PT, R21, 0x7fffffff, PT ;  /* 0x7fffffff1500780c */ /* 0x000fe40003f05270 */
[----:B------:R-:W-:-:S02]  /*38c0*/  LOP3.LUT R39, R41, R28, RZ, 0xc0, !PT ;  /* 0x0000001c29277212 */ /* 0x000fc400078ec0ff */
[----:B------:R-:W-:Y:S02]  /*38d0*/  SEL R28, R21, 0x80000000, P0 ;  /* 0x80000000151c7807 */ /* 0x000fe40000000000 */
[----:B------:R-:W4:Y:S01]  /*38e0*/  FLO.U32 R41, R39 ;  /* 0x0000002700297300 */ /* 0x000f2200000e0000 */
[----:B------:R-:W-:Y:S02]  /*38f0*/  LOP3.LUT R38, R4, R39, RZ, 0xc0, !PT ;  /* 0x0000002704267212 */ /* 0x000fe400078ec0ff */
[----:B------:R-:W-:Y:S01]  /*3900*/  SHF.R.U32.HI R30, RZ, UR4, R28 ;  /* 0x00000004ff1e7c19 */ /* 0x000fe2000801161c */
[----:B------:R-:W-:-:S03]  /*3910*/  IMAD.MOV.U32 R28, RZ, RZ, RZ ;  /* 0x000000ffff1c7224 */ /* 0x000fc600078e00ff */
[----:B------:R-:W-:Y:S01]  /*3920*/  LOP3.LUT R33, R30, R7, RZ, 0x30, !PT ;  /* 0x000000071e217212 */ /* 0x000fe200078e30ff */
[----:B------:R-:W0:Y:S01]  /*3930*/  POPC R38, R38 ;  /* 0x0000002600267309 */ /* 0x000e220000000000 */
[----:B----4-:R-:W-:-:S13]  /*3940*/  ISETP.NE.AND P0, PT, R26, R41, PT ;  /* 0x000000291a00720c */ /* 0x010fda0003f05270 */
[----:B0-23--:R-:W-:Y:S05]  /*3950*/  @P0 BRA `(.L_x_36) ;  /* 0x0000000000080947 */ /* 0x00dfea0003800000 */
[----:B------:R-:W-:-:S05]  /*3960*/  IMAD R31, R31, 0x4, R6 ;  /* 0x000000041f1f7824 */ /* 0x000fca00078e0206 */
[----:B------:R0:W2:Y:S02]  /*3970*/  ATOMS.ADD R28, [R31], R38 ;  /* 0x000000261f1c738c */ /* 0x0000a40000000000 */
.L_x_36:
[----:B------:R-:W-:Y:S05]  /*3980*/  BSYNC.RECONVERGENT B0 ;  /* 0x0000000000007941 */ /* 0x000fea0003800200 */
.L_x_35:
        /* <DEDUP_REMOVED lines=39> */
.L_x_38:
[----:B------:R-:W-:Y:S05]  /*3c00*/  BSYNC.RECONVERGENT B0 ;  /* 0x0000000000007941 */ /* 0x000fea0003800200 */
.L_x_37:
        /* <DEDUP_REMOVED lines=39> */
.L_x_40:
[----:B------:R-:W-:Y:S05]  /*3e80*/  BSYNC.RECONVERGENT B0 ;  /* 0x0000000000007941 */ /* 0x000fea0003800200 */
.L_x_39:
        /* <DEDUP_REMOVED lines=39> */
.L_x_42:
[----:B------:R-:W-:Y:S05]  /*4100*/  BSYNC.RECONVERGENT B0 ;  /* 0x0000000000007941 */ /* 0x000fea0003800200 */
.L_x_41:
[----:B------:R-:W-:Y:S01]  /*4110*/  R2P PR, R31, 0x7f ;  /* 0x0000007f1f007804 */ /* 0x000fe20000000000 */
[----:B--2---:R2:W3:Y:S01]  /*4120*/  SHFL.IDX PT, R52, R52, R35, 0x1f ;  /* 0x00001f2334347589 */ /* 0x0044e200000e0000 */
[----:B------:R-:W-:Y:S11]  /*4130*/  BSSY.RECONVERGENT B0, `(.L_x_43) ;  /* 0x0000025000007945 */ /* 0x000ff60003800200 */
[----:B------:R-:W-:-:S02]  /*4140*/  VOTE.ANY R28, PT, P0 ;  /* 0x00000000001c7806 */ /* 0x000fc400000e0100 */
[----:B------:R-:W-:Y:S02]  /*4150*/  VOTE.ANY R33, PT, P1 ;  /* 0x0000000000217806 */ /* 0x000fe400008e0100 */
[----:B------:R-:W-:Y:S02]  /*4160*/  @!P0 LOP3.LUT R28, RZ, R28, RZ, 0x33, !PT ;  /* 0x0000001cff1c8212 */ /* 0x000fe400078e33ff */
[----:B------:R-:W-:Y:S02]  /*4170*/  @!P1 LOP3.LUT R33, RZ, R33, RZ, 0x33, !PT ;  /* 0x00000021ff219212 */ /* 0x000fe400078e33ff */
[----:B------:R-:W-:Y:S02]  /*4180*/  VOTE.ANY R47, PT, P2 ;  /* 0x00000000002f7806 */ /* 0x000fe400010e0100 */
[----:B------:R-:W-:Y:S02]  /*4190*/  LOP3.LUT R28, R33, R28, RZ, 0xc0, !PT ;  /* 0x0000001c211c7212 */ /* 0x000fe400078ec0ff */
[----:B------:R-:W-:-:S02]  /*41a0*/  VOTE.ANY R33, PT, P3 ;  /* 0x0000000000217806 */ /* 0x000fc400018e0100 */
[----:B------:R-:W-:Y:S02]  /*41b0*/  @!P2 LOP3.LUT R47, RZ, R47, RZ, 0x33, !PT ;  /* 0x0000002fff2fa212 */ /* 0x000fe400078e33ff */
[----:B------:R-:W-:Y:S02]  /*41c0*/  @!P3 LOP3.LUT R33, RZ, R33, RZ, 0x33, !PT ;  /* 0x00000021ff21b212 */ /* 0x000fe400078e33ff */
[----:B------:R-:W-:Y:S02]  /*41d0*/  LOP3.LUT R28, R47, R28, RZ, 0xc0, !PT ;  /* 0x0000001c2f1c7212 */ /* 0x000fe400078ec0ff */
[----:B------:R-:W-:Y:S02]  /*41e0*/  LOP3.LUT P0, RZ, R31, 0x80, RZ, 0xc0, !PT ;  /* 0x000000801fff7812 */ /* 0x000fe4000780c0ff */
[----:B------:R-:W-:Y:S02]  /*41f0*/  VOTE.ANY R47, PT, P4 ;  /* 0x00000000002f7806 */ /* 0x000fe400020e0100 */
[----:B------:R-:W-:-:S02]  /*4200*/  LOP3.LUT R28, R33, R28, RZ, 0xc0, !PT ;  /* 0x0000001c211c7212 */ /* 0x000fc400078ec0ff */
[----:B------:R-:W-:Y:S02]  /*4210*/  VOTE.ANY R33, PT, P5 ;  /* 0x0000000000217806 */ /* 0x000fe400028e0100 */
[----:B------:R-:W-:Y:S02]  /*4220*/  @!P4 LOP3.LUT R47, RZ, R47, RZ, 0x33, !PT ;  /* 0x0000002fff2fc212 */ /* 0x000fe400078e33ff */
[----:B------:R-:W-:Y:S02]  /*4230*/  @!P5 LOP3.LUT R33, RZ, R33, RZ, 0x33, !PT ;  /* 0x00000021ff21d212 */ /* 0x000fe400078e33ff */
[----:B------:R-:W-:Y:S02]  /*4240*/  LOP3.LUT R28, R47, R28, RZ, 0xc0, !PT ;  /* 0x0000001c2f1c7212 */ /* 0x000fe400078ec0ff */
[----:B------:R-:W-:Y:S02]  /*4250*/  VOTE.ANY R47, PT, P6 ;  /* 0x00000000002f7806 */ /* 0x000fe400030e0100 */
[----:B------:R-:W-:-:S02]  /*4260*/  LOP3.LUT R28, R33, R28, RZ, 0xc0, !PT ;  /* 0x0000001c211c7212 */ /* 0x000fc400078ec0ff */
[----:B------:R-:W-:Y:S02]  /*4270*/  VOTE.ANY R33, PT, P0 ;  /* 0x0000000000217806 */ /* 0x000fe400000e0100 */
[----:B------:R-:W-:Y:S02]  /*4280*/  @!P6 LOP3.LUT R47, RZ, R47, RZ, 0x33, !PT ;  /* 0x0000002fff2fe212 */ /* 0x000fe400078e33ff */
        /* <DEDUP_REMOVED lines=13> */
[----:B------:R-:W-:-:S06]  /*4360*/  IMAD R30, R31, 0x4, R6 ;  /* 0x000000041f1e7824 */ /* 0x000fcc00078e0206 */
[----:B------:R0:W2:Y:S02]  /*4370*/  ATOMS.ADD R30, [R30], R47 ;  /* 0x0000002f1e1e738c */ /* 0x0000a40000000000 */
.L_x_44:
[----:B------:R-:W-:Y:S05]  /*4380*/  BSYNC.RECONVERGENT B0 ;  /* 0x0000000000007941 */ /* 0x000fea0003800200 */
.L_x_43:
[----:B------:R-:W-:Y:S01]  /*4390*/  R2P PR, R33, 0x7f ;  /* 0x0000007f21007804 */ /* 0x000fe20000000000 */
[----:B--2---:R2:W3:Y:S01]  /*43a0*/  SHFL.IDX PT, R50, R30, R50, 0x1f ;  /* 0x00001f321e327589 */ /* 0x0044e200000e0000 */
[----:B------:R-:W-:Y:S01]  /*43b0*/  BSSY.RECONVERGENT B0, `(.L_x_45) ;  /* 0x0000025000007945 */ /* 0x000fe20003800200 */
[----:B------:R-:W-:-:S10]  /*43c0*/  IMAD.MOV.U32 R48, RZ, RZ, RZ ;  /* 0x000000ffff307224 */ /* 0x000fd400078e00ff */
[----:B------:R-:W-:Y:S02]  /*43d0*/  VOTE.ANY R28, PT, P0 ;  /* 0x00000000001c7806 */ /* 0x000fe400000e0100 */
[----:B------:R-:W-:Y:S02]  /*43e0*/  VOTE.ANY R31, PT, P1 ;  /* 0x00000000001f7806 */ /* 0x000fe400008e0100 */
[----:B------:R-:W-:Y:S02]  /*43f0*/  @!P0 LOP3.LUT R28, RZ, R28, RZ, 0x33, !PT ;  /* 0x0000001cff1c8212 */ /* 0x000fe400078e33ff */
[----:B------:R-:W-:Y:S02]  /*4400*/  @!P1 LOP3.LUT R31, RZ, R31, RZ, 0x33, !PT ;  /* 0x0000001fff1f9212 */ /* 0x000fe400078e33ff */
[----:B------:R-:W-:Y:S02]  /*4410*/  LOP3.LUT P0, RZ, R33, 0x80, RZ, 0xc0, !PT ;  /* 0x0000008021ff7812 */ /* 0x000fe4000780c0ff */
[----:B------:R-:W-:-:S02]  /*4420*/  LOP3.LUT R28, R31, R28, RZ, 0xc0, !PT ;  /* 0x0000001c1f1c7212 */ /* 0x000fc400078ec0ff */
[----:B------:R-:W-:-:S04]  /*4430*/  VOTE.ANY R31, PT, P2 ;  /* 0x00000000001f7806 */ /* 0x000fc800010e0100 */
[----:B------:R-:W-:-:S04]  /*4440*/  @!P2 LOP3.LUT R31, RZ, R31, RZ, 0x33, !PT ;  /* 0x0000001fff1fa212 */ /* 0x000fc800078e33ff */
[----:B------:R-:W-:Y:S02]  /*4450*/  LOP3.LUT R28, R31, R28, RZ, 0xc0, !PT ;  /* 0x0000001c1f1c7212 */ /* 0x000fe400078ec0ff */
        /* <DEDUP_REMOVED lines=13> */
[----:B------:R-:W-:Y:S02]  /*4530*/  @!P0 LOP3.LUT R31, RZ, R31, RZ, 0x33, !PT ;  /* 0x0000001fff1f8212 */ /* 0x000fe400078e33ff */
[C---:B------:R-:W-:Y:S02]  /*4540*/  ISETP.NE.AND P0, PT, R16.reuse, 0x7fffffff, PT ;  /* 0x7fffffff1000780c */ /* 0x040fe40003f05270 */
[----:B------:R-:W-:Y:S02]  /*4550*/  LOP3.LUT R35, R31, R28, RZ, 0xc0, !PT ;  /* 0x0000001c1f237212 */ /* 0x000fe400078ec0ff */
[----:B------:R-:W-:Y:S02]  /*4560*/  SEL R28, R16, 0x80000000, P0 ;  /* 0x80000000101c7807 */ /* 0x000fe40000000000 */
[----:B------:R-:W4:Y:S02]  /*4570*/  FLO.U32 R31, R35 ;  /* 0x00000023001f7300 */ /* 0x000f2400000e0000 */
[----:B------:R-:W-:-:S02]  /*4580*/  SHF.R.U32.HI R40, RZ, UR4, R28 ;  /* 0x00000004ff287c19 */ /* 0x000fc4000801161c */
[----:B------:R-:W-:Y:S02]  /*4590*/  LOP3.LUT R28, R4, R35, RZ, 0xc0, !PT ;  /* 0x00000023041c7212 */ /* 0x000fe400078ec0ff */
[----:B------:R-:W-:-:S04]  /*45a0*/  LOP3.LUT R40, R40, R7, RZ, 0x30, !PT ;  /* 0x0000000728287212 */ /* 0x000fc800078e30ff */
[----:B------:R-:W0:Y:S01]  /*45b0*/  POPC R28, R28 ;  /* 0x0000001c001c7309 */ /* 0x000e220000000000 */
[----:B----4-:R-:W-:-:S13]  /*45c0*/  ISETP.NE.AND P0, PT, R26, R31, PT ;  /* 0x0000001f1a00720c */ /* 0x010fda0003f05270 */
[----:B0-23--:R-:W-:Y:S05]  /*45d0*/  @P0 BRA `(.L_x_46) ;  /* 0x0000000000080947 */ /* 0x00dfea0003800000 */
[----:B------:R-:W-:-:S05]  /*45e0*/  IMAD R33, R33, 0x4, R6 ;  /* 0x0000000421217824 */ /* 0x000fca00078e0206 */
[----:B------:R0:W2:Y:S02]  /*45f0*/  ATOMS.ADD R48, [R33], R28 ;  /* 0x0000001c2130738c */ /* 0x0000a40000000000 */
.L_x_46:
[----:B------:R-:W-:Y:S05]  /*4600*/  BSYNC.RECONVERGENT B0 ;  /* 0x0000000000007941 */ /* 0x000fea0003800200 */
.L_x_45:
[----:B------:R-:W-:Y:S01]  /*4610*/  R2P PR, R40, 0x7f ;  /* 0x0000007f28007804 */ /* 0x000fe20000000000 */
[----:B--2---:R2:W3:Y:S01]  /*4620*/  SHFL.IDX PT, R31, R48, R31, 0x1f ;  /* 0x00001f1f301f7589 */ /* 0x0044e200000e0000 */
[----:B------:R-:W-:Y:S11]  /*4630*/  BSSY.RECONVERGENT B0, `(.L_x_47) ;  /* 0x0000025000007945 */ /* 0x000ff60003800200 */
[----:B------:R-:W-:-:S02]  /*4640*/  VOTE.ANY R30, PT, P0 ;  /* 0x00000000001e7806 */ /* 0x000fc400000e0100 */
[----:B0-----:R-:W-:Y:S02]  /*4650*/  VOTE.ANY R33, PT, P1 ;  /* 0x0000000000217806 */ /* 0x001fe400008e0100 */
[----:B------:R-:W-:Y:S02]  /*4660*/  @!P0 LOP3.LUT R30, RZ, R30, RZ, 0x33, !PT ;  /* 0x0000001eff1e8212 */ /* 0x000fe400078e33ff */
[----:B------:R-:W-:Y:S02]  /*4670*/  @!P1 LOP3.LUT R33, RZ, R33, RZ, 0x33, !PT ;  /* 0x00000021ff219212 */ /* 0x000fe400078e33ff */
[----:B------:R-:W-:Y:S02]  /*4680*/  LOP3.LUT P0, RZ, R40, 0x80, RZ, 0xc0, !PT ;  /* 0x0000008028ff7812 */ /* 0x000fe4000780c0ff */
[----:B------:R-:W-:Y:S02]  /*4690*/  LOP3.LUT R30, R33, R30, RZ, 0xc0, !PT ;  /* 0x0000001e211e7212 */ /* 0x000fe400078ec0ff */
[----:B------:R-:W-:-:S04]  /*46a0*/  VOTE.ANY R33, PT, P2 ;  /* 0x0000000000217806 */ /* 0x000fc800010e0100 */
[----:B------:R-:W-:-:S04]  /*46b0*/  @!P2 LOP3.LUT R33, RZ, R33, RZ, 0x33, !PT ;  /* 0x00000021ff21a212 */ /* 0x000fc800078e33ff */
[----:B------:R-:W-:Y:S02]  /*46c0*/  LOP3.LUT R30, R33, R30, RZ, 0xc0, !PT ;  /* 0x0000001e211e7212 */ /* 0x000fe400078ec0ff */
[----:B------:R-:W-:Y:S02]  /*46d0*/  VOTE.ANY R33, PT, P3 ;  /* 0x0000000000217806 */ /* 0x000fe400018e0100 */
[----:B------:R-:W-:Y:S02]  /*46e0*/  VOTE.ANY R35, PT, P0 ;  /* 0x0000000000237806 */ /* 0x000fe400000e0100 */
[----:B------:R-:W-:Y:S02]  /*46f0*/  @!P3 LOP3.LUT R33, RZ, R33, RZ, 0x33, !PT ;  /* 0x00000021ff21b212 */ /* 0x000fe400078e33ff */
[----:B------:R-:W-:Y:S02]  /*4700*/  @!P0 LOP3.LUT R35, RZ, R35, RZ, 0x33, !PT ;  /* 0x00000023ff238212 */ /* 0x000fe400078e33ff */
[----:B------:R-:W-:-:S02]  /*4710*/  LOP3.LUT R30, R33, R30, RZ, 0xc0, !PT ;  /* 0x0000001e211e7212 */ /* 0x000fc400078ec0ff */
[----:B------:R-:W-:Y:S02]  /*4720*/  VOTE.ANY R33, PT, P4 ;  /* 0x0000000000217806 */ /* 0x000fe400020e0100 */
[----:B------:R-:W-:Y:S02]  /*4730*/  ISETP.NE.AND P0, PT, R15, 0x7fffffff, PT ;  /* 0x7fffffff0f00780c */ /* 0x000fe40003f05270 */
[----:B------:R-:W-:-:S04]  /*4740*/  @!P4 LOP3.LUT R33, RZ, R33, RZ, 0x33, !PT ;  /* 0x00000021ff21c212 */ /* 0x000fc800078e33ff */
[----:B------:R-:W-:Y:S02]  /*4750*/  LOP3.LUT R30, R33, R30, RZ, 0xc0, !PT ;  /* 0x0000001e211e7212 */ /* 0x000fe400078ec0ff */
[----:B------:R-:W-:-:S04]  /*4760*/  VOTE.ANY R33, PT, P5 ;  /* 0x0000000000217806 */ /* 0x000fc800028e0100 */
[----:B------:R-:W-:-:S04]  /*4770*/  @!P5 LOP3.LUT R33, RZ, R33, RZ, 0x33, !PT ;  /* 0x00000021ff21d212 */ /* 0x000fc800078e33ff */
[----:B------:R-:W-:Y:S02]  /*4780*/  LOP3.LUT R30, R33, R30, RZ, 0xc0, !PT ;  /* 0x0000001e211e7212 */ /* 0x000fe400078ec0ff */
[----:B------:R-:W-:-:S04]  /*4790*/  VOTE.ANY R33, PT, P6 ;  /* 0x0000000000217806 */ /* 0x000fc800030e0100 */
[----:B------:R-:W-:-:S04]  /*47a0*/  @!P6 LOP3.LUT R33, RZ, R33, RZ, 0x33, !PT ;  /* 0x00000021ff21e212 */ /* 0x000fc800078e33ff */
[----:B------:R-:W-:-:S04]  /*47b0*/  LOP3.LUT R30, R33, R30, RZ, 0xc0, !PT ;  /* 0x0000001e211e7212 */ /* 0x000fc800078ec0ff */
[----:B------:R-:W-:Y:S02]  /*47c0*/  LOP3.LUT R35, R35, R30, RZ, 0xc0, !PT ;  /* 0x0000001e23237212 */ /* 0x000fe400078ec0ff */
[----:B------:R-:W-:Y:S02]  /*47d0*/  SEL R30, R15, 0x80000000, P0 ;  /* 0x800000000f1e7807 */ /* 0x000fe40000000000 */
[----:B------:R0:W4:Y:S02]  /*47e0*/  FLO.U32 R33, R35 ;  /* 0x0000002300217300 */ /* 0x00012400000e0000 */
[----:B------:R-:W-:Y:S02]  /*47f0*/  SHF.R.U32.HI R46, RZ, UR4, R30 ;  /* 0x00000004ff2e7c19 */ /* 0x000fe4000801161e */
[----:B------:R-:W-:Y:S02]  /*4800*/  LOP3.LUT R30, R4, R35, RZ, 0xc0, !PT ;  /* 0x00000023041e7212 */ /* 0x000fe400078ec0ff */
[----:B------:R-:W-:Y:S01]  /*4810*/  LOP3.LUT R46, R46, R7, RZ, 0x30, !PT ;  /* 0x000000072e2e7212 */ /* 0x000fe200078e30ff */
[----:B0-----:R-:W-:-:S03]  /*4820*/  IMAD.MOV.U32 R35, RZ, RZ, RZ ;  /* 0x000000ffff237224 */ /* 0x001fc600078e00ff */
[----:B------:R-:W0:Y:S01]  /*4830*/  POPC R30, R30 ;  /* 0x0000001e001e7309 */ /* 0x000e220000000000 */
[----:B----4-:R-:W-:-:S13]  /*4840*/  ISETP.NE.AND P0, PT, R26, R33, PT ;  /* 0x000000211a00720c */ /* 0x010fda0003f05270 */
[----:B0-23--:R-:W-:Y:S05]  /*4850*/  @P0 BRA `(.L_x_48) ;  /* 0x0000000000080947 */ /* 0x00dfea0003800000 */
[----:B------:R-:W-:-:S06]  /*4860*/  IMAD R35, R40, 0x4, R6 ;  /* 0x0000000428237824 */ /* 0x000fcc00078e0206 */
[----:B------:R0:W2:Y:S02]  /*4870*/  ATOMS.ADD R35, [R35], R30 ;  /* 0x0000001e2323738c */ /* 0x0000a40000000000 */
.L_x_48:
[----:B------:R-:W-:Y:S05]  /*4880*/  BSYNC.RECONVERGENT B0 ;  /* 0x0000000000007941 */ /* 0x000fea0003800200 */
.L_x_47:
[----:B------:R-:W-:Y:S01]  /*4890*/  R2P PR, R46, 0x7f ;  /* 0x0000007f2e007804 */ /* 0x000fe20000000000 */
[----:B------:R-:W-:Y:S01]  /*48a0*/  IMAD.IADD R32, R32, 0x1, R53 ;  /* 0x0000000120207824 */ /* 0x000fe200078e0235 */
[----:B--2---:R2:W3:Y:S01]  /*48b0*/  SHFL.IDX PT, R33, R35, R33, 0x1f ;  /* 0x00001f2123217589 */ /* 0x0044e200000e0000 */
[----:B------:R-:W-:Y:S01]  /*48c0*/  IMAD.IADD R34, R34, 0x1, R37 ;  /* 0x0000000122227824 */ /* 0x000fe200078e0225 */
[----:B------:R-:W-:Y:S09]  /*48d0*/  BSSY.RECONVERGENT B0, `(.L_x_49) ;  /* 0x0000025000007945 */ /* 0x000ff20003800200 */
[----:B------:R-:W-:-:S02]  /*48e0*/  VOTE.ANY R40, PT, P0 ;  /* 0x0000000000287806 */ /* 0x000fc400000e0100 */
[----:B------:R-:W-:Y:S02]  /*48f0*/  VOTE.ANY R53, PT, P1 ;  /* 0x0000000000357806 */ /* 0x000fe400008e0100 */
[----:B------:R-:W-:Y:S02]  /*4900*/  @!P0 LOP3.LUT R40, RZ, R40, RZ, 0x33, !PT ;  /* 0x00000028ff288212 */ /* 0x000fe400078e33ff */
[----:B------:R-:W-:Y:S02]  /*4910*/  @!P1 LOP3.LUT R53, RZ, R53, RZ, 0x33, !PT ;  /* 0x00000035ff359212 */ /* 0x000fe400078e33ff */
[----:B------:R-:W-:Y:S02]  /*4920*/  LOP3.LUT P0, RZ, R46, 0x80, RZ, 0xc0, !PT ;  /* 0x000000802eff7812 */ /* 0x000fe4000780c0ff */
        /* <DEDUP_REMOVED lines=21> */
[----:B------:R4:W5:Y:S02]  /*4a80*/  FLO.U32 R40, R48 ;  /* 0x0000003000287300 */ /* 0x00096400000e0000 */
[----:B------:R-:W-:-:S04]  /*4a90*/  SHF.R.U32.HI R37, RZ, UR4, R37 ;  /* 0x00000004ff257c19 */ /* 0x000fc80008011625 */
[----:B------:R-:W-:Y:S01]  /*4aa0*/  LOP3.LUT R53, R37, R7, RZ, 0x30, !PT ;  /* 0x0000000725357212 */ /* 0x000fe200078e30ff */
[----:B------:R-:W-:Y:S01]  /*4ab0*/  IMAD.MOV.U32 R37, RZ, RZ, RZ ;  /* 0x000000ffff257224 */ /* 0x000fe200078e00ff */
[----:B----4-:R-:W-:-:S04]  /*4ac0*/  LOP3.LUT R48, R4, R48, RZ, 0xc0, !PT ;  /* 0x0000003004307212 */ /* 0x010fc800078ec0ff */
[----:B--2---:R2:W4:Y:S01]  /*4ad0*/  POPC R35, R48 ;  /* 0x0000003000237309 */ /* 0x0045220000000000 */
[----:B-----5:R-:W-:-:S13]  /*4ae0*/  ISETP.NE.AND P0, PT, R26, R40, PT ;  /* 0x000000281a00720c */ /* 0x020fda0003f05270 */
[----:B--234-:R-:W-:Y:S05]  /*4af0*/  @P0 BRA `(.L_x_50) ;  /* 0x0000000000080947 */ /* 0x01cfea0003800000 */
[----:B------:R-:W-:-:S05]  /*4b00*/  IMAD R46, R46, 0x4, R6 ;  /* 0x000000042e2e7824 */ /* 0x000fca00078e0206 */
[----:B------:R2:W3:Y:S02]  /*4b10*/  ATOMS.ADD R37, [R46], R35 ;  /* 0x000000232e25738c */ /* 0x0004e40000000000 */
.L_x_50:
[----:B------:R-:W-:Y:S05]  /*4b20*/  BSYNC.RECONVERGENT B0 ;  /* 0x0000000000007941 */ /* 0x000fea0003800200 */
.L_x_49:
[----:B------:R-:W-:Y:S01]  /*4b30*/  R2P PR, R53, 0x7f ;  /* 0x0000007f35007804 */ /* 0x000fe20000000000 */
[----:B------:R-:W-:Y:S01]  /*4b40*/  IMAD.IADD R36, R51, 0x1, R36 ;  /* 0x0000000133247824 */ /* 0x000fe200078e0224 */
[----:B---3--:R3:W4:Y:S01]  /*4b50*/  SHFL.IDX PT, R40, R37, R40, 0x1f ;  /* 0x00001f2825287589 */ /* 0x00872200000e0000 */
[----:B------:R-:W-:Y:S01]  /*4b60*/  IMAD.IADD R38, R38, 0x1, R41 ;  /* 0x0000000126267824 */ /* 0x000fe200078e0229 */
[----:B------:R-:W-:Y:S09]  /*4b70*/  BSSY.RECONVERGENT B0, `(.L_x_51) ;  /* 0x0000025000007945 */ /* 0x000ff20003800200 */
[----:B--2---:R-:W-:-:S02]  /*4b80*/  VOTE.ANY R46, PT, P0 ;  /* 0x00000000002e7806 */ /* 0x004fc400000e0100 */
        /* <DEDUP_REMOVED lines=22> */
[----:B------:R-:W-:Y:S02]  /*4cf0*/  ISETP.NE.AND P0, PT, R13, 0x7fffffff, PT ;  /* 0x7fffffff0d00780c */ /* 0x000fe40003f05270 */
[----:B------:R-:W-:Y:S02]  /*4d00*/  LOP3.LUT R48, R51, R46, RZ, 0xc0, !PT ;  /* 0x0000002e33307212 */ /* 0x000fe400078ec0ff */
[----:B------:R-:W-:Y:S02]  /*4d10*/  SEL R41, R13, 0x80000000, P0 ;  /* 0x800000000d297807 */ /* 0x000fe40000000000 */
[----:B------:R2:W5:Y:S02]  /*4d20*/  FLO.U32 R46, R48 ;  /* 0x00000030002e7300 */ /* 0x00056400000e0000 */
[----:B------:R-:W-:-:S04]  /*4d30*/  SHF.R.U32.HI R41, RZ, UR4, R41 ;  /* 0x00000004ff297c19 */ /* 0x000fc80008011629 */
[----:B------:R-:W-:Y:S01]  /*4d40*/  LOP3.LUT R51, R41, R7, RZ, 0x30, !PT ;  /* 0x0000000729337212 */ /* 0x000fe200078e30ff */
[----:B------:R-:W-:Y:S01]  /*4d50*/  IMAD.MOV.U32 R41, RZ, RZ, RZ ;  /* 0x000000ffff297224 */ /* 0x000fe200078e00ff */
[----:B--2---:R-:W-:-:S04]  /*4d60*/  LOP3.LUT R48, R4, R48, RZ, 0xc0, !PT ;  /* 0x0000003004307212 */ /* 0x004fc800078ec0ff */
[----:B---3--:R2:W3:Y:S01]  /*4d70*/  POPC R37, R48 ;  /* 0x0000003000257309 */ /* 0x0084e20000000000 */
[----:B-----5:R-:W-:-:S13]  /*4d80*/  ISETP.NE.AND P0, PT, R26, R46, PT ;  /* 0x0000002e1a00720c */ /* 0x020fda0003f05270 */
[----:B--234-:R-:W-:Y:S05]  /*4d90*/  @P0 BRA `(.L_x_52) ;  /* 0x0000000000080947 */ /* 0x01cfea0003800000 */
[----:B------:R-:W-:-:S05]  /*4da0*/  IMAD R48, R53, 0x4, R6 ;  /* 0x0000000435307824 */ /* 0x000fca00078e0206 */
[----:B------:R2:W3:Y:S02]  /*4db0*/  ATOMS.ADD R41, [R48], R37 ;  /* 0x000000253029738c */ /* 0x0004e40000000000 */
.L_x_52:
[----:B------:R-:W-:Y:S05]  /*4dc0*/  BSYNC.RECONVERGENT B0 ;  /* 0x0000000000007941 */ /* 0x000fea0003800200 */
.L_x_51:
        /* <DEDUP_REMOVED lines=31> */
[----:B------:R-:W2:Y:S02]  /*4fc0*/  FLO.U32 R39, R53 ;  /* 0x0000003500277300 */ /* 0x000ea400000e0000 */
[----:B------:R-:W-:-:S02]  /*4fd0*/  SHF.R.U32.HI R48, RZ, UR4, R43 ;  /* 0x00000004ff307c19 */ /* 0x000fc4000801162b */
[----:B------:R-:W-:Y:S02]  /*4fe0*/  LOP3.LUT R43, R4, R53, RZ, 0xc0, !PT ;  /* 0x00000035042b7212 */ /* 0x000fe400078ec0ff */
[----:B---3--:R-:W-:Y:S01]  /*4ff0*/  LOP3.LUT R41, R48, R7, RZ, 0x30, !PT ;  /* 0x0000000730297212 */ /* 0x008fe200078e30ff */
[----:B------:R-:W-:-:S03]  /*5000*/  IMAD.MOV.U32 R48, RZ, RZ, RZ ;  /* 0x000000ffff307224 */ /* 0x000fc600078e00ff */
[----:B------:R-:W3:Y:S01]  /*5010*/  POPC R43, R43 ;  /* 0x0000002b002b7309 */ /* 0x000ee20000000000 */
[----:B--2---:R-:W-:-:S13]  /*5020*/  ISETP.NE.AND P0, PT, R26, R39, PT ;  /* 0x000000271a00720c */ /* 0x004fda0003f05270 */
[----:B---34-:R-:W-:Y:S05]  /*5030*/  @P0 BRA `(.L_x_54) ;  /* 0x0000000000080947 */ /* 0x018fea0003800000 */
[----:B------:R-:W-:-:S06]  /*5040*/  IMAD R48, R51, 0x4, R6 ;  /* 0x0000000433307824 */ /* 0x000fcc00078e0206 */
[----:B------:R2:W3:Y:S02]  /*5050*/  ATOMS.ADD R48, [R48], R43 ;  /* 0x0000002b3030738c */ /* 0x0004e40000000000 */
.L_x_54:
[----:B------:R-:W-:Y:S05]  /*5060*/  BSYNC.RECONVERGENT B0 ;  /* 0x0000000000007941 */ /* 0x000fea0003800200 */
.L_x_53:
[----:B------:R-:W-:Y:S01]  /*5070*/  R2P PR, R41, 0x7f ;  /* 0x0000007f29007804 */ /* 0x000fe20000000000 */
[----:B------:R-:W-:Y:S01]  /*5080*/  IMAD.IADD R52, R49, 0x1, R52 ;  /* 0x0000000131347824 */ /* 0x000fe200078e0234 */
[----:B---3--:R3:W4:Y:S01]  /*5090*/  SHFL.IDX PT, R48, R48, R39, 0x1f ;  /* 0x00001f2730307589 */ /* 0x00872200000e0000 */
        /* <DEDUP_REMOVED lines=28> */
[----:B------:R5:W0:Y:S01]  /*5260*/  FLO.U32 R49, R51 ;  /* 0x0000003300317300 */ /* 0x000a2200000e0000 */
[----:B------:R-:W-:Y:S02]  /*5270*/  LOP3.LUT R53, R4, R51, RZ, 0xc0, !PT ;  /* 0x0000003304357212 */ /* 0x000fe400078ec0ff */
[----:B------:R-:W-:-:S05]  /*5280*/  SHF.R.U32.HI R47, RZ, UR4, R47 ;  /* 0x00000004ff2f7c19 */ /* 0x000fca000801162f */
[----:B------:R-:W1:Y:S01]  /*5290*/  POPC R53, R53 ;  /* 0x0000003500357309 */ /* 0x000e620000000000 */
[----:B-----5:R-:W-:Y:S01]  /*52a0*/  LOP3.LUT R51, R47, R7, RZ, 0x30, !PT ;  /* 0x000000072f337212 */ /* 0x020fe200078e30ff */
[----:B------:R-:W-:Y:S01]  /*52b0*/  IMAD.MOV.U32 R47, RZ, RZ, RZ ;  /* 0x000000ffff2f7224 */ /* 0x000fe200078e00ff */
[----:B0-----:R-:W-:-:S13]  /*52c0*/  ISETP.NE.AND P0, PT, R26, R49, PT ;  /* 0x000000311a00720c */ /* 0x001fda0003f05270 */
[----:B-1-34-:R-:W-:Y:S05]  /*52d0*/  @P0 BRA `(.L_x_56) ;  /* 0x0000000000080947 */ /* 0x01afea0003800000 */
[----:B------:R-:W-:-:S05]  /*52e0*/  IMAD R41, R41, 0x4, R6 ;  /* 0x0000000429297824 */ /* 0x000fca00078e0206 */
[----:B------:R0:W1:Y:S02]  /*52f0*/  ATOMS.ADD R47, [R41], R53 ;  /* 0x00000035292f738c */ /* 0x0000640000000000 */
.L_x_56:
[----:B------:R-:W-:Y:S05]  /*5300*/  BSYNC.RECONVERGENT B0 ;  /* 0x0000000000007941 */ /* 0x000fea0003800200 */
.L_x_55:
[----:B------:R-:W-:Y:S01]  /*5310*/  R2P PR, R51, 0x7f ;  /* 0x0000007f33007804 */ /* 0x000fe20000000000 */
[----:B------:R-:W-:Y:S01]  /*5320*/  IMAD.IADD R28, R28, 0x1, R31 ;  /* 0x000000011c1c7824 */ /* 0x000fe200078e021f */
[----:B-1----:R1:W3:Y:S01]  /*5330*/  SHFL.IDX PT, R47, R47, R49, 0x1f ;  /* 0x00001f312f2f7589 */ /* 0x0022e200000e0000 */
        /* <DEDUP_REMOVED lines=28> */
[----:B------:R4:W5:Y:S01]  /*5500*/  FLO.U32 R31, R39 ;  /* 0x00000027001f7300 */ /* 0x00096200000e0000 */
[----:B0-----:R-:W-:Y:S02]  /*5510*/  LOP3.LUT R41, R4, R39, RZ, 0xc0, !PT ;  /* 0x0000002704297212 */ /* 0x001fe400078ec0ff */
[----:B------:R-:W-:-:S05]  /*5520*/  SHF.R.U32.HI R33, RZ, UR4, R33 ;  /* 0x00000004ff217c19 */ /* 0x000fca0008011621 */
[----:B------:R-:W0:Y:S01]  /*5530*/  POPC R41, R41 ;  /* 0x0000002900297309 */ /* 0x000e220000000000 */
[----:B----4-:R-:W-:Y:S01]  /*5540*/  LOP3.LUT R39, R33, R7, RZ, 0x30, !PT ;  /* 0x0000000721277212 */ /* 0x010fe200078e30ff */
[----:B------:R-:W-:Y:S01]  /*5550*/  IMAD.MOV.U32 R33, RZ, RZ, RZ ;  /* 0x000000ffff217224 */ /* 0x000fe200078e00ff */
[----:B-----5:R-:W-:-:S13]  /*5560*/  ISETP.NE.AND P0, PT, R26, R31, PT ;  /* 0x0000001f1a00720c */ /* 0x020fda0003f05270 */
[----:B01-3--:R-:W-:Y:S05]  /*5570*/  @P0 BRA `(.L_x_58) ;  /* 0x0000000000080947 */ /* 0x00bfea0003800000 */
[----:B------:R-:W-:-:S06]  /*5580*/  IMAD R33, R51, 0x4, R6 ;  /* 0x0000000433217824 */ /* 0x000fcc00078e0206 */
[----:B------:R0:W1:Y:S02]  /*5590*/  ATOMS.ADD R33, [R33], R41 ;  /* 0x000000292121738c */ /* 0x0000640000000000 */
.L_x_58:
[----:B------:R-:W-:Y:S05]  /*55a0*/  BSYNC.RECONVERGENT B0 ;  /* 0x0000000000007941 */ /* 0x000fea0003800200 */
.L_x_57:
        /* <DEDUP_REMOVED lines=31> */
[----:B------:R4:W5:Y:S01]  /*57a0*/  FLO.U32 R35, R49 ;  /* 0x0000003100237300 */ /* 0x00096200000e0000 */
[----:B------:R-:W-:Y:S02]  /*57b0*/  LOP3.LUT R51, R4, R49, RZ, 0xc0, !PT ;  /* 0x0000003104337212 */ /* 0x000fe400078ec0ff */
        /* <DEDUP_REMOVED lines=8> */
.L_x_60:
[----:B------:R-:W-:Y:S05]  /*5840*/  BSYNC.RECONVERGENT B0 ;  /* 0x0000000000007941 */ /* 0x000fea0003800200 */
.L_x_59:
        /* <DEDUP_REMOVED lines=30> */
[----:B--2---:R-:W-:Y:S02]  /*5a30*/  SEL R43, R8, 0x80000000, P0 ;  /* 0x80000000082b7807 */ /* 0x004fe40000000000 */
[----:B------:R2:W4:Y:S02]  /*5a40*/  FLO.U32 R31, R39 ;  /* 0x00000027001f7300 */ /* 0x00052400000e0000 */
[----:B------:R-:W-:-:S02]  /*5a50*/  SHF.R.U32.HI R53, RZ, UR4, R43 ;  /* 0x00000004ff357c19 */ /* 0x000fc4000801162b */
[----:B------:R-:W-:Y:S02]  /*5a60*/  LOP3.LUT R43, R4, R39, RZ, 0xc0, !PT ;  /* 0x00000027042b7212 */ /* 0x000fe400078ec0ff */
[----:B------:R-:W-:Y:S01]  /*5a70*/  LOP3.LUT R53, R53, R7, RZ, 0x30, !PT ;  /* 0x0000000735357212 */ /* 0x000fe200078e30ff */
[----:B--2---:R-:W-:-:S03]  /*5a80*/  IMAD.MOV.U32 R39, RZ, RZ, RZ ;  /* 0x000000ffff277224 */ /* 0x004fc600078e00ff */
[----:B------:R-:W2:Y:S01]  /*5a90*/  POPC R43, R43 ;  /* 0x0000002b002b7309 */ /* 0x000ea20000000000 */
[----:B----4-:R-:W-:-:S13]  /*5aa0*/  ISETP.NE.AND P0, PT, R26, R31, PT ;  /* 0x0000001f1a00720c */ /* 0x010fda0003f05270 */
[----:B-123--:R-:W-:Y:S05]  /*5ab0*/  @P0 BRA `(.L_x_62) ;  /* 0x0000000000080947 */ /* 0x00efea0003800000 */
[----:B------:R-:W-:-:S06]  /*5ac0*/  IMAD R39, R49, 0x4, R6 ;  /* 0x0000000431277824 */ /* 0x000fcc00078e0206 */
[----:B------:R1:W2:Y:S02]  /*5ad0*/  ATOMS.ADD R39, [R39], R43 ;  /* 0x0000002b2727738c */ /* 0x0002a40000000000 */
.L_x_62:
[----:B------:R-:W-:Y:S05]  /*5ae0*/  BSYNC.RECONVERGENT B0 ;  /* 0x0000000000007941 */ /* 0x000fea0003800200 */
.L_x_61:
[----:B------:R-:W-:Y:S01]  /*5af0*/  R2P PR, R53, 0x7f ;  /* 0x0000007f35007804 */ /* 0x000fe20000000000 */
[----:B--2---:R2:W3:Y:S01]  /*5b00*/  SHFL.IDX PT, R31, R39, R31, 0x1f ;  /* 0x00001f1f271f7589 */ /* 0x0044e200000e0000 */
[----:B------:R-:W-:Y:S11]  /*5b10*/  BSSY.RECONVERGENT B0, `(.L_x_63) ;  /* 0x0000021000007945 */ /* 0x000ff60003800200 */
[----:B------:R-:W-:-:S02]  /*5b20*/  VOTE.ANY R35, PT, P0 ;  /* 0x0000000000237806 */ /* 0x000fc400000e0100 */
[----:B------:R-:W-:Y:S02]  /*5b30*/  VOTE.ANY R49, PT, P1 ;  /* 0x0000000000317806 */ /* 0x000fe400008e0100 */
[----:B------:R-:W-:Y:S02]  /*5b40*/  @!P0 LOP3.LUT R35, RZ, R35, RZ, 0x33, !PT ;  /* 0x00000023ff238212 */ /* 0x000fe400078e33ff */
[----:B------:R-:W-:Y:S02]  /*5b50*/  @!P1 LOP3.LUT R49, RZ, R49, RZ, 0x33, !PT ;  /* 0x00000031ff319212 */ /* 0x000fe400078e33ff */
[----:B--2---:R-:W-:Y:S02]  /*5b60*/  VOTE.ANY R39, PT, P5 ;  /* 0x0000000000277806 */ /* 0x004fe400028e0100 */
[----:B------:R-:W-:Y:S02]  /*5b70*/  LOP3.LUT R35, R49, R35, RZ, 0xc0, !PT ;  /* 0x0000002331237212 */ /* 0x000fe400078ec0ff */
[----:B------:R-:W-:-:S02]  /*5b80*/  VOTE.ANY R49, PT, P2 ;  /* 0x0000000000317806 */ /* 0x000fc400010e0100 */
        /* <DEDUP_REMOVED lines=9> */
[----:B------:R-:W-:Y:S01]  /*5c20*/  LOP3.LUT R35, R49, R35, RZ, 0xc0, !PT ;  /* 0x0000002331237212 */ /* 0x000fe200078ec0ff */
[----:B------:R-:W-:-:S03]  /*5c30*/  IMAD.MOV.U32 R49, RZ, RZ, RZ ;  /* 0x000000ffff317224 */ /* 0x000fc600078e00ff */
[----:B------:R-:W-:Y:S02]  /*5c40*/  LOP3.LUT R35, R39, R35, RZ, 0xc0, !PT ;  /* 0x0000002327237212 */ /* 0x000fe400078ec0ff */
[----:B------:R-:W-:-:S04]  /*5c50*/  VOTE.ANY R39, PT, P6 ;  /* 0x0000000000277806 */ /* 0x000fc800030e0100 */
[----:B------:R-:W-:-:S04]  /*5c60*/  @!P6 LOP3.LUT R39, RZ, R39, RZ, 0x33, !PT ;  /* 0x00000027ff27e212 */ /* 0x000fc800078e33ff */
[----:B------:R-:W-:Y:S02]  /*5c70*/  LOP3.LUT R35, R39, R35, RZ, 0xc0, !PT ;  /* 0x0000002327237212 */ /* 0x000fe400078ec0ff */
[----:B------:R-:W-:-:S04]  /*5c80*/  VOTE.ANY R39, PT, P0 ;  /* 0x0000000000277806 */ /* 0x000fc800000e0100 */
[----:B------:R-:W-:-:S04]  /*5c90*/  @!P0 LOP3.LUT R39, RZ, R39, RZ, 0x33, !PT ;  /* 0x00000027ff278212 */ /* 0x000fc800078e33ff */
[----:B------:R-:W-:-:S04]  /*5ca0*/  LOP3.LUT R39, R39, R35, RZ, 0xc0, !PT ;  /* 0x0000002327277212 */ /* 0x000fc800078ec0ff */
[----:B------:R-:W2:Y:S01]  /*5cb0*/  FLO.U32 R35, R39 ;  /* 0x0000002700237300 */ /* 0x000ea200000e0000 */
[----:B------:R-:W-:-:S07]  /*5cc0*/  LOP3.LUT R4, R4, R39, RZ, 0xc0, !PT ;  /* 0x0000002704047212 */ /* 0x000fce00078ec0ff */
[----:B------:R-:W4:Y:S01]  /*5cd0*/  POPC R4, R4 ;  /* 0x0000000400047309 */ /* 0x000f220000000000 */
[----:B--2---:R-:W-:-:S13]  /*5ce0*/  ISETP.NE.AND P0, PT, R26, R35, PT ;  /* 0x000000231a00720c */ /* 0x004fda0003f05270 */
[----:B---34-:R-:W-:Y:S05]  /*5cf0*/  @P0 BRA `(.L_x_64) ;  /* 0x0000000000080947 */ /* 0x018fea0003800000 */
[----:B------:R-:W-:-:S06]  /*5d00*/  IMAD R49, R53, 0x4, R6 ;  /* 0x0000000435317824 */ /* 0x000fcc00078e0206 */
[----:B------:R2:W3:Y:S02]  /*5d10*/  ATOMS.ADD R49, [R49], R4 ;  /* 0x000000043131738c */ /* 0x0004e40000000000 */
.L_x_64:
[----:B------:R-:W-:Y:S05]  /*5d20*/  BSYNC.RECONVERGENT B0 ;  /* 0x0000000000007941 */ /* 0x000fea0003800200 */
.L_x_63:
[----:B------:R-:W-:Y:S01]  /*5d30*/  BAR.SYNC.DEFER_BLOCKING 0x0 ;  /* 0x0000000000007b1d */ /* 0x000fe20000010000 */
[----:B------:R-:W-:Y:S01]  /*5d40*/  IMAD.IADD R6, R41, 0x1, R33 ;  /* 0x0000000129067824 */ /* 0x000fe200078e0221 */
[----:B------:R-:W-:Y:S01]  /*5d50*/  ISETP.NE.AND P0, PT, R45, RZ, PT ;  /* 0x000000ff2d00720c */ /* 0x000fe20003f05270 */
[----:B------:R-:W-:Y:S02]  /*5d60*/  IMAD R33, R32, 0x4, R29 ;  /* 0x0000000420217824 */ /* 0x000fe400078e021d */
[----:B------:R-:W-:Y:S01]  /*5d70*/  IMAD.IADD R32, R43, 0x1, R31 ;  /* 0x000000012b207824 */ /* 0x000fe200078e021f */
[----:B------:R-:W-:Y:S01]  /*5d80*/  BSSY B1, `(.L_x_65) ;  /* 0x0000058000017945 */ /* 0x000fe20003800000 */
[--C-:B------:R-:W-:Y:S01]  /*5d90*/  IMAD R31, R34, 0x4, R29.reuse ;  /* 0x00000004221f7824 */ /* 0x100fe200078e021d */
[----:B---3--:R3:W2:Y:S01]  /*5da0*/  SHFL.IDX PT, R49, R49, R35, 0x1f ;  /* 0x00001f2331317589 */ /* 0x0086a200000e0000 */
[----:B------:R-:W-:Y:S02]  /*5db0*/  IMAD R36, R36, 0x4, R29 ;  /* 0x0000000424247824 */ /* 0x000fe400078e021d */
[----:B------:R-:W-:-:S02]  /*5dc0*/  IMAD.IADD R26, R51, 0x1, R37 ;  /* 0x00000001331a7824 */ /* 0x000fc400078e0225 */
[--C-:B------:R-:W-:Y:S02]  /*5dd0*/  IMAD R42, R42, 0x4, R29.reuse ;  /* 0x000000042a2a7824 */ /* 0x100fe400078e021d */
[--C-:B------:R-:W-:Y:S02]  /*5de0*/  IMAD R37, R44, 0x4, R29.reuse ;  /* 0x000000042c257824 */ /* 0x100fe400078e021d */
[--C-:B------:R-:W-:Y:S02]  /*5df0*/  IMAD R52, R52, 0x4, R29.reuse ;  /* 0x0000000434347824 */ /* 0x100fe400078e021d */
[--C-:B---3--:R-:W-:Y:S02]  /*5e00*/  IMAD R35, R38, 0x4, R29.reuse ;  /* 0x0000000426237824 */ /* 0x108fe400078e021d */
[--C-:B------:R-:W-:Y:S02]  /*5e10*/  IMAD R39, R50, 0x4, R29.reuse ;  /* 0x0000000432277824 */ /* 0x100fe400078e021d */
[--C-:B------:R-:W-:Y:S01]  /*5e20*/  IMAD R28, R28, 0x4, R29.reuse ;  /* 0x000000041c1c7824 */ /* 0x100fe200078e021d */
[----:B------:R3:W-:Y:S01]  /*5e30*/  STS [R33+-0x4], R25 ;  /* 0xfffffc1921007388 */ /* 0x0007e20000000800 */
[----:B------:R-:W-:-:S02]  /*5e40*/  IMAD R40, R40, 0x4, R29 ;  /* 0x0000000428287824 */ /* 0x000fc400078e021d */
[--C-:B------:R-:W-:Y:S01]  /*5e50*/  IMAD R48, R48, 0x4, R29.reuse ;  /* 0x0000000430307824 */ /* 0x100fe200078e021d */
[----:B------:R-:W-:Y:S01]  /*5e60*/  STS [R31+-0x4], R24 ;  /* 0xfffffc181f007388 */ /* 0x000fe20000000800 */
[--C-:B------:R-:W-:Y:S02]  /*5e70*/  IMAD R47, R47, 0x4, R29.reuse ;  /* 0x000000042f2f7824 */ /* 0x100fe400078e021d */
[----:B------:R-:W-:Y:S01]  /*5e80*/  IMAD R6, R6, 0x4, R29 ;  /* 0x0000000406067824 */ /* 0x000fe200078e021d */
[----:B------:R4:W-:Y:S01]  /*5e90*/  STS [R36+-0x4], R23 ;  /* 0xfffffc1724007388 */ /* 0x0009e20000000800 */
[----:B--2---:R-:W-:Y:S02]  /*5ea0*/  IMAD.IADD R4, R4, 0x1, R49 ;  /* 0x0000000104047824 */ /* 0x004fe400078e0231 */
[--C-:B---3--:R-:W-:Y:S01]  /*5eb0*/  IMAD R25, R46, 0x4, R29.reuse ;  /* 0x000000042e197824 */ /* 0x108fe200078e021d */
[----:B------:R-:W-:Y:S01]  /*5ec0*/  STS [R35+-0x4], R22 ;  /* 0xfffffc1623007388 */ /* 0x000fe20000000800 */
[----:B------:R-:W-:-:S03]  /*5ed0*/  IMAD R32, R32, 0x4, R29 ;  /* 0x0000000420207824 */ /* 0x000fc600078e021d */
[----:B------:R2:W-:Y:S01]  /*5ee0*/  STS [R42+-0x4], R21 ;  /* 0xfffffc152a007388 */ /* 0x0005e20000000800 */
[----:B----4-:R-:W-:-:S03]  /*5ef0*/  IMAD R23, R30, 0x4, R29 ;  /* 0x000000041e177824 */ /* 0x010fc600078e021d */
[----:B------:R-:W-:Y:S04]  /*5f00*/  STS [R37+-0x4], R20 ;  /* 0xfffffc1425007388 */ /* 0x000fe80000000800 */
[----:B------:R3:W-:Y:S01]  /*5f10*/  STS [R52+-0x4], R19 ;  /* 0xfffffc1334007388 */ /* 0x0007e20000000800 */
[----:B--2---:R-:W-:-:S03]  /*5f20*/  IMAD R21, R4, 0x4, R29 ;  /* 0x0000000404157824 */ /* 0x004fc600078e021d */
[----:B------:R-:W-:Y:S04]  /*5f30*/  STS [R39+-0x4], R18 ;  /* 0xfffffc1227007388 */ /* 0x000fe80000000800 */
[----:B------:R2:W-:Y:S01]  /*5f40*/  STS [R28+-0x4], R17 ;  /* 0xfffffc111c007388 */ /* 0x0005e20000000800 */
[----:B---3--:R-:W-:-:S03]  /*5f50*/  IMAD R19, R26, 0x4, R29 ;  /* 0x000000041a137824 */ /* 0x008fc600078e021d */
[----:B------:R3:W-:Y:S04]  /*5f60*/  STS [R23+-0x4], R16 ;  /* 0xfffffc1017007388 */ /* 0x0007e80000000800 */
[----:B------:R3:W-:Y:S01]  /*5f70*/  STS [R40+-0x4], R15 ;  /* 0xfffffc0f28007388 */ /* 0x0007e20000000800 */
[----:B--2---:R-:W-:-:S03]  /*5f80*/  IMAD R17, R3, 0x8, R29 ;  /* 0x0000000803117824 */ /* 0x004fc600078e021d */
[----:B------:R3:W-:Y:S04]  /*5f90*/  STS [R25+-0x4], R14 ;  /* 0xfffffc0e19007388 */ /* 0x0007e80000000800 */
[----:B------:R3:W-:Y:S04]  /*5fa0*/  STS [R48+-0x4], R13 ;  /* 0xfffffc0d30007388 */ /* 0x0007e80000000800 */
[----:B------:R3:W-:Y:S04]  /*5fb0*/  STS [R47+-0x4], R12 ;  /* 0xfffffc0c2f007388 */ /* 0x0007e80000000800 */
[----:B------:R3:W-:Y:S04]  /*5fc0*/  STS [R6+-0x4], R11 ;  /* 0xfffffc0b06007388 */ /* 0x0007e80000000800 */
[----:B------:R3:W-:Y:S04]  /*5fd0*/  STS [R19+-0x4], R10 ;  /* 0xfffffc0a13007388 */ /* 0x0007e80000000800 */
[----:B------:R3:W-:Y:S04]  /*5fe0*/  STS [R32+-0x4], R9 ;  /* 0xfffffc0920007388 */ /* 0x0007e80000000800 */
[----:B------:R3:W-:Y:S01]  /*5ff0*/  STS [R21+-0x4], R8 ;  /* 0xfffffc0815007388 */ /* 0x0007e20000000800 */
[----:B------:R-:W-:Y:S05]  /*6000*/  @P0 BRA `(.L_x_66) ;  /* 0x0000000000bc0947 */ /* 0x000fea0003800000 */
[----:B------:R-:W3:Y:S02]  /*6010*/  LDCU.64 UR4, c[0x0][0x398] ;  /* 0x00007300ff0477ac */ /* 0x000ee40008000a00 */
[----:B---3--:R-:W-:-:S04]  /*6020*/  LEA R10, P0, R3, UR4, 0x3 ;  /* 0x00000004030a7c11 */ /* 0x008fc8000f8018ff */
[----:B------:R-:W-:-:S05]  /*6030*/  LEA.HI.X R11, R3, UR5, RZ, 0x3, P0 ;  /* 0x00000005030b7c11 */ /* 0x000fca00080f1cff */
[----:B------:R-:W2:Y:S01]  /*6040*/  LDG.E.64 R8, desc[UR6][R10.64] ;  /* 0x000000060a087981 */ /* 0x000ea2000c1e1b00 */
[----:B------:R-:W-:Y:S02]  /*6050*/  SHF.R.S32.HI R13, RZ, 0x1f, R5 ;  /* 0x0000001fff0d7819 */ /* 0x000fe40000011405 */
[----:B--2---:R-:W-:-:S05]  /*6060*/  IADD3 R8, P0, PT, -R5, R8, RZ ;  /* 0x0000000805087210 */ /* 0x004fca0007f1e1ff */
[----:B------:R-:W-:Y:S01]  /*6070*/  IMAD.X R9, R9, 0x1, ~R13, P0 ;  /* 0x0000000109097824 */ /* 0x000fe200000e0e0d */
[----:B------:R-:W-:Y:S01]  /*6080*/  ISETP.GE.AND P0, PT, R27, 0x1, PT ;  /* 0x000000011b00780c */ /* 0x000fe20003f06270 */
[----:B------:R-:W-:-:S03]  /*6090*/  IMAD.MOV.U32 R13, RZ, RZ, R0 ;  /* 0x000000ffff0d7224 */ /* 0x000fc600078e0000 */
[----:B------:R2:W-:Y:S09]  /*60a0*/  STS.64 [R17+0x6c00], R8 ;  /* 0x006c000811007388 */ /* 0x0005f20000000a00 */
[----:B------:R-:W-:Y:S05]  /*60b0*/  @!P0 BRA `(.L_x_67) ;  /* 0x00000000006c8947 */ /* 0x000fea0003800000 */
[----:B------:R-:W-:Y:S01]  /*60c0*/  BSSY B0, `(.L_x_68) ;  /* 0x0000019000007945 */ /* 0x000fe20003800000 */
[----:B------:R-:W-:Y:S02]  /*60d0*/  IMAD.MOV.U32 R4, RZ, RZ, -0x1 ;  /* 0xffffffffff047424 */ /* 0x000fe400078e00ff */
[----:B------:R-:W-:Y:S02]  /*60e0*/  IMAD.MOV.U32 R6, RZ, RZ, R27 ;  /* 0x000000ffff067224 */ /* 0x000fe400078e001b */
[----:B------:R-:W-:-:S07]  /*60f0*/  IMAD.MOV.U32 R13, RZ, RZ, R0 ;  /* 0x000000ffff0d7224 */ /* 0x000fce00078e0000 */
.L_x_72:
[----:B--2---:R-:W2:Y:S01]  /*6100*/  LDC.64 R8, c[0x0][0x380] ;  /* 0x0000e000ff087b82 */ /* 0x004ea20000000a00 */
[----:B------:R-:W-:Y:S01]  /*6110*/  VIADD R15, R6, 0xffffffff ;  /* 0xffffffff060f7836 */ /* 0x000fe20000000000 */
[----:B------:R-:W-:Y:S03]  /*6120*/  BSSY B2, `(.L_x_69) ;  /* 0x0000008000027945 */ /* 0x000fe60003800000 */
[----:B------:R-:W-:-:S04]  /*6130*/  IMAD R11, R15, 0x100, R3 ;  /* 0x000001000f0b7824 */ /* 0x000fc800078e0203 */
[----:B--2---:R-:W-:-:S07]  /*6140*/  IMAD.WIDE R8, R11, 0x4, R8 ;  /* 0x000000040b087825 */ /* 0x004fce00078e0208 */
.L_x_70:
[----:B------:R-:W-:Y:S05]  /*6150*/  YIELD ;  /* 0x0000000000007946 */ /* 0x000fea0003800000 */
[----:B------:R2:W-:Y:S06]  /*6160*/  MEMBAR.SC.CTA ;  /* 0x0000000000007992 */ /* 0x0005ec0000000000 */
[----:B--2---:R-:W2:Y:S02]  /*6170*/  LDG.E.STRONG.SYS R10, desc[UR6][R8.64] ;  /* 0x00000006080a7981 */ /* 0x004ea4000c1f5900 */
[----:B--2---:R-:W-:-:S13]  /*6180*/  ISETP.NE.AND P0, PT, R10, RZ, PT ;  /* 0x000000ff0a00720c */ /* 0x004fda0003f05270 */
[----:B------:R-:W-:Y:S05]  /*6190*/  @!P0 BRA `(.L_x_70) ;  /* 0xfffffffc00ec8947 */ /* 0x000fea000383ffff */
[----:B------:R-:W-:Y:S05]  /*61a0*/  BSYNC B2 ;  /* 0x0000000000027941 */ /* 0x000fea0003800000 */
.L_x_69:
[----:B------:R-:W-:Y:S01]  /*61b0*/  BSSY.RECONVERGENT B2, `(.L_x_71) ;  /* 0x0000006000027945 */ /* 0x000fe20003800200 */
[C---:B------:R-:W-:Y:S02]  /*61c0*/  ISETP.GT.AND P0, PT, R10.reuse, -0x1, PT ;  /* 0xffffffff0a00780c */ /* 0x040fe40003f04270 */
[----:B------:R-:W-:Y:S01]  /*61d0*/  LOP3.LUT R10, R10, 0x3fffffff, RZ, 0xc0, !PT ;  /* 0x3fffffff0a0a7812 */ /* 0x000fe200078ec0ff */
[----:B------:R-:W-:Y:S05]  /*61e0*/  WARPSYNC.EXCLUSIVE R4 ;  /* 0x0000000004007348 */ /* 0x000fea0003a00000 */
[----:B------:R-:W-:-:S05]  /*61f0*/  IMAD.IADD R13, R10, 0x1, R13 ;  /* 0x000000010a0d7824 */ /* 0x000fca00078e020d */
[----:B------:R-:W-:-:S07]  /*6200*/  VOTE.ANY R4, PT, P0 ;  /* 0x0000000000047806 */ /* 0x000fce00000e0100 */
[----:B------:R-:W-:Y:S05]  /*6210*/  BSYNC.RECONVERGENT B2 ;  /* 0x0000000000027941 */ /* 0x000fea0003800200 */
.L_x_71:
[----:B------:R-:W-:Y:S01]  /*6220*/  ISETP.GT.U32.AND P1, PT, R6, 0x1, PT ;  /* 0x000000010600780c */ /* 0x000fe20003f24070 */
[----:B------:R-:W-:-:S12]  /*6230*/  IMAD.MOV.U32 R6, RZ, RZ, R15 ;  /* 0x000000ffff067224 */ /* 0x000fd800078e000f */
[----:B------:R-:W-:Y:S05]  /*6240*/  @P0 BRA P1, `(.L_x_72) ;  /* 0xfffffffc00ac0947 */ /* 0x000fea000083ffff */
[----:B------:R-:W-:Y:S05]  /*6250*/  BSYNC B0 ;  /* 0x0000000000007941 */ /* 0x000fea0003800000 */
.L_x_68:
[----:B------:R3:W4:Y:S02]  /*6260*/  LDS.64 R8, [R17+0x6c00] ;  /* 0x006c000011087984 */ /* 0x0007240000000a00 */
.L_x_67:
[----:B------:R-:W5:Y:S01]  /*6270*/  LDC.64 R10, c[0x0][0x380] ;  /* 0x0000e000ff0a7b82 */ /* 0x000f620000000a00 */
[C---:B------:R-:W-:Y:S01]  /*6280*/  IMAD.IADD R15, R13.reuse, 0x1, -R0 ;  /* 0x000000010d0f7824 */ /* 0x040fe200078e0a00 */
[----:B------:R-:W-:Y:S01]  /*6290*/  LOP3.LUT R13, R13, 0x80000000, RZ, 0xfc, !PT ;  /* 0x800000000d0d7812 */ /* 0x000fe200078efcff */
[----:B------:R-:W-:-:S03]  /*62a0*/  IMAD R19, R27, 0x100, R3 ;  /* 0x000001001b137824 */ /* 0x000fc600078e0203 */
[----:B--2-4-:R-:W-:-:S04]  /*62b0*/  IADD3 R8, P0, PT, R15, R8, RZ ;  /* 0x000000080f087210 */ /* 0x014fc80007f1e0ff */
[----:B------:R-:W-:-:S05]  /*62c0*/  LEA.HI.X.SX32 R9, R15, R9, 0x1, P0 ;  /* 0x000000090f097211 */ /* 0x000fca00000f0eff */
[----:B------:R2:W-:Y:S01]  /*62d0*/  STS.64 [R17+0x6c00], R8 ;  /* 0x006c000811007388 */ /* 0x0005e20000000a00 */
[----:B-----5:R-:W-:-:S05]  /*62e0*/  IMAD.WIDE R10, R19, 0x4, R10 ;  /* 0x00000004130a7825 */ /* 0x020fca00078e020a */
[----:B------:R2:W-:Y:S02]  /*62f0*/  STG.E.STRONG.SYS desc[UR6][R10.64], R13 ;  /* 0x0000000d0a007986 */ /* 0x0005e4000c115906 */
.L_x_66:
[----:B------:R-:W-:Y:S05]  /*6300*/  BSYNC B1 ;  /* 0x0000000000017941 */ /* 0x000fea0003800000 */
.L_x_65:
[----:B--23--:R-:W2:Y:S01]  /*6310*/  LDC.64 R10, c[0x0][0x390] ;  /* 0x0000e400ff0a7b82 */ /* 0x00cea20000000a00 */
[----:B------:R-:W-:-:S04]  /*6320*/  IMAD R4, R27, 0x1b00, RZ ;  /* 0x00001b001b047824 */ /* 0x000fc800078e02ff */
[----:B------:R-:W-:-:S03]  /*6330*/  VIADD R4, R4, 0x1b00 ;  /* 0x00001b0004047836 */ /* 0x000fc60000000000 */
[----:B------:R-:W3:Y:S01]  /*6340*/  LDC R13, c[0x0][0x3c0] ;  /* 0x0000f000ff0d7b82 */ /* 0x000ee20000000800 */
[----:B--2---:R-:W-:Y:S02]  /*6350*/  ISETP.EQ.U32.AND P1, PT, R10, RZ, PT ;  /* 0x000000ff0a00720c */ /* 0x004fe40003f22070 */
[CC--:B---3--:R-:W-:Y:S02]  /*6360*/  ISETP.GE.AND P0, PT, R4.reuse, R13.reuse, PT ;  /* 0x0000000d0400720c */ /* 0x0c8fe40003f06270 */
[----:B------:R-:W-:Y:S01]  /*6370*/  ISETP.GT.AND P3, PT, R4, R13, PT ;  /* 0x0000000d0400720c */ /* 0x000fe20003f64270 */
[----:B------:R-:W-:Y:S01]  /*6380*/  IMAD R4, R3, 0x4, R29 ;  /* 0x0000000403047824 */ /* 0x000fe200078e021d */
[----:B------:R-:W-:-:S04]  /*6390*/  ISETP.EQ.OR.EX P0, PT, R11, RZ, !P0, P1 ;  /* 0x000000ff0b00720c */ /* 0x000fc80004702710 */
[----:B------:R-:W-:-:S13]  /*63a0*/  ISETP.GT.U32.OR P0, PT, R3, 0xff, P0 ;  /* 0x000000ff0300780c */ /* 0x000fda0000704470 */
[----:B------:R-:W-:Y:S05]  /*63b0*/  @P0 BRA `(.L_x_73) ;  /* 0x0000000000200947 */ /* 0x000fea0003800000 */
[----:B------:R-:W2:Y:S01]  /*63c0*/  LDS.64 R8, [R17+0x6c00] ;  /* 0x006c000011087984 */ /* 0x000ea20000000a00 */
[C---:B------:R-:W-:Y:S02]  /*63d0*/  LEA R10, P2, R3.reuse, R10, 0x3 ;  /* 0x0000000a030a7211 */ /* 0x040fe400078418ff */
[--C-:B------:R-:W-:Y:S02]  /*63e0*/  SHF.R.S32.HI R15, RZ, 0x1f, R0.reuse ;  /* 0x0000001fff0f7819 */ /* 0x100fe40000011400 */
[----:B------:R-:W-:Y:S02]  /*63f0*/  LEA.HI.X R11, R3, R11, RZ, 0x3, P2 ;  /* 0x0000000b030b7211 */ /* 0x000fe400010f1cff */
[----:B--2---:R-:W-:Y:S02]  /*6400*/  IADD3 R8, P0, P1, R8, R5, R0 ;  /* 0x0000000508087210 */ /* 0x004fe4000791e000 */
[----:B------:R-:W-:-:S04]  /*6410*/  SHF.R.S32.HI R5, RZ, 0x1f, R5 ;  /* 0x0000001fff057819 */ /* 0x000fc80000011405 */
[----:B------:R-:W-:-:S05]  /*6420*/  IADD3.X R9, PT, PT, R9, R5, R15, P0, P1 ;  /* 0x0000000509097210 */ /* 0x000fca00007e240f */
[----:B------:R2:W-:Y:S02]  /*6430*/  STG.E.64 desc[UR6][R10.64], R8 ;  /* 0x000000080a007986 */ /* 0x0005e4000c101b06 */
.L_x_73:
[----:B------:R-:W-:Y:S05]  /*6440*/  WARPSYNC.ALL ;  /* 0x0000000000007948 */ /* 0x000fea0003800000 */
[----:B------:R-:W-:Y:S06]  /*6450*/  BAR.SYNC.DEFER_BLOCKING 0x0 ;  /* 0x0000000000007b1d */ /* 0x000fec0000010000 */
[----:B------:R-:W-:Y:S05]  /*6460*/  @P3 BRA `(.L_x_74) ;  /* 0x0000001000903947 */ /* 0x000fea0003800000 */
[----:B------:R-:W3:Y:S01]  /*6470*/  LDS R2, [R4] ;  /* 0x0000000004027984 */ /* 0x000ee20000000800 */
[----:B------:R-:W4:Y:S01]  /*6480*/  LDCU UR4, c[0x0][0x3c4] ;  /* 0x00007880ff0477ac */ /* 0x000f220008000800 */
[----:B------:R-:W5:Y:S01]  /*6490*/  LDCU.64 UR8, c[0x0][0x3a0] ;  /* 0x00007400ff0877ac */ /* 0x000f620008000a00 */
[----:B---3--:R-:W-:-:S04]  /*64a0*/  ISETP.NE.AND P0, PT, R2, 0x7fffffff, PT ;  /* 0x7fffffff0200780c */ /* 0x008fc80003f05270 */
[C---:B------:R-:W-:Y:S02]  /*64b0*/  SEL R0, R2.reuse, 0x80000000, P0 ;  /* 0x8000000002007807 */ /* 0x040fe40000000000 */
[----:B------:R-:W-:Y:S02]  /*64c0*/  ISETP.GT.AND P0, PT, R2, -0x1, PT ;  /* 0xffffffff0200780c */ /* 0x000fe40003f04270 */
[----:B----4-:R-:W-:-:S04]  /*64d0*/  SHF.R.U32.HI R0, RZ, UR4, R0 ;  /* 0x00000004ff007c19 */ /* 0x010fc80008011600 */
[----:B------:R-:W-:-:S05]  /*64e0*/  LOP3.LUT R0, R0, R7, RZ, 0x30, !PT ;  /* 0x0000000700007212 */ /* 0x000fca00078e30ff */
[----:B--2---:R-:W-:Y:S02]  /*64f0*/  IMAD R8, R0, 0x8, R29 ;  /* 0x0000000800087824 */ /* 0x004fe400078e021d */
[----:B------:R-:W-:-:S04]  /*6500*/  IMAD.MOV.U32 R0, RZ, RZ, -0x1 ;  /* 0xffffffffff007424 */ /* 0x000fc800078e00ff */
[----:B------:R-:W2:Y:S01]  /*6510*/  LDS.64 R8, [R8+0x6c00] ;  /* 0x006c000008087984 */ /* 0x000ea20000000a00 */
[----:B------:R-:W-:-:S04]  /*6520*/  SEL R5, R0, 0x80000000, P0 ;  /* 0x8000000000057807 */ /* 0x000fc80000000000 */
[----:B------:R-:W-:Y:S02]  /*6530*/  LOP3.LUT R5, R5, R2, RZ, 0x3c, !PT ;  /* 0x0000000205057212 */ /* 0x000fe400078e3cff */
[----:B--2---:R-:W-:-:S05]  /*6540*/  IADD3 R6, P1, PT, R8, R3, RZ ;  /* 0x0000000308067210 */ /* 0x004fca0007f3e0ff */
[----:B------:R-:W-:Y:S01]  /*6550*/  IMAD.X R9, RZ, RZ, R9, P1 ;  /* 0x000000ffff097224 */ /* 0x000fe200008e0609 */
[----:B-----5:R-:W-:-:S04]  /*6560*/  LEA R10, P1, R6, UR8, 0x2 ;  /* 0x00000008060a7c11 */ /* 0x020fc8000f8210ff */
[----:B------:R-:W-:-:S05]  /*6570*/  LEA.HI.X R11, R6, UR9, R9, 0x2, P1 ;  /* 0x00000009060b7c11 */ /* 0x000fca00088f1409 */
[----:B------:R-:W-:Y:S01]  /*6580*/  STG.E desc[UR6][R10.64], R5 ;  /* 0x000000050a007986 */ /* 0x000fe2000c101906 */
[----:B------:R-:W-:-:S03]  /*6590*/  NOP ;  /* 0x0000000000007918 */ /* 0x000fc60000000000 */
[----:B------:R-:W2:Y:S02]  /*65a0*/  LDS R2, [R4+0x600] ;  /* 0x0006000004027984 */ /* 0x000ea40000000800 */
[----:B--2---:R-:W-:-:S04]  /*65b0*/  ISETP.NE.AND P0, PT, R2, 0x7fffffff, PT ;  /* 0x7fffffff0200780c */ /* 0x004fc80003f05270 */
[C---:B------:R-:W-:Y:S02]  /*65c0*/  SEL R6, R2.reuse, 0x80000000, P0 ;  /* 0x8000000002067807 */ /* 0x040fe40000000000 */
[----:B------:R-:W-:Y:S02]  /*65d0*/  ISETP.GT.AND P0, PT, R2, -0x1, PT ;  /* 0xffffffff0200780c */ /* 0x000fe40003f04270 */
[----:B------:R-:W-:Y:S02]  /*65e0*/  SHF.R.U32.HI R6, RZ, UR4, R6 ;  /* 0x00000004ff067c19 */ /* 0x000fe40008011606 */
[----:B------:R-:W-:Y:S02]  /*65f0*/  SEL R5, R0, 0x80000000, P0 ;  /* 0x8000000000057807 */ /* 0x000fe40000000000 */
[----:B------:R-:W-:Y:S02]  /*6600*/  LOP3.LUT R6, R6, R7, RZ, 0x30, !PT ;  /* 0x0000000706067212 */ /* 0x000fe400078e30ff */
[----:B------:R-:W-:-:S03]  /*6610*/  LOP3.LUT R5, R5, R2, RZ, 0x3c, !PT ;  /* 0x0000000205057212 */ /* 0x000fc600078e3cff */
[----:B------:R-:W-:-:S05]  /*6620*/  IMAD R6, R6, 0x8, R29 ;  /* 0x0000000806067824 */ /* 0x000fca00078e021d */
[----:B------:R-:W2:Y:S02]  /*6630*/  LDS.64 R8, [R6+0x6c00] ;  /* 0x006c000006087984 */ /* 0x000ea40000000a00 */
[----:B--2---:R-:W-:-:S05]  /*6640*/  IADD3 R8, P1, PT, R8, R3, RZ ;  /* 0x0000000308087210 */ /* 0x004fca0007f3e0ff */
[----:B------:R-:W-:Y:S01]  /*6650*/  IMAD.X R9, RZ, RZ, R9, P1 ;  /* 0x000000ffff097224 */ /* 0x000fe200008e0609 */
[----:B------:R-:W-:-:S04]  /*6660*/  LEA R10, P1, R8, UR8, 0x2 ;  /* 0x00000008080a7c11 */ /* 0x000fc8000f8210ff */
        /* <DEDUP_REMOVED lines=251> */
[----:B------:R-:W-:-:S06]  /*7620*/  IMAD R6, R2, 0x8, R29 ;  /* 0x0000000802067824 */ /* 0x000fcc00078e021d */
[----:B------:R-:W2:Y:S02]  /*7630*/  LDS.64 R6, [R6+0x6c00] ;  /* 0x006c000006067984 */ /* 0x000ea40000000a00 */
[----:B--2---:R-:W-:-:S05]  /*7640*/  IADD3 R3, P1, PT, R6, R3, RZ ;  /* 0x0000000306037210 */ /* 0x004fca0007f3e0ff */
[----:B------:R-:W-:Y:S01]  /*7650*/  IMAD.X R8, RZ, RZ, R7, P1 ;  /* 0x000000ffff087224 */ /* 0x000fe200008e0607 */
[----:B------:R-:W-:-:S04]  /*7660*/  LEA R2, P1, R3, UR8, 0x2 ;  /* 0x0000000803027c11 */ /* 0x000fc8000f8210ff */
[----:B------:R-:W-:-:S05]  /*7670*/  LEA.HI.X R3, R3, UR9, R8, 0x2, P1 ;  /* 0x0000000903037c11 */ /* 0x000fca00088f1408 */
[----:B------:R-:W-:Y:S01]  /*7680*/  STG.E desc[UR6][R2.64+0x6600], R5 ;  /* 0x0066000502007986 */ /* 0x000fe2000c101906 */
[----:B------:R-:W-:Y:S01]  /*7690*/  NOP ;  /* 0x0000000000007918 */ /* 0x000fe20000000000 */
[----:B------:R-:W-:Y:S05]  /*76a0*/  EXIT ;  /* 0x000000000000794d */ /* 0x000fea0003800000 */
.L_x_74:
[----:B------:R-:W-:Y:S01]  /*76b0*/  IMAD R27, R27, -0x1b00, R13 ;  /* 0xffffe5001b1b7824 */ /* 0x000fe200078e020d */
[----:B------:R-:W-:Y:S01]  /*76c0*/  BSSY.RECONVERGENT B0, `(.L_x_75) ;  /* 0x0000020000007945 */ /* 0x000fe20003800200 */
[C---:B------:R-:W-:Y:S02]  /*76d0*/  VIADD R0, R3.reuse, 0x180 ;  /* 0x0000018003007836 */ /* 0x040fe40000000000 */
[C---:B------:R-:W-:Y:S01]  /*76e0*/  VIADD R6, R3.reuse, 0x300 ;  /* 0x0000030003067836 */ /* 0x040fe20000000000 */
[CC--:B------:R-:W-:Y:S01]  /*76f0*/  ISETP.GE.AND P4, PT, R3.reuse, R27.reuse, PT ;  /* 0x0000001b0300720c */ /* 0x0c0fe20003f86270 */
[C---:B--2---:R-:W-:Y:S01]  /*7700*/  VIADD R8, R3.reuse, 0x480 ;  /* 0x0000048003087836 */ /* 0x044fe20000000000 */
[-C--:B------:R-:W-:Y:S01]  /*7710*/  ISETP.GE.AND P0, PT, R0, R27.reuse, PT ;  /* 0x0000001b0000720c */ /* 0x080fe20003f06270 */
[C---:B------:R-:W-:Y:S01]  /*7720*/  VIADD R0, R3.reuse, 0x600 ;  /* 0x0000060003007836 */ /* 0x040fe20000000000 */
[-C--:B------:R-:W-:Y:S01]  /*7730*/  ISETP.GE.AND P1, PT, R6, R27.reuse, PT ;  /* 0x0000001b0600720c */ /* 0x080fe20003f26270 */
[C---:B------:R-:W-:Y:S01]  /*7740*/  VIADD R6, R3.reuse, 0x780 ;  /* 0x0000078003067836 */ /* 0x040fe20000000000 */
[-C--:B------:R-:W-:Y:S01]  /*7750*/  ISETP.GE.AND P2, PT, R8, R27.reuse, PT ;  /* 0x0000001b0800720c */ /* 0x080fe20003f46270 */
[----:B------:R-:W-:Y:S01]  /*7760*/  VIADD R10, R3, 0x900 ;  /* 0x00000900030a7836 */ /* 0x000fe20000000000 */
[----:B------:R-:W-:-:S02]  /*7770*/  ISETP.GE.AND P3, PT, R0, R27, PT ;  /* 0x0000001b0000720c */ /* 0x000fc40003f66270 */
[----:B------:R-:W-:-:S03]  /*7780*/  ISETP.GE.AND P5, PT, R6, R27, PT ;  /* 0x0000001b0600720c */ /* 0x000fc60003fa6270 */
[----:B------:R-:W-:Y:S10]  /*7790*/  @P4 BRA `(.L_x_76) ;  /* 0x0000000000484947 */ /* 0x000ff40003800000 */
[----:B------:R-:W2:Y:S01]  /*77a0*/  LDS R0, [R4] ;  /* 0x0000000004007984 */ /* 0x000ea20000000800 */
[----:B------:R-:W3:Y:S01]  /*77b0*/  LDCU UR4, c[0x0][0x3c4] ;  /* 0x00007880ff0477ac */ /* 0x000ee20008000800 */
[----:B--2---:R-:W-:-:S04]  /*77c0*/  ISETP.NE.AND P4, PT, R0, 0x7fffffff, PT ;  /* 0x7fffffff0000780c */ /* 0x004fc80003f85270 */
[C---:B------:R-:W-:Y:S02]  /*77d0*/  SEL R5, R0.reuse, 0x80000000, P4 ;  /* 0x8000000000057807 */ /* 0x040fe40002000000 */
[----:B------:R-:W-:Y:S02]  /*77e0*/  ISETP.GT.AND P4, PT, R0, -0x1, PT ;  /* 0xffffffff0000780c */ /* 0x000fe40003f84270 */
[----:B---3--:R-:W-:Y:S01]  /*77f0*/  SHF.R.U32.HI R6, RZ, UR4, R5 ;  /* 0x00000004ff067c19 */ /* 0x008fe20008011605 */
[----:B------:R-:W2:Y:S01]  /*7800*/  LDCU.64 UR4, c[0x0][0x3a0] ;  /* 0x00007400ff0477ac */ /* 0x000ea20008000a00 */
[----:B------:R-:W-:Y:S02]  /*7810*/  IMAD.MOV.U32 R5, RZ, RZ, -0x1 ;  /* 0xffffffffff057424 */ /* 0x000fe400078e00ff */
[----:B------:R-:W-:-:S03]  /*7820*/  LOP3.LUT R6, R6, R7, RZ, 0x30, !PT ;  /* 0x0000000706067212 */ /* 0x000fc600078e30ff */
[----:B------:R-:W-:Y:S02]  /*7830*/  SEL R5, R5, 0x80000000, P4 ;  /* 0x8000000005057807 */ /* 0x000fe40002000000 */
[----:B------:R-:W-:Y:S02]  /*7840*/  IMAD R6, R6, 0x8, R29 ;  /* 0x0000000806067824 */ /* 0x000fe400078e021d */
[----:B------:R-:W-:-:S03]  /*7850*/  LOP3.LUT R5, R5, R0, RZ, 0x3c, !PT ;  /* 0x0000000005057212 */ /* 0x000fc600078e3cff */
[----:B------:R-:W3:Y:S02]  /*7860*/  LDS.64 R8, [R6+0x6c00] ;  /* 0x006c000006087984 */ /* 0x000ee40000000a00 */
[----:B---3--:R-:W-:-:S04]  /*7870*/  IADD3 R11, P6, PT, R8, R3, RZ ;  /* 0x00000003080b7210 */ /* 0x008fc80007fde0ff */
[----:B--2---:R-:W-:Y:S01]  /*7880*/  LEA R8, P4, R11, UR4, 0x2 ;  /* 0x000000040b087c11 */ /* 0x004fe2000f8810ff */
[----:B------:R-:W-:-:S05]  /*7890*/  IMAD.X R12, RZ, RZ, R9, P6 ;  /* 0x000000ffff0c7224 */ /* 0x000fca00030e0609 */
[----:B------:R-:W-:-:S05]  /*78a0*/  LEA.HI.X R9, R11, UR5, R12, 0x2, P4 ;  /* 0x000000050b097c11 */ /* 0x000fca000a0f140c */
[----:B------:R2:W-:Y:S02]  /*78b0*/  STG.E desc[UR6][R8.64], R5 ;  /* 0x0000000508007986 */ /* 0x0005e4000c101906 */
.L_x_76:
[----:B------:R-:W-:Y:S05]  /*78c0*/  BSYNC.RECONVERGENT B0 ;  /* 0x0000000000007941 */ /* 0x000fea0003800200 */
.L_x_75:
[----:B------:R-:W-:Y:S01]  /*78d0*/  NOP ;  /* 0x0000000000007918 */ /* 0x000fe20000000000 */
[----:B------:R-:W-:Y:S01]  /*78e0*/  BSSY.RECONVERGENT B0, `(.L_x_77) ;  /* 0x0000016000007945 */ /* 0x000fe20003800200 */
[----:B------:R-:W-:Y:S01]  /*78f0*/  ISETP.GE.AND P4, PT, R10, R27, PT ;  /* 0x0000001b0a00720c */ /* 0x000fe20003f86270 */
[----:B------:R-:W-:Y:S02]  /*7900*/  VIADD R10, R3, 0xa80 ;  /* 0x00000a80030a7836 */ /* 0x000fe40000000000 */
[----:B------:R-:W-:Y:S10]  /*7910*/  @P0 BRA `(.L_x_78) ;  /* 0x0000000000480947 */ /* 0x000ff40003800000 */
[----:B------:R-:W3:Y:S01]  /*7920*/  LDS R0, [R4+0x600] ;  /* 0x0006000004007984 */ /* 0x000ee20000000800 */
[----:B------:R-:W4:Y:S01]  /*7930*/  LDCU UR4, c[0x0][0x3c4] ;  /* 0x00007880ff0477ac */ /* 0x000f220008000800 */
[----:B---3--:R-:W-:-:S04]  /*7940*/  ISETP.NE.AND P0, PT, R0, 0x7fffffff, PT ;  /* 0x7fffffff0000780c */ /* 0x008fc80003f05270 */
[C---:B--2---:R-:W-:Y:S02]  /*7950*/  SEL R5, R0.reuse, 0x80000000, P0 ;  /* 0x8000000000057807 */ /* 0x044fe40000000000 */
[----:B------:R-:W-:Y:S02]  /*7960*/  ISETP.GT.AND P0, PT, R0, -0x1, PT ;  /* 0xffffffff0000780c */ /* 0x000fe40003f04270 */
[----:B----4-:R-:W-:Y:S01]  /*7970*/  SHF.R.U32.HI R6, RZ, UR4, R5 ;  /* 0x00000004ff067c19 */ /* 0x010fe20008011605 */
        /* <DEDUP_REMOVED lines=12> */
.L_x_78:
[----:B------:R-:W-:Y:S05]  /*7a40*/  BSYNC.RECONVERGENT B0 ;  /* 0x0000000000007941 */ /* 0x000fea0003800200 */
.L_x_77:
[----:B------:R-:W-:Y:S01]  /*7a50*/  NOP ;  /* 0x0000000000007918 */ /* 0x000fe20000000000 */
[----:B------:R-:W-:Y:S01]  /*7a60*/  BSSY.RECONVERGENT B0, `(.L_x_79) ;  /* 0x0000016000007945 */ /* 0x000fe20003800200 */
[----:B------:R-:W-:Y:S02]  /*7a70*/  ISETP.GE.AND P0, PT, R10, R27, PT ;  /* 0x0000001b0a00720c */ /* 0x000fe40003f06270 */
[----:B------:R-:W-:Y:S01]  /*7a80*/  LOP3.LUT R10, R3, 0xc00, RZ, 0xfc, !PT ;  /* 0x00000c00030a7812 */ /* 0x000fe200078efcff */
[----:B------:R-:W-:Y:S10]  /*7a90*/  @P1 BRA `(.L_x_80) ;  /* 0x0000000000481947 */ /* 0x000ff40003800000 */
[----:B------:R-:W4:Y:S01]  /*7aa0*/  LDS R0, [R4+0xc00] ;  /* 0x000c000004007984 */ /* 0x000f220000000800 */
[----:B------:R-:W5:Y:S01]  /*7ab0*/  LDCU UR4, c[0x0][0x3c4] ;  /* 0x00007880ff0477ac */ /* 0x000f620008000800 */
[----:B----4-:R-:W-:-:S04]  /*7ac0*/  ISETP.NE.AND P1, PT, R0, 0x7fffffff, PT ;  /* 0x7fffffff0000780c */ /* 0x010fc80003f25270 */
[C---:B--23--:R-:W-:Y:S02]  /*7ad0*/  SEL R5, R0.reuse, 0x80000000, P1 ;  /* 0x8000000000057807 */ /* 0x04cfe40000800000 */
[----:B------:R-:W-:Y:S02]  /*7ae0*/  ISETP.GT.AND P1, PT, R0, -0x1, PT ;  /* 0xffffffff0000780c */ /* 0x000fe40003f24270 */
[----:B-----5:R-:W-:Y:S01]  /*7af0*/  SHF.R.U32.HI R6, RZ, UR4, R5 ;  /* 0x00000004ff067c19 */ /* 0x020fe20008011605 */
        /* <DEDUP_REMOVED lines=12> */
.L_x_80:
[----:B------:R-:W-:Y:S05]  /*7bc0*/  BSYNC.RECONVERGENT B0 ;  /* 0x0000000000007941 */ /* 0x000fea0003800200 */
.L_x_79:
[----:B------:R-:W-:Y:S01]  /*7bd0*/  NOP ;  /* 0x0000000000007918 */ /* 0x000fe20000000000 */
[----:B------:R-:W-:Y:S01]  /*7be0*/  BSSY.RECONVERGENT B0, `(.L_x_81) ;  /* 0x0000016000007945 */ /* 0x000fe20003800200 */
[----:B------:R-:W-:Y:S01]  /*7bf0*/  ISETP.GE.AND P1, PT, R10, R27, PT ;  /* 0x0000001b0a00720c */ /* 0x000fe20003f26270 */
[----:B------:R-:W-:Y:S02]  /*7c00*/  VIADD R10, R3, 0xd80 ;  /* 0x00000d80030a7836 */ /* 0x000fe40000000000 */
[----:B------:R-:W-:Y:S10]  /*7c10*/  @P2 BRA `(.L_x_82) ;  /* 0x0000000000482947 */ /* 0x000ff40003800000 */
[----:B------:R-:W5:Y:S01]  /*7c20*/  LDS R0, [R4+0x1200] ;  /* 0x0012000004007984 */ /* 0x000f620000000800 */
[----:B------:R-:W0:Y:S01]  /*7c30*/  LDCU UR4, c[0x0][0x3c4] ;  /* 0x00007880ff0477ac */ /* 0x000e220008000800 */
[----:B-----5:R-:W-:-:S04]  /*7c40*/  ISETP.NE.AND P2, PT, R0, 0x7fffffff, PT ;  /* 0x7fffffff0000780c */ /* 0x020fc80003f45270 */
[C---:B--234-:R-:W-:Y:S02]  /*7c50*/  SEL R5, R0.reuse, 0x80000000, P2 ;  /* 0x8000000000057807 */ /* 0x05cfe40001000000 */
[----:B------:R-:W-:Y:S02]  /*7c60*/  ISETP.GT.AND P2, PT, R0, -0x1, PT ;  /* 0xffffffff0000780c */ /* 0x000fe40003f44270 */
[----:B0-----:R-:W-:Y:S01]  /*7c70*/  SHF.R.U32.HI R6, RZ, UR4, R5 ;  /* 0x00000004ff067c19 */ /* 0x001fe20008011605 */
[----:B------:R-:W0:Y:S01]  /*7c80*/  LDCU.64 UR4, c[0x0][0x3a0] ;  /* 0x00007400ff0477ac */ /* 0x000e220008000a00 */
[----:B------:R-:W-:Y:S02]  /*7c90*/  IMAD.MOV.U32 R5, RZ, RZ, -0x1 ;  /* 0xffffffffff057424 */ /* 0x000fe400078e00ff */
[----:B------:R-:W-:-:S03]  /*7ca0*/  LOP3.LUT R6, R6, R7, RZ, 0x30, !PT ;  /* 0x0000000706067212 */ /* 0x000fc600078e30ff */
[----:B------:R-:W-:Y:S02]  /*7cb0*/  SEL R5, R5, 0x80000000, P2 ;  /* 0x8000000005057807 */ /* 0x000fe40001000000 */
[----:B------:R-:W-:Y:S02]  /*7cc0*/  IMAD R6, R6, 0x8, R29 ;  /* 0x0000000806067824 */ /* 0x000fe400078e021d */
[----:B------:R-:W-:-:S03]  /*7cd0*/  LOP3.LUT R5, R5, R0, RZ, 0x3c, !PT ;  /* 0x0000000005057212 */ /* 0x000fc600078e3cff */
[----:B------:R-:W2:Y:S02]  /*7ce0*/  LDS.64 R8, [R6+0x6c00] ;  /* 0x006c000006087984 */ /* 0x000ea40000000a00 */
[----:B--2---:R-:W-:-:S04]  /*7cf0*/  IADD3 R11, P6, PT, R8, R3, RZ ;  /* 0x00000003080b7210 */ /* 0x004fc80007fde0ff */
[----:B0-----:R-:W-:Y:S01]  /*7d00*/  LEA R8, P2, R11, UR4, 0x2 ;  /* 0x000000040b087c11 */ /* 0x001fe2000f8410ff */
[----:B------:R-:W-:-:S05]  /*7d10*/  IMAD.X R12, RZ, RZ, R9, P6 ;  /* 0x000000ffff0c7224 */ /* 0x000fca00030e0609 */
[----:B------:R-:W-:-:S05]  /*7d20*/  LEA.HI.X R9, R11, UR5, R12, 0x2, P2 ;  /* 0x000000050b097c11 */ /* 0x000fca00090f140c */
[----:B------:R0:W-:Y:S02]  /*7d30*/  STG.E desc[UR6][R8.64+0x1200], R5 ;  /* 0x0012000508007986 */ /* 0x0001e4000c101906 */
.L_x_82:
[----:B------:R-:W-:Y:S05]  /*7d40*/  BSYNC.RECONVERGENT B0 ;  /* 0x0000000000007941 */ /* 0x000fea0003800200 */
.L_x_81:
[----:B------:R-:W-:Y:S01]  /*7d50*/  NOP ;  /* 0x0000000000007918 */ /* 0x000fe20000000000 */
[----:B------:R-:W-:Y:S01]  /*7d60*/  BSSY.RECONVERGENT B0, `(.L_x_83) ;  /* 0x0000016000007945 */ /* 0x000fe20003800200 */
[----:B------:R-:W-:Y:S01]  /*7d70*/  ISETP.GE.AND P2, PT, R10, R27, PT ;  /* 0x0000001b0a00720c */ /* 0x000fe20003f46270 */
[----:B------:R-:W-:Y:S02]  /*7d80*/  VIADD R10, R3, 0xf00 ;  /* 0x00000f00030a7836 */ /* 0x000fe40000000000 */
[----:B------:R-:W-:Y:S10]  /*7d90*/  @P3 BRA `(.L_x_84) ;  /* 0x0000000000483947 */ /* 0x000ff40003800000 */
[----:B------:R-:W5:Y:S01]  /*7da0*/  LDS R0, [R4+0x1800] ;  /* 0x0018000004007984 */ /* 0x000f620000000800 */
[----:B------:R-:W1:Y:S01]  /*7db0*/  LDCU UR4, c[0x0][0x3c4] ;  /* 0x00007880ff0477ac */ /* 0x000e620008000800 */
[----:B-----5:R-:W-:-:S04]  /*7dc0*/  ISETP.NE.AND P3, PT, R0, 0x7fffffff, PT ;  /* 0x7fffffff0000780c */ /* 0x020fc80003f65270 */
[C---:B0-234-:R-:W-:Y:S02]  /*7dd0*/  SEL R5, R0.reuse, 0x80000000, P3 ;  /* 0x8000000000057807 */ /* 0x05dfe40001800000 */
[----:B------:R-:W-:Y:S02]  /*7de0*/  ISETP.GT.AND P3, PT, R0, -0x1, PT ;  /* 0xffffffff0000780c */ /* 0x000fe40003f64270 */
[----:B-1----:R-:W-:Y:S01]  /*7df0*/  SHF.R.U32.HI R6, RZ, UR4, R5 ;  /* 0x00000004ff067c19 */ /* 0x002fe20008011605 */
[----:B------:R-:W0:Y:S01]  /*7e00*/  LDCU.64 UR4, c[0x0][0x3a0] ;  /* 0x00007400ff0477ac */ /* 0x000e220008000a00 */
[----:B------:R-:W-:Y:S02]  /*7e10*/  IMAD.MOV.U32 R5, RZ, RZ, -0x1 ;  /* 0xffffffffff057424 */ /* 0x000fe400078e00ff */
[----:B------:R-:W-:-:S03]  /*7e20*/  LOP3.LUT R6, R6, R7, RZ, 0x30, !PT ;  /* 0x0000000706067212 */ /* 0x000fc600078e30ff */
[----:B------:R-:W-:Y:S02]  /*7e30*/  SEL R5, R5, 0x80000000, P3 ;  /* 0x8000000005057807 */ /* 0x000fe40001800000 */
[----:B------:R-:W-:Y:S02]  /*7e40*/  IMAD R6, R6, 0x8, R29 ;  /* 0x0000000806067824 */ /* 0x000fe400078e021d */
[----:B------:R-:W-:-:S03]  /*7e50*/  LOP3.LUT R5, R5, R0, RZ, 0x3c, !PT ;  /* 0x0000000005057212 */ /* 0x000fc600078e3cff */
[----:B------:R-:W1:Y:S02]  /*7e60*/  LDS.64 R8, [R6+0x6c00] ;  /* 0x006c000006087984 */ /* 0x000e640000000a00 */
[----:B-1----:R-:W-:-:S04]  /*7e70*/  IADD3 R11, P6, PT, R8, R3, RZ ;  /* 0x00000003080b7210 */ /* 0x002fc80007fde0ff */
[----:B0-----:R-:W-:Y:S01]  /*7e80*/  LEA R8, P3, R11, UR4, 0x2 ;  /* 0x000000040b087c11 */ /* 0x001fe2000f8610ff */
[----:B------:R-:W-:-:S05]  /*7e90*/  IMAD.X R12, RZ, RZ, R9, P6 ;  /* 0x000000ffff0c7224 */ /* 0x000fca00030e0609 */
[----:B------:R-:W-:-:S05]  /*7ea0*/  LEA.HI.X R9, R11, UR5, R12, 0x2, P3 ;  /* 0x000000050b097c11 */ /* 0x000fca00098f140c */
[----:B------:R0:W-:Y:S02]  /*7eb0*/  STG.E desc[UR6][R8.64+0x1800], R5 ;  /* 0x0018000508007986 */ /* 0x0001e4000c101906 */
.L_x_84:
[----:B------:R-:W-:Y:S05]  /*7ec0*/  BSYNC.RECONVERGENT B0 ;  /* 0x0000000000007941 */ /* 0x000fea0003800200 */
.L_x_83:
        /* <DEDUP_REMOVED lines=23> */
.L_x_86:
[----:B------:R-:W-:Y:S05]  /*8040*/  BSYNC.RECONVERGENT B0 ;  /* 0x0000000000007941 */ /* 0x000fea0003800200 */
.L_x_85:
        /* <DEDUP_REMOVED lines=23> */
.L_x_88:
[----:B------:R-:W-:Y:S05]  /*81c0*/  BSYNC.RECONVERGENT B0 ;  /* 0x0000000000007941 */ /* 0x000fea0003800200 */
.L_x_87:
        /* <DEDUP_REMOVED lines=23> */
.L_x_90:
[----:B------:R-:W-:Y:S05]  /*8340*/  BSYNC.RECONVERGENT B0 ;  /* 0x0000000000007941 */ /* 0x000fea0003800200 */
.L_x_89:
        /* <DEDUP_REMOVED lines=23> */
.L_x_92:
[----:B------:R-:W-:Y:S05]  /*84c0*/  BSYNC.RECONVERGENT B0 ;  /* 0x0000000000007941 */ /* 0x000fea0003800200 */
.L_x_91:
        /* <DEDUP_REMOVED lines=23> */
.L_x_94:
[----:B------:R-:W-:Y:S05]  /*8640*/  BSYNC.RECONVERGENT B0 ;  /* 0x0000000000007941 */ /* 0x000fea0003800200 */
.L_x_93:
[----:B------:R-:W-:Y:S01]  /*8650*/  NOP ;  /* 0x0000000000007918 */ /* 0x000fe20000000000 */
[----:B------:R-:W-:Y:S01]  /*8660*/  BSSY.RECONVERGENT B0, `(.L_x_95) ;  /* 0x0000016000007945 */ /* 0x000fe20003800200 */
[----:B------:R-:W-:Y:S02]  /*8670*/  ISETP.GE.AND P2, PT, R10, R27, PT ;  /* 0x0000001b0a00720c */ /* 0x000fe40003f46270 */
[----:B------:R-:W-:Y:S01]  /*8680*/  LOP3.LUT R10, R3, 0x1800, RZ, 0xfc, !PT ;  /* 0x00001800030a7812 */ /* 0x000fe200078efcff */
        /* <DEDUP_REMOVED lines=19> */
.L_x_96:
[----:B------:R-:W-:Y:S05]  /*87c0*/  BSYNC.RECONVERGENT B0 ;  /* 0x0000000000007941 */ /* 0x000fea0003800200 */
.L_x_95:
[----:B------:R-:W-:Y:S01]  /*87d0*/  NOP ;  /* 0x0000000000007918 */ /* 0x000fe20000000000 */
[----:B------:R-:W-:Y:S01]  /*87e0*/  BSSY.RECONVERGENT B0, `(.L_x_97) ;  /* 0x0000015000007945 */ /* 0x000fe20003800200 */
[----:B------:R-:W-:-:S03]  /*87f0*/  ISETP.GE.AND P3, PT, R10, R27, PT ;  /* 0x0000001b0a00720c */ /* 0x000fc60003f66270 */
        /* <DEDUP_REMOVED lines=19> */
.L_x_98:
[----:B------:R-:W-:Y:S05]  /*8930*/  BSYNC.RECONVERGENT B0 ;  /* 0x0000000000007941 */ /* 0x000fea0003800200 */
.L_x_97:
[----:B------:R-:W-:Y:S01]  /*8940*/  NOP ;  /* 0x0000000000007918 */ /* 0x000fe20000000000 */
[----:B------:R-:W-:Y:S04]  /*8950*/  BSSY.RECONVERGENT B0, `(.L_x_99) ;  /* 0x0000014000007945 */ /* 0x000fe80003800200 */
[----:B------:R-:W-:Y:S05]  /*8960*/  @P4 BRA `(.L_x_100) ;  /* 0x0000000000484947 */ /* 0x000fea0003800000 */
        /* <DEDUP_REMOVED lines=13> */
[----:B-1----:R-:W-:-:S05]  /*8a40*/  IADD3 R10, P5, PT, R8, R3, RZ ;  /* 0x00000003080a7210 */ /* 0x002fca0007fbe0ff */
[----:B------:R-:W-:Y:S01]  /*8a50*/  IMAD.X R9, RZ, RZ, R9, P5 ;  /* 0x000000ffff097224 */ /* 0x000fe200028e0609 */
[----:B0-----:R-:W-:-:S04]  /*8a60*/  LEA R8, P5, R10, UR4, 0x2 ;  /* 0x000000040a087c11 */ /* 0x001fc8000f8a10ff */
[----:B------:R-:W-:-:S05]  /*8a70*/  LEA.HI.X R9, R10, UR5, R9, 0x2, P5 ;  /* 0x000000050a097c11 */ /* 0x000fca000a8f1409 */
[----:B------:R0:W-:Y:S04]  /*8a80*/  STG.E desc[UR6][R8.64+0x4800], R5 ;  /* 0x0048000508007986 */ /* 0x0001e8000c101906 */
.L_x_100:
[----:B------:R-:W-:Y:S05]  /*8a90*/  BSYNC.RECONVERGENT B0 ;  /* 0x0000000000007941 */ /* 0x000fea0003800200 */
.L_x_99:
        /* <DEDUP_REMOVED lines=21> */
.L_x_102:
[----:B------:R-:W-:Y:S05]  /*8bf0*/  BSYNC.RECONVERGENT B0 ;  /* 0x0000000000007941 */ /* 0x000fea0003800200 */
.L_x_101:
        /* <DEDUP_REMOVED lines=21> */
.L_x_104:
[----:B------:R-:W-:Y:S05]  /*8d50*/  BSYNC.RECONVERGENT B0 ;  /* 0x0000000000007941 */ /* 0x000fea0003800200 */
.L_x_103:
        /* <DEDUP_REMOVED lines=21> */
.L_x_106:
[----:B------:R-:W-:Y:S05]  /*8eb0*/  BSYNC.RECONVERGENT B0 ;  /* 0x0000000000007941 */ /* 0x000fea0003800200 */
.L_x_105:
        /* <DEDUP_REMOVED lines=21> */
.L_x_108:
[----:B------:R-:W-:Y:S05]  /*9010*/  BSYNC.RECONVERGENT B0 ;  /* 0x0000000000007941 */ /* 0x000fea0003800200 */
.L_x_107:
[----:B------:R-:W-:Y:S01]  /*9020*/  NOP ;  /* 0x0000000000007918 */ /* 0x000fe20000000000 */
[----:B------:R-:W5:Y:S01]  /*9030*/  LDS R4, [R4+0x6600] ;  /* 0x0066000004047984 */ /* 0x000f620000000800 */
[----:B------:R-:W1:Y:S01]  /*9040*/  LDCU UR4, c[0x0][0x3c4] ;  /* 0x00007880ff0477ac */ /* 0x000e620008000800 */
[----:B------:R-:W-:Y:S01]  /*9050*/  BSSY.RECONVERGENT B0, `(.L_x_109) ;  /* 0x0000014000007945 */ /* 0x000fe20003800200 */
[----:B-----5:R-:W-:-:S04]  /*9060*/  ISETP.NE.AND P0, PT, R4, 0x7fffffff, PT ;  /* 0x7fffffff0400780c */ /* 0x020fc80003f05270 */
[----:B------:R-:W-:-:S04]  /*9070*/  SEL R0, R4, 0x80000000, P0 ;  /* 0x8000000004007807 */ /* 0x000fc80000000000 */
[----:B-1----:R-:W-:-:S04]  /*9080*/  SHF.R.U32.HI R0, RZ, UR4, R0 ;  /* 0x00000004ff007c19 */ /* 0x002fc80008011600 */
[----:B------:R-:W-:-:S05]  /*9090*/  LOP3.LUT R0, R0, R7, RZ, 0x30, !PT ;  /* 0x0000000700007212 */ /* 0x000fca00078e30ff */
[----:B------:R-:W-:Y:S02]  /*90a0*/  IMAD R6, R0, 0x8, R29 ;  /* 0x0000000800067824 */ /* 0x000fe400078e021d */
[----:B------:R-:W-:-:S04]  /*90b0*/  VIADD R0, R3, 0x1980 ;  /* 0x0000198003007836 */ /* 0x000fc80000000000 */
[----:B------:R-:W1:Y:S01]  /*90c0*/  LDS.64 R6, [R6+0x6c00] ;  /* 0x006c000006067984 */ /* 0x000e620000000a00 */
[----:B------:R-:W-:Y:S02]  /*90d0*/  ISETP.GE.AND P0, PT, R0, R27, PT ;  /* 0x0000001b0000720c */ /* 0x000fe40003f06270 */
[----:B-1----:R-:W-:-:S05]  /*90e0*/  IADD3 R3, P1, PT, R6, R3, RZ ;  /* 0x0000000306037210 */ /* 0x002fca0007f3e0ff */
[----:B------:R-:W-:-:S06]  /*90f0*/  IMAD.X R0, RZ, RZ, R7, P1 ;  /* 0x000000ffff007224 */ /* 0x000fcc00008e0607 */
[----:B------:R-:W-:Y:S05]  /*9100*/  @P0 BRA `(.L_x_110) ;  /* 0x0000000000200947 */ /* 0x000fea0003800000 */
[----:B------:R-:W1:Y:S01]  /*9110*/  LDCU.64 UR4, c[0x0][0x3a0] ;  /* 0x00007400ff0477ac */ /* 0x000e620008000a00 */
[----:B0-234-:R-:W-:Y:S01]  /*9120*/  IMAD.MOV.U32 R5, RZ, RZ, -0x1 ;  /* 0xffffffffff057424 */ /* 0x01dfe200078e00ff */
[----:B------:R-:W-:-:S04]  /*9130*/  ISETP.GT.AND P0, PT, R4, -0x1, PT ;  /* 0xffffffff0400780c */ /* 0x000fc80003f04270 */
[----:B------:R-:W-:-:S04]  /*9140*/  SEL R5, R5, 0x80000000, P0 ;  /* 0x8000000005057807 */ /* 0x000fc80000000000 */
[----:B------:R-:W-:Y:S02]  /*9150*/  LOP3.LUT R5, R5, R4, RZ, 0x3c, !PT ;  /* 0x0000000405057212 */ /* 0x000fe400078e3cff */
[----:B-1----:R-:W-:-:S04]  /*9160*/  LEA R2, P1, R3, UR4, 0x2 ;  /* 0x0000000403027c11 */ /* 0x002fc8000f8210ff */
[----:B------:R-:W-:-:S05]  /*9170*/  LEA.HI.X R3, R3, UR5, R0, 0x2, P1 ;  /* 0x0000000503037c11 */ /* 0x000fca00088f1400 */
[----:B------:R1:W-:Y:S04]  /*9180*/  STG.E desc[UR6][R2.64+0x6600], R5 ;  /* 0x0066000502007986 */ /* 0x0003e8000c101906 */
.L_x_110:
[----:B------:R-:W-:Y:S05]  /*9190*/  BSYNC.RECONVERGENT B0 ;  /* 0x0000000000007941 */ /* 0x000fea0003800200 */
.L_x_109:
[----:B------:R-:W-:Y:S01]  /*91a0*/  NOP ;  /* 0x0000000000007918 */ /* 0x000fe20000000000 */
[----:B------:R-:W-:Y:S05]  /*91b0*/  EXIT ;  /* 0x000000000000794d */ /* 0x000fea0003800000 */
.L_x_26:
[----:B------:R-:W-:Y:S02]  /*91c0*/  IMAD.MOV.U32 R49, RZ, RZ, R41 ;  /* 0x000000ffff317224 */ /* 0x000fe400078e0029 */
[----:B------:R-:W-:Y:S02]  /*91d0*/  IMAD.MOV.U32 R48, RZ, RZ, 0x1 ;  /* 0x00000001ff307424 */ /* 0x000fe400078e00ff */
[----:B------:R-:W-:Y:S02]  /*91e0*/  IMAD.MOV.U32 R51, RZ, RZ, RZ ;  /* 0x000000ffff337224 */ /* 0x000fe400078e00ff */
[----:B------:R-:W-:-:S07]  /*91f0*/  IMAD.MOV.U32 R46, RZ, RZ, -0x1 ;  /* 0xffffffffff2e7424 */ /* 0x000fce00078e00ff */
[----:B------:R-:W-:Y:S05]  /*9200*/  WARPSYNC.COLLECTIVE R46, `(.L_x_111) ;  /* 0x000000002e087348 */ /* 0x000fea0003c00000 */
[----:B------:R0:W1:Y:S02]  /*9210*/  SHFL.UP P0, R44, R49, R48, R51 ;  /* 0x04000030312c7389 */ /* 0x0000640000000033 */
[----:B01----:R-:W-:Y:S05]  /*9220*/  ENDCOLLECTIVE ;  /* 0x000000000000791b */ /* 0x003fea0003800000 */
.L_x_111:
[----:B------:R-:W-:Y:S02]  /*9230*/  IMAD.MOV.U32 R48, RZ, RZ, 0x2 ;  /* 0x00000002ff307424 */ /* 0x000fe400078e00ff */
[----:B------:R-:W-:-:S04]  /*9240*/  IMAD.MOV.U32 R40, RZ, RZ, R44 ;  /* 0x000000ffff287224 */ /* 0x000fc800078e002c */
[----:B------:R-:W-:-:S04]  /*9250*/  @P0 IMAD.IADD R40, R41, 0x1, R40 ;  /* 0x0000000129280824 */ /* 0x000fc800078e0228 */
[----:B------:R-:W-:-:S07]  /*9260*/  IMAD.MOV.U32 R49, RZ, RZ, R40 ;  /* 0x000000ffff317224 */ /* 0x000fce00078e0028 */
[----:B------:R-:W-:Y:S05]  /*9270*/  WARPSYNC.COLLECTIVE R46, `(.L_x_112) ;  /* 0x000000002e087348 */ /* 0x000fea0003c00000 */
[----:B------:R0:W1:Y:S02]  /*9280*/  SHFL.UP P0, R44, R49, R48, R51 ;  /* 0x04000030312c7389 */ /* 0x0000640000000033 */
[----:B01----:R-:W-:Y:S05]  /*9290*/  ENDCOLLECTIVE ;  /* 0x000000000000791b */ /* 0x003fea0003800000 */
.L_x_112:
[----:B------:R-:W-:Y:S02]  /*92a0*/  IMAD.MOV.U32 R48, RZ, RZ, 0x4 ;  /* 0x00000004ff307424 */ /* 0x000fe400078e00ff */
[----:B------:R-:W-:-:S04]  /*92b0*/  IMAD.MOV.U32 R43, RZ, RZ, R44 ;  /* 0x000000ffff2b7224 */ /* 0x000fc800078e002c */
[----:B------:R-:W-:-:S04]  /*92c0*/  @P0 IMAD.IADD R43, R40, 0x1, R43 ;  /* 0x00000001282b0824 */ /* 0x000fc800078e022b */
[----:B------:R-:W-:-:S07]  /*92d0*/  IMAD.MOV.U32 R49, RZ, RZ, R43 ;  /* 0x000000ffff317224 */ /* 0x000fce00078e002b */
[----:B------:R-:W-:Y:S05]  /*92e0*/  WARPSYNC.COLLECTIVE R46, `(.L_x_113) ;  /* 0x000000002e087348 */ /* 0x000fea0003c00000 */
[----:B------:R0:W1:Y:S02]  /*92f0*/  SHFL.UP P0, R44, R49, R48, R51 ;  /* 0x04000030312c7389 */ /* 0x0000640000000033 */
[----:B01----:R-:W-:Y:S05]  /*9300*/  ENDCOLLECTIVE ;  /* 0x000000000000791b */ /* 0x003fea0003800000 */
.L_x_113:
[----:B------:R-:W-:Y:S02]  /*9310*/  IMAD.MOV.U32 R48, RZ, RZ, 0x8 ;  /* 0x00000008ff307424 */ /* 0x000fe400078e00ff */
[----:B------:R-:W-:-:S04]  /*9320*/  IMAD.MOV.U32 R42, RZ, RZ, R44 ;  /* 0x000000ffff2a7224 */ /* 0x000fc800078e002c */
[----:B------:R-:W-:-:S04]  /*9330*/  @P0 IMAD.IADD R42, R43, 0x1, R42 ;  /* 0x000000012b2a0824 */ /* 0x000fc800078e022a */
[----:B------:R-:W-:-:S07]  /*9340*/  IMAD.MOV.U32 R49, RZ, RZ, R42 ;  /* 0x000000ffff317224 */ /* 0x000fce00078e002a */
[----:B------:R-:W-:Y:S05]  /*9350*/  WARPSYNC.COLLECTIVE R46, `(.L_x_114) ;  /* 0x000000002e087348 */ /* 0x000fea0003c00000 */
[----:B------:R0:W1:Y:S02]  /*9360*/  SHFL.UP P0, R44, R49, R48, R51 ;  /* 0x04000030312c7389 */ /* 0x0000640000000033 */
[----:B01----:R-:W-:Y:S05]  /*9370*/  ENDCOLLECTIVE ;  /* 0x000000000000791b */ /* 0x003fea0003800000 */
.L_x_114:
[----:B------:R-:W-:Y:S02]  /*9380*/  IMAD.MOV.U32 R48, RZ, RZ, 0x10 ;  /* 0x00000010ff307424 */ /* 0x000fe400078e00ff */
[----:B------:R-:W-:-:S04]  /*9390*/  IMAD.MOV.U32 R47, RZ, RZ, R44 ;  /* 0x000000ffff2f7224 */ /* 0x000fc800078e002c */
[----:B------:R-:W-:-:S04]  /*93a0*/  @P0 IMAD.IADD R47, R42, 0x1, R47 ;  /* 0x000000012a2f0824 */ /* 0x000fc800078e022f */
[----:B------:R-:W-:-:S07]  /*93b0*/  IMAD.MOV.U32 R49, RZ, RZ, R47 ;  /* 0x000000ffff317224 */ /* 0x000fce00078e002f */
[----:B------:R-:W-:Y:S05]  /*93c0*/  WARPSYNC.COLLECTIVE R46, `(.L_x_115) ;  /* 0x000000002e087348 */ /* 0x000fea0003c00000 */
[----:B------:R0:W1:Y:S02]  /*93d0*/  SHFL.UP P0, R44, R49, R48, R51 ;  /* 0x04000030312c7389 */ /* 0x0000640000000033 */
[----:B01----:R-:W-:Y:S05]  /*93e0*/  ENDCOLLECTIVE ;  /* 0x000000000000791b */ /* 0x003fea0003800000 */
.L_x_115:
[----:B------:R-:W-:Y:S05]  /*93f0*/  BRA `(.L_x_116) ;  /* 0xffffff9400b87947 */ /* 0x000fea000383ffff */
.L_x_117:
[----:B------:R-:W-:-:S00]  /*9400*/  BRA `(.L_x_117) ;  /* 0xfffffffc00fc7947 */ /* 0x000fc0000383ffff */
[----:B------:R-:W-:-:S00]  /*9410*/  NOP ;  /* 0x0000000000007918 */ /* 0x000fc00000000000 */
        /* <DEDUP_REMOVED lines=14> */
.L_x_256:


//--------------------- .text._ZN3cub18CUB_300001_SM_10006detail10radix_sort33DeviceRadixSortExclusiveSumKernelINS1_5radix10policy_hubIfNS0_8NullTypeEyE10Policy1000EyEEvPT0_ --------------------------
	.section	.text._ZN3cub18CUB_300001_SM_10006detail10radix_sort33DeviceRadixSortExclusiveSumKernelINS1_5radix10policy_hubIfNS0_8NullTypeEyE10Policy1000EyEEvPT0_,"ax",@progbits
	.align	128
        .global         _ZN3cub18CUB_300001_SM_10006detail10radix_sort33DeviceRadixSortExclusiveSumKernelINS1_5radix10policy_hubIfNS0_8NullTypeEyE10Policy1000EyEEvPT0_
        .type           _ZN3cub18CUB_300001_SM_10006detail10radix_sort33DeviceRadixSortExclusiveSumKernelINS1_5radix10policy_hubIfNS0_8NullTypeEyE10Policy1000EyEEvPT0_,@function
        .size           _ZN3cub18CUB_300001_SM_10006detail10radix_sort33DeviceRadixSortExclusiveSumKernelINS1_5radix10policy_hubIfNS0_8NullTypeEyE10Policy1000EyEEvPT0_,(.L_x_257 - _ZN3cub18CUB_300001_SM_10006detail10radix_sort33DeviceRadixSortExclusiveSumKernelINS1_5radix10policy_hubIfNS0_8NullTypeEyE10Policy1000EyEEvPT0_)
        .other          _ZN3cub18CUB_300001_SM_10006detail10radix_sort33DeviceRadixSortExclusiveSumKernelINS1_5radix10policy_hubIfNS0_8NullTypeEyE10Policy1000EyEEvPT0_,@"STO_CUDA_ENTRY STV_DEFAULT"
_ZN3cub18CUB_300001_SM_10006detail10radix_sort33DeviceRadixSortExclusiveSumKernelINS1_5radix10policy_hubIfNS0_8NullTypeEyE10Policy1000EyEEvPT0_:
.text._ZN3cub18CUB_300001_SM_10006detail10radix_sort33DeviceRadixSortExclusiveSumKernelINS1_5radix10policy_hubIfNS0_8NullTypeEyE10Policy1000EyEEvPT0_:
[----:B------:R-:W-:Y:S01]  /*0000*/  LDC R1, c[0x0][0x37c] ;  /* 0x0000df00ff017b82 */ /* 0x000fe20000000800 */
[----:B------:R-:W0:Y:S07]  /*0010*/  S2R R18, SR_TID.X ;  /* 0x0000000000127919 */ /* 0x000e2e0000002100 */
[----:B------:R-:W1:Y:S01]  /*0020*/  LDC.64 R16, c[0x0][0x380] ;  /* 0x0000e000ff107b82 */ /* 0x000e620000000a00 */
[----:B------:R-:W2:Y:S01]  /*0030*/  LDCU.64 UR4, c[0x0][0x358] ;  /* 0x00006b00ff0477ac */ /* 0x000ea20008000a00 */
[----:B------:R-:W3:Y:S01]  /*0040*/  S2R R5, SR_CTAID.X ;  /* 0x0000000000057919 */ /* 0x000ee20000002500 */
[----:B0-----:R-:W-:Y:S01]  /*0050*/  ISETP.GT.U32.AND P1, PT, R18, 0xff, PT ;  /* 0x000000ff1200780c */ /* 0x001fe20003f24070 */
[----:B---3--:R-:W-:-:S04]  /*0060*/  IMAD R5, R5, 0x100, R18 ;  /* 0x0000010005057824 */ /* 0x008fc800078e0212 */
[----:B-1----:R-:W-:-:S08]  /*0070*/  IMAD.WIDE R16, R5, 0x8, R16 ;  /* 0x0000000805107825 */ /* 0x002fd000078e0210 */
[----:B--2---:R-:W2:Y:S01]  /*0080*/  @!P1 LDG.E.64 R2, desc[UR4][R16.64] ;  /* 0x0000000410029981 */ /* 0x004ea2000c1e1b00 */
[----:B------:R-:W-:Y:S02]  /*0090*/  MOV R0, 0x400 ;  /* 0x0000040000007802 */ /* 0x000fe40000000f00 */
[C---:B------:R-:W-:Y:S01]  /*00a0*/  ISETP.GT.U32.AND P0, PT, R18.reuse, 0x1f, PT ;  /* 0x0000001f1200780c */ /* 0x040fe20003f04070 */
[----:B------:R-:W0:Y:S02]  /*00b0*/  S2R R5, SR_CgaCtaId ;  /* 0x0000000000057919 */ /* 0x000e240000008800 */
[----:B0-----:R-:W-:Y:S02]  /*00c0*/  LEA R5, R5, R0, 0x18 ;  /* 0x0000000005057211 */ /* 0x001fe400078ec0ff */
[----:B------:R-:W-:-:S05]  /*00d0*/  LEA.HI R0, R18, R18, RZ, 0x1d ;  /* 0x0000001212007211 */ /* 0x000fca00078fe8ff */
[----:B------:R-:W-:-:S05]  /*00e0*/  IMAD R0, R0, 0x8, R5 ;  /* 0x0000000800007824 */ /* 0x000fca00078e0205 */
[----:B--2---:R0:W-:Y:S01]  /*00f0*/  STS.64 [R0+0x10], R2 ;  /* 0x0000100200007388 */ /* 0x0041e20000000a00 */
[----:B------:R-:W-:Y:S06]  /*0100*/  BAR.SYNC.DEFER_BLOCKING 0x0 ;  /* 0x0000000000007b1d */ /* 0x000fec0000010000 */
[----:B------:R-:W-:Y:S05]  /*0110*/  @P0 BRA `(.L_x_118) ;  /* 0x0000000400240947 */ /* 0x000fea0003800000 */
[----:B------:R-:W-:Y:S01]  /*0120*/  IMAD R18, R18, 0x48, R5 ;  /* 0x0000004812127824 */ /* 0x000fe200078e0205 */
[----:B------:R-:W-:-:S04]  /*0130*/  UMOV UR6, 0xffffffff ;  /* 0xffffffff00067882 */ /* 0x000fc80000000000 */
[----:B------:R-:W-:Y:S04]  /*0140*/  LDS.64 R14, [R18+0x10] ;  /* 0x00001000120e7984 */ /* 0x000fe80000000a00 */
[----:B------:R-:W-:Y:S04]  /*0150*/  LDS.64 R12, [R18+0x18] ;  /* 0x00001800120c7984 */ /* 0x000fe80000000a00 */
[----:B------:R-:W1:Y:S04]  /*0160*/  LDS.64 R10, [R18+0x20] ;  /* 0x00002000120a7984 */ /* 0x000e680000000a00 */
[----:B------:R-:W-:Y:S04]  /*0170*/  LDS.64 R8, [R18+0x28] ;  /* 0x0000280012087984 */ /* 0x000fe80000000a00 */
[----:B------:R-:W2:Y:S04]  /*0180*/  LDS.64 R6, [R18+0x30] ;  /* 0x0000300012067984 */ /* 0x000ea80000000a00 */
[----:B------:R-:W-:Y:S04]  /*0190*/  LDS.64 R4, [R18+0x38] ;  /* 0x0000380012047984 */ /* 0x000fe80000000a00 */
[----:B0-----:R-:W0:Y:S04]  /*01a0*/  LDS.64 R2, [R18+0x40] ;  /* 0x0000400012027984 */ /* 0x001e280000000a00 */
[----:B------:R-:W3:Y:S01]  /*01b0*/  LDS.64 R20, [R18+0x48] ;  /* 0x0000480012147984 */ /* 0x000ee20000000a00 */
[----:B-1----:R-:W-:-:S04]  /*01c0*/  IADD3 R19, P3, P4, R10, R12, R14 ;  /* 0x0000000c0a137210 */ /* 0x002fc80007c7e00e */
[----:B------:R-:W-:Y:S02]  /*01d0*/  IADD3.X R23, PT, PT, R11, R13, R15, P3, P4 ;  /* 0x0000000d0b177210 */ /* 0x000fe40001fe840f */
[----:B--2---:R-:W-:-:S04]  /*01e0*/  IADD3 R19, P0, P2, R6, R19, R8 ;  /* 0x0000001306137210 */ /* 0x004fc80007a1e008 */
[----:B------:R-:W-:Y:S02]  /*01f0*/  IADD3.X R23, PT, PT, R7, R23, R9, P0, P2 ;  /* 0x0000001707177210 */ /* 0x000fe400007e4409 */
[----:B0-----:R-:W-:-:S04]  /*0200*/  IADD3 R19, P3, P4, R2, R19, R4 ;  /* 0x0000001302137210 */ /* 0x001fc80007c7e004 */
[----:B---3--:R-:W-:Y:S02]  /*0210*/  IADD3 R20, P0, PT, R20, R19, RZ ;  /* 0x0000001314147210 */ /* 0x008fe40007f1e0ff */
[----:B------:R-:W-:-:S05]  /*0220*/  IADD3.X R19, PT, PT, R3, R23, R5, P3, P4 ;  /* 0x0000001703137210 */ /* 0x000fca0001fe8405 */
[----:B------:R-:W-:Y:S01]  /*0230*/  IMAD.X R19, R21, 0x1, R19, P0 ;  /* 0x0000000115137824 */ /* 0x000fe200000e0613 */
[----:B------:R-:W-:Y:S06]  /*0240*/  BRA.DIV UR6, `(.L_x_119) ;  /* 0x0000000206f07947 */ /* 0x000fec000b800000 */
[----:B------:R-:W0:Y:S04]  /*0250*/  SHFL.UP PT, R27, R20, 0x1, RZ ;  /* 0x04200000141b7989 */ /* 0x000e2800000e00ff */
[----:B------:R-:W1:Y:S01]  /*0260*/  SHFL.UP P0, R25, R19, 0x1, RZ ;  /* 0x0420000013197989 */ /* 0x000e6200000000ff */
[----:B0-----:R-:W-:-:S04]  /*0270*/  IADD3 R22, P2, PT, R27, R20, RZ ;  /* 0x000000141b167210 */ /* 0x001fc80007f5e0ff */
[----:B-1----:R-:W-:Y:S01]  /*0280*/  SEL R27, R22, R27, P0 ;  /* 0x0000001b161b7207 */ /* 0x002fe20000000000 */
[----:B------:R-:W-:-:S04]  /*0290*/  IMAD.X R26, R25, 0x1, R19, P2 ;  /* 0x00000001191a7824 */ /* 0x000fc800010e0613 */
[----:B------:R-:W0:Y:S01]  /*02a0*/  SHFL.UP PT, R28, R27, 0x2, RZ ;  /* 0x044000001b1c7989 */ /* 0x000e2200000e00ff */
[----:B------:R-:W-:-:S05]  /*02b0*/  SEL R26, R26, R25, P0 ;  /* 0x000000191a1a7207 */ /* 0x000fca0000000000 */
[----:B------:R-:W1:Y:S01]  /*02c0*/  SHFL.UP P0, R25, R26, 0x2, RZ ;  /* 0x044000001a197989 */ /* 0x000e6200000000ff */
[----:B0-----:R-:W-:-:S05]  /*02d0*/  IADD3 R21, P2, PT, R28, R27, RZ ;  /* 0x0000001b1c157210 */ /* 0x001fca0007f5e0ff */
[----:B-1----:R-:W-:Y:S01]  /*02e0*/  IMAD.X R22, R25, 0x1, R26, P2 ;  /* 0x0000000119167824 */ /* 0x002fe200010e061a */
[----:B------:R-:W-:-:S04]  /*02f0*/  SEL R28, R21, R28, P0 ;  /* 0x0000001c151c7207 */ /* 0x000fc80000000000 */
[----:B------:R-:W-:Y:S01]  /*0300*/  SEL R29, R22, R25, P0 ;  /* 0x00000019161d7207 */ /* 0x000fe20000000000 */
        /* <DEDUP_REMOVED lines=12> */
[----:B------:R0:W1:Y:S04]  /*03d0*/  SHFL.UP PT, R28, R27, 0x10, RZ ;  /* 0x060000001b1c7989 */ /* 0x00006800000e00ff */
[----:B------:R0:W2:Y:S02]  /*03e0*/  SHFL.UP P0, R25, R26, 0x10, RZ ;  /* 0x060000001a197989 */ /* 0x0000a400000000ff */
.L_x_130:
[----:B-1----:R-:W-:-:S04]  /*03f0*/  IADD3 R21, P2, PT, R28, R27, RZ ;  /* 0x0000001b1c157210 */ /* 0x002fc80007f5e0ff */
[----:B--2---:R-:W-:Y:S01]  /*0400*/  SEL R21, R21, R28, P0 ;  /* 0x0000001c15157207 */ /* 0x004fe20000000000 */
[----:B------:R-:W-:-:S05]  /*0410*/  IMAD.X R22, R25, 0x1, R26, P2 ;  /* 0x0000000119167824 */ /* 0x000fca00010e061a */
[----:B------:R-:W-:Y:S02]  /*0420*/  SEL R22, R22, R25, P0 ;  /* 0x0000001916167207 */ /* 0x000fe40000000000 */
[----:B------:R-:W-:-:S05]  /*0430*/  IADD3 R20, P0, PT, R21, -R20, RZ ;  /* 0x8000001415147210 */ /* 0x000fca0007f1e0ff */
[----:B------:R-:W-:Y:S01]  /*0440*/  IMAD.X R21, R22, 0x1, ~R19, P0 ;  /* 0x0000000116157824 */ /* 0x000fe200000e0e13 */
[----:B------:R-:W-:-:S04]  /*0450*/  IADD3 R14, P0, PT, R14, R20, RZ ;  /* 0x000000140e0e7210 */ /* 0x000fc80007f1e0ff */
[----:B------:R1:W-:Y:S01]  /*0460*/  STS.64 [R18+0x10], R20 ;  /* 0x0000101412007388 */ /* 0x0003e20000000a00 */
[----:B------:R-:W-:Y:S01]  /*0470*/  IMAD.X R15, R15, 0x1, R21, P0 ;  /* 0x000000010f0f7824 */ /* 0x000fe200000e0615 */
        /* <DEDUP_REMOVED lines=17> */
[----:B------:R-:W-:-:S05]  /*0590*/  IMAD.X R3, R3, 0x1, R5, P0 ;  /* 0x0000000103037824 */ /* 0x000fca00000e0605 */
[----:B------:R1:W-:Y:S03]  /*05a0*/  STS.64 [R18+0x48], R2 ;  /* 0x0000480212007388 */ /* 0x0003e60000000a00 */
.L_x_118:
[----:B------:R-:W-:Y:S05]  /*05b0*/  WARPSYNC.ALL ;  /* 0x0000000000007948 */ /* 0x000fea0003800000 */
[----:B------:R-:W-:Y:S06]  /*05c0*/  BAR.SYNC.DEFER_BLOCKING 0x0 ;  /* 0x0000000000007b1d */ /* 0x000fec0000010000 */
[----:B------:R-:W-:Y:S05]  /*05d0*/  @P1 EXIT ;  /* 0x000000000000194d */ /* 0x000fea0003800000 */
[----:B01----:R-:W0:Y:S04]  /*05e0*/  LDS.64 R2, [R0+0x10] ;  /* 0x0000100000027984 */ /* 0x003e280000000a00 */
[----:B0-----:R-:W-:Y:S01]  /*05f0*/  STG.E.64 desc[UR4][R16.64], R2 ;  /* 0x0000000210007986 */ /* 0x001fe2000c101b04 */
[----:B------:R-:W-:Y:S05]  /*0600*/  EXIT ;  /* 0x000000000000794d */ /* 0x000fea0003800000 */
.L_x_119:
[----:B------:R-:W-:Y:S02]  /*0610*/  IMAD.MOV.U32 R24, RZ, RZ, R20 ;  /* 0x000000ffff187224 */ /* 0x000fe400078e0014 */
[----:B------:R-:W-:Y:S02]  /*0620*/  IMAD.MOV.U32 R23, RZ, RZ, 0x1 ;  /* 0x00000001ff177424 */ /* 0x000fe400078e00ff */
[----:B------:R-:W-:Y:S02]  /*0630*/  IMAD.MOV.U32 R22, RZ, RZ, RZ ;  /* 0x000000ffff167224 */ /* 0x000fe400078e00ff */
[----:B------:R-:W-:-:S07]  /*0640*/  IMAD.MOV.U32 R21, RZ, RZ, -0x1 ;  /* 0xffffffffff157424 */ /* 0x000fce00078e00ff */
[----:B------:R-:W-:Y:S05]  /*0650*/  WARPSYNC.COLLECTIVE R21, `(.L_x_120) ;  /* 0x0000000015087348 */ /* 0x000fea0003c00000 */
[----:B------:R0:W1:Y:S02]  /*0660*/  SHFL.UP P0, R25, R24, R23, R22 ;  /* 0x0400001718197389 */ /* 0x0000640000000016 */
[----:B01----:R-:W-:Y:S05]  /*0670*/  ENDCOLLECTIVE ;  /* 0x000000000000791b */ /* 0x003fea0003800000 */
.L_x_120:
[----:B------:R-:W-:Y:S02]  /*0680*/  IMAD.MOV.U32 R24, RZ, RZ, R19 ;  /* 0x000000ffff187224 */ /* 0x000fe400078e0013 */
[----:B------:R-:W-:-:S07]  /*0690*/  IMAD.MOV.U32 R27, RZ, RZ, R25 ;  /* 0x000000ffff1b7224 */ /* 0x000fce00078e0019 */
[----:B------:R-:W-:Y:S05]  /*06a0*/  WARPSYNC.COLLECTIVE R21, `(.L_x_121) ;  /* 0x0000000015087348 */ /* 0x000fea0003c00000 */
[----:B------:R0:W1:Y:S02]  /*06b0*/  SHFL.UP P0, R25, R24, R23, R22 ;  /* 0x0400001718197389 */ /* 0x0000640000000016 */
[----:B01----:R-:W-:Y:S05]  /*06c0*/  ENDCOLLECTIVE ;  /* 0x000000000000791b */ /* 0x003fea0003800000 */
.L_x_121:
[----:B------:R-:W-:Y:S01]  /*06d0*/  IADD3 R26, P2, PT, R27, R20, RZ ;  /* 0x000000141b1a7210 */ /* 0x000fe20007f5e0ff */
[----:B------:R-:W-:-:S03]  /*06e0*/  IMAD.MOV.U32 R23, RZ, RZ, 0x2 ;  /* 0x00000002ff177424 */ /* 0x000fc600078e00ff */
[----:B------:R-:W-:Y:S01]  /*06f0*/  SEL R27, R26, R27, P0 ;  /* 0x0000001b1a1b7207 */ /* 0x000fe20000000000 */
[----:B------:R-:W-:-:S04]  /*0700*/  IMAD.X R26, R25, 0x1, R19, P2 ;  /* 0x00000001191a7824 */ /* 0x000fc800010e0613 */
[----:B------:R-:W-:Y:S01]  /*0710*/  IMAD.MOV.U32 R24, RZ, RZ, R27 ;  /* 0x000000ffff187224 */ /* 0x000fe200078e001b */
[----:B------:R-:W-:-:S07]  /*0720*/  SEL R26, R26, R25, P0 ;  /* 0x000000191a1a7207 */ /* 0x000fce0000000000 */
[----:B------:R-:W-:Y:S05]  /*0730*/  WARPSYNC.COLLECTIVE R21, `(.L_x_122) ;  /* 0x0000000015087348 */ /* 0x000fea0003c00000 */
[----:B------:R0:W1:Y:S02]  /*0740*/  SHFL.UP P0, R25, R24, R23, R22 ;  /* 0x0400001718197389 */ /* 0x0000640000000016 */
[----:B01----:R-:W-:Y:S05]  /*0750*/  ENDCOLLECTIVE ;  /* 0x000000000000791b */ /* 0x003fea0003800000 */
.L_x_122:
[----:B------:R-:W-:Y:S02]  /*0760*/  IMAD.MOV.U32 R24, RZ, RZ, R26 ;  /* 0x000000ffff187224 */ /* 0x000fe400078e001a */
[----:B------:R-:W-:-:S07]  /*0770*/  IMAD.MOV.U32 R28, RZ, RZ, R25 ;  /* 0x000000ffff1c7224 */ /* 0x000fce00078e0019 */
[----:B------:R-:W-:Y:S05]  /*0780*/  WARPSYNC.COLLECTIVE R21, `(.L_x_123) ;  /* 0x0000000015087348 */ /* 0x000fea0003c00000 */
[----:B------:R0:W1:Y:S02]  /*0790*/  SHFL.UP P0, R25, R24, R23, R22 ;  /* 0x0400001718197389 */ /* 0x0000640000000016 */
[----:B01----:R-:W-:Y:S05]  /*07a0*/  ENDCOLLECTIVE ;  /* 0x000000000000791b */ /* 0x003fea0003800000 */
.L_x_123:
        /* <DEDUP_REMOVED lines=9> */
.L_x_124:
[----:B------:R-:W-:Y:S02]  /*0840*/  IMAD.MOV.U32 R24, RZ, RZ, R29 ;  /* 0x000000ffff187224 */ /* 0x000fe400078e001d */
[----:B------:R-:W-:-:S07]  /*0850*/  IMAD.MOV.U32 R27, RZ, RZ, R25 ;  /* 0x000000ffff1b7224 */ /* 0x000fce00078e0019 */
[----:B------:R-:W-:Y:S05]  /*0860*/  WARPSYNC.COLLECTIVE R21, `(.L_x_125) ;  /* 0x0000000015087348 */ /* 0x000fea0003c00000 */
[----:B------:R0:W1:Y:S02]  /*0870*/  SHFL.UP P0, R25, R24, R23, R22 ;  /* 0x0400001718197389 */ /* 0x0000640000000016 */
[----:B01----:R-:W-:Y:S05]  /*0880*/  ENDCOLLECTIVE ;  /* 0x000000000000791b */ /* 0x003fea0003800000 */
.L_x_125:
        /* <DEDUP_REMOVED lines=9> */
.L_x_126:
[----:B------:R-:W-:Y:S02]  /*0920*/  IMAD.MOV.U32 R24, RZ, RZ, R29 ;  /* 0x000000ffff187224 */ /* 0x000fe400078e001d */
[----:B------:R-:W-:-:S07]  /*0930*/  IMAD.MOV.U32 R27, RZ, RZ, R25 ;  /* 0x000000ffff1b7224 */ /* 0x000fce00078e0019 */
[----:B------:R-:W-:Y:S05]  /*0940*/  WARPSYNC.COLLECTIVE R21, `(.L_x_127) ;  /* 0x0000000015087348 */ /* 0x000fea0003c00000 */
[----:B------:R0:W1:Y:S02]  /*0950*/  SHFL.UP P0, R25, R24, R23, R22 ;  /* 0x0400001718197389 */ /* 0x0000640000000016 */
[----:B01----:R-:W-:Y:S05]  /*0960*/  ENDCOLLECTIVE ;  /* 0x000000000000791b */ /* 0x003fea0003800000 */
.L_x_127:
        /* <DEDUP_REMOVED lines=9> */
.L_x_128:
[----:B------:R-:W-:Y:S02]  /*0a00*/  IMAD.MOV.U32 R24, RZ, RZ, R26 ;  /* 0x000000ffff187224 */ /* 0x000fe400078e001a */
[----:B------:R-:W-:-:S07]  /*0a10*/  IMAD.MOV.U32 R28, RZ, RZ, R25 ;  /* 0x000000ffff1c7224 */ /* 0x000fce00078e0019 */
[----:B------:R-:W-:Y:S05]  /*0a20*/  WARPSYNC.COLLECTIVE R21, `(.L_x_129) ;  /* 0x0000000015087348 */ /* 0x000fea0003c00000 */
[----:B------:R0:W1:Y:S02]  /*0a30*/  SHFL.UP P0, R25, R24, R23, R22 ;  /* 0x0400001718197389 */ /* 0x0000640000000016 */
[----:B01----:R-:W-:Y:S05]  /*0a40*/  ENDCOLLECTIVE ;  /* 0x000000000000791b */ /* 0x003fea0003800000 */
.L_x_129:
[----:B------:R-:W-:Y:S05]  /*0a50*/  BRA `(.L_x_130) ;  /* 0xfffffff800647947 */ /* 0x000fea000383ffff */
.L_x_131:
        /* <DEDUP_REMOVED lines=10> */
.L_x_257:


//--------------------- .text._ZN3cub18CUB_300001_SM_10006detail10radix_sort30DeviceRadixSortHistogramKernelINS1_5radix10policy_hubIfNS0_8NullTypeEyE10Policy1000ELNS0_9SortOrderE0EfyNS1_21identity_decomposer_tEEEvPT2_PKT1_SB_iiT3_ --------------------------
	.section	.text._ZN3cub18CUB_300001_SM_10006detail10radix_sort30DeviceRadixSortHistogramKernelINS1_5radix10policy_hubIfNS0_8NullTypeEyE10Policy1000ELNS0_9SortOrderE0EfyNS1_21identity_decomposer_tEEEvPT2_PKT1_SB_iiT3_,"ax",@progbits
	.align	128
        .global         _ZN3cub18CUB_300001_SM_10006detail10radix_sort30DeviceRadixSortHistogramKernelINS1_5radix10policy_hubIfNS0_8NullTypeEyE10Policy1000ELNS0_9SortOrderE0EfyNS1_21identity_decomposer_tEEEvPT2_PKT1_SB_iiT3_
        .type           _ZN3cub18CUB_300001_SM_10006detail10radix_sort30DeviceRadixSortHistogramKernelINS1_5radix10policy_hubIfNS0_8NullTypeEyE10Policy1000ELNS0_9SortOrderE0EfyNS1_21identity_decomposer_tEEEvPT2_PKT1_SB_iiT3_,@function
        .size           _ZN3cub18CUB_300001_SM_10006detail10radix_sort30DeviceRadixSortHistogramKernelINS1_5radix10policy_hubIfNS0_8NullTypeEyE10Policy1000ELNS0_9SortOrderE0EfyNS1_21identity_decomposer_tEEEvPT2_PKT1_SB_iiT3_,(.L_x_258 - _ZN3cub18CUB_300001_SM_10006detail10radix_sort30DeviceRadixSortHistogramKernelINS1_5radix10policy_hubIfNS0_8NullTypeEyE10Policy1000ELNS0_9SortOrderE0EfyNS1_21identity_decomposer_tEEEvPT2_PKT1_SB_iiT3_)
        .other          _ZN3cub18CUB_300001_SM_10006detail10radix_sort30DeviceRadixSortHistogramKernelINS1_5radix10policy_hubIfNS0_8NullTypeEyE10Policy1000ELNS0_9SortOrderE0EfyNS1_21identity_decomposer_tEEEvPT2_PKT1_SB_iiT3_,@"STO_CUDA_ENTRY STV_DEFAULT"
_ZN3cub18CUB_300001_SM_10006detail10radix_sort30DeviceRadixSortHistogramKernelINS1_5radix10policy_hubIfNS0_8NullTypeEyE10Policy1000ELNS0_9SortOrderE0EfyNS1_21identity_decomposer_tEEEvPT2_PKT1_SB_iiT3_:
.text._ZN3cub18CUB_300001_SM_10006detail10radix_sort30DeviceRadixSortHistogramKernelINS1_5radix10policy_hubIfNS0_8NullTypeEyE10Policy1000ELNS0_9SortOrderE0EfyNS1_21identity_decomposer_tEEEvPT2_PKT1_SB_iiT3_:
[----:B------:R-:W-:Y:S01]  /*0000*/  LDC R1, c[0x0][0x37c] ;  /* 0x0000df00ff017b82 */ /* 0x000fe20000000800 */
[----:B------:R-:W0:Y:S02]  /*0010*/  LDCU.64 UR6, c[0x0][0x390] ;  /* 0x00007200ff0677ac */ /* 0x000e240008000a00 */
[----:B0-----:R-:W-:-:S04]  /*0020*/  ISETP.NE.U32.AND P0, PT, RZ, UR6, PT ;  /* 0x00000006ff007c0c */ /* 0x001fc8000bf05070 */
[----:B------:R-:W-:-:S13]  /*0030*/  ISETP.NE.AND.EX P0, PT, RZ, UR7, PT, P0 ;  /* 0x00000007ff007c0c */ /* 0x000fda000bf05300 */
[----:B------:R-:W-:Y:S05]  /*0040*/  @!P0 EXIT ;  /* 0x000000000000894d */ /* 0x000fea0003800000 */
[----:B------:R-:W-:Y:S01]  /*0050*/  UIADD3 UR11, UP0, UPT, UR6, -0x1, URZ ;  /* 0xffffffff060b7890 */ /* 0x000fe2000ff1e0ff */
[----:B------:R-:W0:Y:S01]  /*0060*/  S2R R0, SR_TID.X ;  /* 0x0000000000007919 */ /* 0x000e220000002100 */
[----:B------:R-:W1:Y:S01]  /*0070*/  LDCU.64 UR4, c[0x0][0x398] ;  /* 0x00007300ff0477ac */ /* 0x000e620008000a00 */
[----:B------:R-:W2:Y:S01]  /*0080*/  S2UR UR8, SR_CTAID.X ;  /* 0x00000000000879c3 */ /* 0x000ea20000002500 */
[----:B------:R-:W-:Y:S01]  /*0090*/  UIADD3.X UR12, UPT, UPT, UR7, -0x1, URZ, UP0, !UPT ;  /* 0xffffffff070c7890 */ /* 0x000fe200087fe4ff */
[----:B------:R-:W3:Y:S03]  /*00a0*/  LDCU.64 UR20, c[0x0][0x358] ;  /* 0x00006b00ff1477ac */ /* 0x000ee60008000a00 */
[----:B------:R-:W-:Y:S01]  /*00b0*/  USHF.R.U64 UR11, UR11, 0x1e, UR12 ;  /* 0x0000001e0b0b7899 */ /* 0x000fe2000800120c */
[----:B------:R-:W4:Y:S03]  /*00c0*/  LDCU UR28, c[0x0][0x370] ;  /* 0x00006e00ff1c77ac */ /* 0x000f260008000800 */
[----:B------:R-:W-:-:S02]  /*00d0*/  UIADD3 UR11, UP0, UPT, UR11, 0x1, URZ ;  /* 0x000000010b0b7890 */ /* 0x000fc4000ff1e0ff */
[----:B-1----:R-:W-:Y:S02]  /*00e0*/  UIADD3 UR4, UPT, UPT, UR5, 0x7, -UR4 ;  /* 0x0000000705047890 */ /* 0x002fe4000fffe804 */
[----:B------:R-:W-:Y:S02]  /*00f0*/  ULEA.HI.X UR12, UR12, URZ, URZ, 0x2, UP0 ;  /* 0x000000ff0c0c7291 */ /* 0x000fe400080f14ff */
[----:B------:R-:W-:Y:S02]  /*0100*/  UISETP.LT.U32.AND UP0, UPT, UR11, UR6, UPT ;  /* 0x000000060b00728c */ /* 0x000fe4000bf01070 */
[----:B------:R-:W-:Y:S02]  /*0110*/  USHF.R.S32.HI UR5, URZ, 0x1f, UR4 ;  /* 0x0000001fff057899 */ /* 0x000fe40008011404 */
[----:B------:R-:W-:Y:S02]  /*0120*/  UISETP.LT.U32.AND.EX UP0, UPT, UR12, UR7, UPT, UP0 ;  /* 0x000000070c00728c */ /* 0x000fe4000bf01100 */
[----:B------:R-:W-:-:S02]  /*0130*/  ULEA.HI UR5, UR5, UR4, URZ, 0x3 ;  /* 0x0000000405057291 */ /* 0x000fc4000f8f18ff */
[----:B------:R-:W-:Y:S01]  /*0140*/  USEL UR11, UR11, UR6, UP0 ;  /* 0x000000060b0b7287 */ /* 0x000fe20008000000 */
[----:B0-----:R-:W-:Y:S01]  /*0150*/  VIADD R20, R0, 0x780 ;  /* 0x0000078000147836 */ /* 0x001fe20000000000 */
[----:B------:R-:W-:Y:S02]  /*0160*/  USEL UR12, UR12, UR7, UP0 ;  /* 0x000000070c0c7287 */ /* 0x000fe40008000000 */
[----:B------:R-:W-:Y:S02]  /*0170*/  UISETP.GE.AND UP0, UPT, UR4, 0x8, UPT ;  /* 0x000000080400788c */ /* 0x000fe4000bf06270 */
[----:B------:R-:W-:Y:S02]  /*0180*/  USHF.R.S32.HI UR5, URZ, 0x3, UR5 ;  /* 0x00000003ff057899 */ /* 0x000fe40008011405 */
[----:B--2---:R-:W-:Y:S02]  /*0190*/  USHF.L.U32 UR8, UR8, 0xb, URZ ;  /* 0x0000000b08087899 */ /* 0x004fe400080006ff */
[----:B------:R-:W-:Y:S01]  /*01a0*/  PLOP3.LUT P0, PT, PT, PT, UP0, 0x80, 0x8 ;  /* 0x000000000008781c */ /* 0x000fe20003f0f008 */
[----:B------:R-:W-:-:S02]  /*01b0*/  UIADD3 UR22, UPT, UPT, UR5, -0x1, URZ ;  /* 0xffffffff05167890 */ /* 0x000fc4000fffe0ff */
[----:B------:R-:W-:Y:S01]  /*01c0*/  ULOP3.LUT UR23, UR5, 0xf, URZ, 0xc0, !UPT ;  /* 0x0000000f05177892 */ /* 0x000fe2000f8ec0ff */
[----:B------:R-:W-:Y:S01]  /*01d0*/  ISETP.GT.U32.OR P0, PT, R0, 0xff, !P0 ;  /* 0x000000ff0000780c */ /* 0x000fe20004704470 */
[----:B------:R-:W-:Y:S02]  /*01e0*/  ULOP3.LUT UR24, UR5, 0x7, URZ, 0xc0, !UPT ;  /* 0x0000000705187892 */ /* 0x000fe4000f8ec0ff */
[----:B------:R-:W-:Y:S01]  /*01f0*/  ULOP3.LUT UR25, UR5, 0x3, URZ, 0xc0, !UPT ;  /* 0x0000000305197892 */ /* 0x000fe2000f8ec0ff */
[----:B------:R-:W-:Y:S01]  /*0200*/  P2R R21, PR, RZ, 0x1 ;  /* 0x00000001ff157803 */ /* 0x000fe20000000000 */
[----:B------:R-:W-:Y:S02]  /*0210*/  ULOP3.LUT UR26, UR5, 0xffffff0, URZ, 0xc0, !UPT ;  /* 0x0ffffff0051a7892 */ /* 0x000fe4000f8ec0ff */
[----:B------:R-:W-:Y:S02]  /*0220*/  ULOP3.LUT UR27, UR5, 0xffffff8, URZ, 0xc0, !UPT ;  /* 0x0ffffff8051b7892 */ /* 0x000fe4000f8ec0ff */
[----:B------:R-:W-:Y:S01]  /*0230*/  ULOP3.LUT UR9, UR5, 0x1, URZ, 0xc0, !UPT ;  /* 0x0000000105097892 */ /* 0x000fe2000f8ec0ff */
[----:B------:R-:W-:Y:S01]  /*0240*/  UMOV UR6, URZ ;  /* 0x000000ff00067c82 */ /* 0x000fe20008000000 */
[----:B---34-:R-:W-:-:S10]  /*0250*/  UMOV UR7, URZ ;  /* 0x000000ff00077c82 */ /* 0x018fd40008000000 */
.L_x_215:
[----:B------:R-:W-:Y:S01]  /*0260*/  ISETP.NE.AND P0, PT, R21, RZ, PT ;  /* 0x000000ff1500720c */ /* 0x000fe20003f05270 */
[----:B------:R-:W-:-:S12]  /*0270*/  BSSY.RECONVERGENT B0, `(.L_x_132) ;  /* 0x0000080000007945 */ /* 0x000fd80003800200 */
[----:B012345:R-:W-:Y:S05]  /*0280*/  @P0 BRA `(.L_x_133) ;  /* 0x0000000400f80947 */ /* 0x03ffea0003800000 */
[----:B------:R-:W0:Y:S01]  /*0290*/  S2UR UR5, SR_CgaCtaId ;  /* 0x00000000000579c3 */ /* 0x000e220000008800 */
[----:B------:R-:W-:Y:S01]  /*02a0*/  IMAD.U32 R2, RZ, RZ, UR22 ;  /* 0x00000016ff027e24 */ /* 0x000fe2000f8e00ff */
[----:B------:R-:W-:-:S04]  /*02b0*/  UMOV UR4, 0x400 ;  /* 0x0000040000047882 */ /* 0x000fc80000000000 */
[----:B------:R-:W-:Y:S01]  /*02c0*/  ISETP.GE.U32.AND P1, PT, R2, 0xf, PT ;  /* 0x0000000f0200780c */ /* 0x000fe20003f26070 */
[----:B------:R-:W-:Y:S01]  /*02d0*/  IMAD.MOV.U32 R2, RZ, RZ, RZ ;  /* 0x000000ffff027224 */ /* 0x000fe200078e00ff */
[----:B0-----:R-:W-:-:S06]  /*02e0*/  ULEA UR4, UR5, UR4, 0x18 ;  /* 0x0000000405047291 */ /* 0x001fcc000f8ec0ff */
[----:B------:R-:W-:-:S05]  /*02f0*/  LEA R5, R0, UR4, 0x2 ;  /* 0x0000000400057c11 */ /* 0x000fca000f8e10ff */
[----:B------:R-:W-:Y:S05]  /*0300*/  @!P1 BRA `(.L_x_134) ;  /* 0x00000000005c9947 */ /* 0x000fea0003800000 */
[----:B------:R-:W-:Y:S01]  /*0310*/  VIADD R2, R5, 0x2000 ;  /* 0x0000200005027836 */ /* 0x000fe20000000000 */
[----:B------:R-:W-:-:S12]  /*0320*/  UIADD3 UR4, UPT, UPT, -UR26, URZ, URZ ;  /* 0x000000ff1a047290 */ /* 0x000fd8000fffe1ff */
.L_x_135:
[----:B------:R-:W-:Y:S01]  /*0330*/  UIADD3 UR4, UPT, UPT, UR4, 0x10, URZ ;  /* 0x0000001004047890 */ /* 0x000fe2000fffe0ff */
[----:B------:R-:W-:Y:S03]  /*0340*/  STS [R2+-0x2000], RZ ;  /* 0xffe000ff02007388 */ /* 0x000fe60000000800 */
[----:B------:R-:W-:Y:S01]  /*0350*/  UISETP.NE.AND UP0, UPT, UR4, URZ, UPT ;  /* 0x000000ff0400728c */ /* 0x000fe2000bf05270 */
        /* <DEDUP_REMOVED lines=16> */
[----:B------:R-:W-:Y:S06]  /*0460*/  BRA.U UP0, `(.L_x_135) ;  /* 0xfffffffd00b07547 */ /* 0x000fec000b83ffff */
[----:B------:R-:W-:-:S07]  /*0470*/  IMAD.U32 R2, RZ, RZ, UR26 ;  /* 0x0000001aff027e24 */ /* 0x000fce000f8e00ff */
.L_x_134:
[----:B------:R-:W-:Y:S01]  /*0480*/  ISETP.NE.AND P0, PT, RZ, UR23, PT ;  /* 0x00000017ff007c0c */ /* 0x000fe2000bf05270 */
[----:B------:R-:W-:Y:S02]  /*0490*/  IMAD.U32 R6, RZ, RZ, UR24 ;  /* 0x00000018ff067e24 */ /* 0x000fe4000f8e00ff */
[----:B------:R-:W-:Y:S02]  /*04a0*/  IMAD.U32 R3, RZ, RZ, UR23 ;  /* 0x00000017ff037e24 */ /* 0x000fe4000f8e00ff */
[----:B------:R-:W-:Y:S02]  /*04b0*/  VIADD R6, R6, 0xffffffff ;  /* 0xffffffff06067836 */ /* 0x000fe40000000000 */
[----:B------:R-:W-:-:S06]  /*04c0*/  VIADD R3, R3, 0xffffffff ;  /* 0xffffffff03037836 */ /* 0x000fcc0000000000 */
[----:B------:R-:W-:Y:S05]  /*04d0*/  @!P0 BRA `(.L_x_136) ;  /* 0x00000000007c8947 */ /* 0x000fea0003800000 */
[----:B------:R-:W-:Y:S01]  /*04e0*/  ISETP.GE.U32.AND P2, PT, R3, 0x7, PT ;  /* 0x000000070300780c */ /* 0x000fe20003f46070 */
[----:B------:R-:W-:-:S12]  /*04f0*/  UISETP.NE.AND UP0, UPT, UR24, URZ, UPT ;  /* 0x000000ff1800728c */ /* 0x000fd8000bf05270 */
[----:B------:R-:W-:Y:S05]  /*0500*/  @!P2 BRA `(.L_x_137) ;  /* 0x000000000028a947 */ /* 0x000fea0003800000 */
        /* <DEDUP_REMOVED lines=10> */
.L_x_137:
[----:B------:R-:W-:Y:S05]  /*05b0*/  BRA.U !UP0, `(.L_x_136) ;  /* 0x0000000108447547 */ /* 0x000fea000b800000 */
[----:B------:R-:W-:Y:S01]  /*05c0*/  ISETP.GE.U32.AND P2, PT, R6, 0x3, PT ;  /* 0x000000030600780c */ /* 0x000fe20003f46070 */
[----:B------:R-:W-:-:S12]  /*05d0*/  UISETP.NE.AND UP0, UPT, UR25, URZ, UPT ;  /* 0x000000ff1900728c */ /* 0x000fd8000bf05270 */
[C---:B0-----:R-:W-:Y:S02]  /*05e0*/  @P2 IMAD R4, R2.reuse, 0x400, R5 ;  /* 0x0000040002042824 */ /* 0x041fe400078e0205 */
[----:B------:R-:W-:-:S03]  /*05f0*/  @P2 VIADD R2, R2, 0x4 ;  /* 0x0000000402022836 */ /* 0x000fc60000000000 */
[----:B------:R1:W-:Y:S04]  /*0600*/  @P2 STS [R4], RZ ;  /* 0x000000ff04002388 */ /* 0x0003e80000000800 */
[----:B------:R1:W-:Y:S04]  /*0610*/  @P2 STS [R4+0x400], RZ ;  /* 0x000400ff04002388 */ /* 0x0003e80000000800 */
[----:B------:R1:W-:Y:S04]  /*0620*/  @P2 STS [R4+0x800], RZ ;  /* 0x000800ff04002388 */ /* 0x0003e80000000800 */
[----:B------:R1:W-:Y:S01]  /*0630*/  @P2 STS [R4+0xc00], RZ ;  /* 0x000c00ff04002388 */ /* 0x0003e20000000800 */
[----:B------:R-:W-:Y:S05]  /*0640*/  BRA.U !UP0, `(.L_x_136) ;  /* 0x0000000108207547 */ /* 0x000fea000b800000 */
[----:B------:R-:W-:Y:S01]  /*0650*/  IMAD R2, R2, 0x400, R5 ;  /* 0x0000040002027824 */ /* 0x000fe200078e0205 */
[----:B------:R-:W-:-:S04]  /*0660*/  UISETP.NE.AND UP0, UPT, UR25, 0x1, UPT ;  /* 0x000000011900788c */ /* 0x000fc8000bf05270 */
[----:B------:R2:W-:Y:S05]  /*0670*/  STS [R2], RZ ;  /* 0x000000ff02007388 */ /* 0x0005ea0000000800 */
[----:B------:R-:W-:Y:S05]  /*0680*/  BRA.U !UP0, `(.L_x_136) ;  /* 0x0000000108107547 */ /* 0x000fea000b800000 */
[----:B------:R-:W-:Y:S01]  /*0690*/  UISETP.NE.AND UP0, UPT, UR25, 0x2, UPT ;  /* 0x000000021900788c */ /* 0x000fe2000bf05270 */
[----:B------:R3:W-:Y:S05]  /*06a0*/  STS [R2+0x400], RZ ;  /* 0x000400ff02007388 */ /* 0x0007ea0000000800 */
[----:B------:R-:W-:-:S13]  /*06b0*/  PLOP3.LUT P2, PT, PT, PT, UP0, 0x80, 0x8 ;  /* 0x000000000008781c */ /* 0x000fda0003f4f008 */
[----:B------:R3:W-:Y:S02]  /*06c0*/  @P2 STS [R2+0x800], RZ ;  /* 0x000800ff02002388 */ /* 0x0007e40000000800 */
.L_x_136:
[----:B------:R-:W-:-:S13]  /*06d0*/  ISETP.GT.U32.AND P2, PT, R0, 0x7f, PT ;  /* 0x0000007f0000780c */ /* 0x000fda0003f44070 */
[----:B------:R-:W-:Y:S05]  /*06e0*/  @P2 BRA `(.L_x_133) ;  /* 0x0000000000e02947 */ /* 0x000fea0003800000 */
[----:B--23--:R-:W-:Y:S01]  /*06f0*/  IMAD.MOV.U32 R2, RZ, RZ, RZ ;  /* 0x000000ffff027224 */ /* 0x00cfe200078e00ff */
[----:B------:R-:W-:Y:S06]  /*0700*/  @!P1 BRA `(.L_x_138) ;  /* 0x0000000000589947 */ /* 0x000fec0003800000 */
[----:B------:R-:W-:-:S07]  /*0710*/  IMAD.MOV.U32 R2, RZ, RZ, RZ ;  /* 0x000000ffff027224 */ /* 0x000fce00078e00ff */
.L_x_139:
[C---:B012---:R-:W-:Y:S02]  /*0720*/  IMAD R4, R2.reuse, 0x400, R5 ;  /* 0x0000040002047824 */ /* 0x047fe400078e0205 */
[----:B------:R-:W-:-:S03]  /*0730*/  VIADD R2, R2, 0x10 ;  /* 0x0000001002027836 */ /* 0x000fc60000000000 */
[----:B------:R2:W-:Y:S02]  /*0740*/  STS [R4+0x200], RZ ;  /* 0x000200ff04007388 */ /* 0x0005e40000000800 */
[----:B------:R-:W-:Y:S02]  /*0750*/  ISETP.NE.AND P1, PT, R2, UR26, PT ;  /* 0x0000001a02007c0c */ /* 0x000fe4000bf25270 */
[----:B------:R2:W-:Y:S04]  /*0760*/  STS [R4+0x600], RZ ;  /* 0x000600ff04007388 */ /* 0x0005e80000000800 */
        /* <DEDUP_REMOVED lines=13> */
[----:B------:R2:W-:Y:S01]  /*0840*/  STS [R4+0x3e00], RZ ;  /* 0x003e00ff04007388 */ /* 0x0005e20000000800 */
[----:B------:R-:W-:Y:S05]  /*0850*/  @P1 BRA `(.L_x_139) ;  /* 0xfffffffc00b01947 */ /* 0x000fea000383ffff */
[----:B------:R-:W-:-:S07]  /*0860*/  IMAD.U32 R2, RZ, RZ, UR26 ;  /* 0x0000001aff027e24 */ /* 0x000fce000f8e00ff */
.L_x_138:
[----:B------:R-:W-:Y:S05]  /*0870*/  @!P0 BRA `(.L_x_133) ;  /* 0x00000000007c8947 */ /* 0x000fea0003800000 */
[----:B------:R-:W-:Y:S01]  /*0880*/  ISETP.GE.U32.AND P0, PT, R3, 0x7, PT ;  /* 0x000000070300780c */ /* 0x000fe20003f06070 */
[----:B------:R-:W-:-:S12]  /*0890*/  UISETP.NE.AND UP0, UPT, UR24, URZ, UPT ;  /* 0x000000ff1800728c */ /* 0x000fd8000bf05270 */
[----:B------:R-:W-:Y:S05]  /*08a0*/  @!P0 BRA `(.L_x_140) ;  /* 0x0000000000288947 */ /* 0x000fea0003800000 */
[C---:B------:R-:W-:Y:S02]  /*08b0*/  IMAD R3, R2.reuse, 0x400, R5 ;  /* 0x0000040002037824 */ /* 0x040fe400078e0205 */
[----:B------:R-:W-:-:S03]  /*08c0*/  VIADD R2, R2, 0x8 ;  /* 0x0000000802027836 */ /* 0x000fc60000000000 */
[----:B------:R3:W-:Y:S04]  /*08d0*/  STS [R3+0x200], RZ ;  /* 0x000200ff03007388 */ /* 0x0007e80000000800 */
[----:B------:R3:W-:Y:S04]  /*08e0*/  STS [R3+0x600], RZ ;  /* 0x000600ff03007388 */ /* 0x0007e80000000800 */
[----:B------:R3:W-:Y:S04]  /*08f0*/  STS [R3+0xa00], RZ ;  /* 0x000a00ff03007388 */ /* 0x0007e80000000800 */
[----:B------:R3:W-:Y:S04]  /*0900*/  STS [R3+0xe00], RZ ;  /* 0x000e00ff03007388 */ /* 0x0007e80000000800 */
[----:B------:R3:W-:Y:S04]  /*0910*/  STS [R3+0x1200], RZ ;  /* 0x001200ff03007388 */ /* 0x0007e80000000800 */
[----:B------:R3:W-:Y:S04]  /*0920*/  STS [R3+0x1600], RZ ;  /* 0x001600ff03007388 */ /* 0x0007e80000000800 */
[----:B------:R3:W-:Y:S04]  /*0930*/  STS [R3+0x1a00], RZ ;  /* 0x001a00ff03007388 */ /* 0x0007e80000000800 */
[----:B------:R3:W-:Y:S02]  /*0940*/  STS [R3+0x1e00], RZ ;  /* 0x001e00ff03007388 */ /* 0x0007e40000000800 */
.L_x_140:
[----:B------:R-:W-:Y:S05]  /*0950*/  BRA.U !UP0, `(.L_x_133) ;  /* 0x0000000108447547 */ /* 0x000fea000b800000 */
[----:B------:R-:W-:Y:S01]  /*0960*/  ISETP.GE.U32.AND P0, PT, R6, 0x3, PT ;  /* 0x000000030600780c */ /* 0x000fe20003f06070 */
[----:B------:R-:W-:-:S12]  /*0970*/  UISETP.NE.AND UP0, UPT, UR25, URZ, UPT ;  /* 0x000000ff1900728c */ /* 0x000fd8000bf05270 */
[C---:B---3--:R-:W-:Y:S02]  /*0980*/  @P0 IMAD R3, R2.reuse, 0x400, R5 ;  /* 0x0000040002030824 */ /* 0x048fe400078e0205 */
[----:B------:R-:W-:-:S03]  /*0990*/  @P0 VIADD R2, R2, 0x4 ;  /* 0x0000000402020836 */ /* 0x000fc60000000000 */
[----:B------:R4:W-:Y:S04]  /*09a0*/  @P0 STS [R3+0x200], RZ ;  /* 0x000200ff03000388 */ /* 0x0009e80000000800 */
[----:B------:R4:W-:Y:S04]  /*09b0*/  @P0 STS [R3+0x600], RZ ;  /* 0x000600ff03000388 */ /* 0x0009e80000000800 */
[----:B------:R4:W-:Y:S04]  /*09c0*/  @P0 STS [R3+0xa00], RZ ;  /* 0x000a00ff03000388 */ /* 0x0009e80000000800 */
[----:B------:R4:W-:Y:S01]  /*09d0*/  @P0 STS [R3+0xe00], RZ ;  /* 0x000e00ff03000388 */ /* 0x0009e20000000800 */
[----:B------:R-:W-:Y:S05]  /*09e0*/  BRA.U !UP0, `(.L_x_133) ;  /* 0x0000000108207547 */ /* 0x000fea000b800000 */
[----:B------:R-:W-:Y:S01]  /*09f0*/  IMAD R2, R2, 0x400, R5 ;  /* 0x0000040002027824 */ /* 0x000fe200078e0205 */
[----:B------:R-:W-:-:S04]  /*0a00*/  UISETP.NE.AND UP0, UPT, UR25, 0x1, UPT ;  /* 0x000000011900788c */ /* 0x000fc8000bf05270 */
[----:B------:R3:W-:Y:S05]  /*0a10*/  STS [R2+0x200], RZ ;  /* 0x000200ff02007388 */ /* 0x0007ea0000000800 */
[----:B------:R-:W-:Y:S05]  /*0a20*/  BRA.U !UP0, `(.L_x_133) ;  /* 0x0000000108107547 */ /* 0x000fea000b800000 */
[----:B------:R-:W-:Y:S01]  /*0a30*/  UISETP.NE.AND UP0, UPT, UR25, 0x2, UPT ;  /* 0x000000021900788c */ /* 0x000fe2000bf05270 */
[----:B------:R0:W-:Y:S05]  /*0a40*/  STS [R2+0x600], RZ ;  /* 0x000600ff02007388 */ /* 0x0001ea0000000800 */
[----:B------:R-:W-:-:S13]  /*0a50*/  PLOP3.LUT P0, PT, PT, PT, UP0, 0x80, 0x8 ;  /* 0x000000000008781c */ /* 0x000fda0003f0f008 */
[----:B------:R0:W-:Y:S02]  /*0a60*/  @P0 STS [R2+0xa00], RZ ;  /* 0x000a00ff02000388 */ /* 0x0001e40000000800 */
.L_x_133:
[----:B------:R-:W-:Y:S05]  /*0a70*/  BSYNC.RECONVERGENT B0 ;  /* 0x0000000000007941 */ /* 0x000fea0003800200 */
.L_x_132:
[----:B------:R-:W5:Y:S01]  /*0a80*/  LDCU.64 UR14, c[0x0][0x390] ;  /* 0x00007200ff0e77ac */ /* 0x000f620008000a00 */
[----:B------:R-:W-:Y:S02]  /*0a90*/  USHF.L.U32 UR4, UR6, 0x1e, URZ ;  /* 0x0000001e06047899 */ /* 0x000fe400080006ff */
[----:B------:R-:W-:Y:S02]  /*0aa0*/  USHF.L.U64.HI UR5, UR6, 0x1e, UR7 ;  /* 0x0000001e06057899 */ /* 0x000fe40008010207 */
[----:B-----5:R-:W-:-:S04]  /*0ab0*/  UIADD3 UR4, UP0, UPT, -UR4, UR14, URZ ;  /* 0x0000000e04047290 */ /* 0x020fc8000ff1e1ff */
[----:B------:R-:W-:Y:S02]  /*0ac0*/  UIADD3.X UR5, UPT, UPT, ~UR5, UR15, URZ, UP0, !UPT ;  /* 0x0000000f05057290 */ /* 0x000fe400087fe5ff */
[----:B------:R-:W-:-:S04]  /*0ad0*/  UISETP.LT.U32.AND UP0, UPT, UR4, 0x40000000, UPT ;  /* 0x400000000400788c */ /* 0x000fc8000bf01070 */
[----:B------:R-:W-:-:S04]  /*0ae0*/  UISETP.LT.U32.AND.EX UP0, UPT, UR5, URZ, UPT, UP0 ;  /* 0x000000ff0500728c */ /* 0x000fc8000bf01100 */
[----:B------:R-:W-:Y:S02]  /*0af0*/  USEL UR13, UR4, 0x40000000, UP0 ;  /* 0x40000000040d7887 */ /* 0x000fe40008000000 */
[----:B------:R-:W-:Y:S02]  /*0b00*/  USEL UR14, UR5, URZ, UP0 ;  /* 0x000000ff050e7287 */ /* 0x000fe40008000000 */
[----:B------:R-:W-:-:S04]  /*0b10*/  UISETP.GT.U32.AND UP0, UPT, UR13, UR8, UPT ;  /* 0x000000080d00728c */ /* 0x000fc8000bf04070 */
[----:B------:R-:W-:Y:S01]  /*0b20*/  UISETP.GT.U32.AND.EX UP0, UPT, UR14, URZ, UPT, UP0 ;  /* 0x000000ff0e00728c */ /* 0x000fe2000bf04100 */
[----:B------:R-:W-:Y:S08]  /*0b30*/  BAR.SYNC.DEFER_BLOCKING 0x0 ;  /* 0x0000000000007b1d */ /* 0x000ff00000010000 */
[----:B------:R-:W-:Y:S06]  /*0b40*/  BAR.SYNC.DEFER_BLOCKING 0x0 ;  /* 0x0000000000007b1d */ /* 0x000fec0000010000 */
[----:B------:R-:W-:Y:S05]  /*0b50*/  BRA.U !UP0, `(.L_x_141) ;  /* 0x00000011082c7547 */ /* 0x000fea000b800000 */
[----:B------:R-:W-:Y:S01]  /*0b60*/  UMOV UR10, UR8 ;  /* 0x00000008000a7c82 */ /* 0x000fe20008000000 */
[----:B------:R-:W-:-:S05]  /*0b70*/  UMOV UR5, URZ ;  /* 0x000000ff00057c82 */ /* 0x000fca0008000000 */
.L_x_146:
[----:B-----5:R-:W5:Y:S01]  /*0b80*/  LDCU.64 UR18, c[0x0][0x390] ;  /* 0x00007200ff1277ac */ /* 0x020f620008000a00 */
[----:B------:R-:W-:Y:S02]  /*0b90*/  USHF.L.U32 UR15, UR6, 0x1e, URZ ;  /* 0x0000001e060f7899 */ /* 0x000fe400080006ff */
[----:B------:R-:W-:Y:S02]  /*0ba0*/  USHF.L.U64.HI UR16, UR6, 0x1e, UR7 ;  /* 0x0000001e06107899 */ /* 0x000fe40008010207 */
[----:B------:R-:W-:-:S04]  /*0bb0*/  UIADD3 UR15, UP0, UPT, UR10, UR15, URZ ;  /* 0x0000000f0a0f7290 */ /* 0x000fc8000ff1e0ff */
[----:B------:R-:W-:Y:S02]  /*0bc0*/  UIADD3.X UR16, UPT, UPT, UR5, UR16, URZ, UP0, !UPT ;  /* 0x0000001005107290 */ /* 0x000fe400087fe4ff */
[----:B------:R-:W-:Y:S02]  /*0bd0*/  ULEA UR10, UP0, UR28, UR10, 0xb ;  /* 0x0000000a1c0a7291 */ /* 0x000fe4000f8058ff */
[----:B-----5:R-:W-:Y:S02]  /*0be0*/  UIADD3 UR17, UP1, UPT, -UR15, UR18, URZ ;  /* 0x000000120f117290 */ /* 0x020fe4000ff3e1ff */
[----:B------:R-:W-:Y:S02]  /*0bf0*/  UIADD3.X UR5, UPT, UPT, URZ, UR5, URZ, UP0, !UPT ;  /* 0x00000005ff057290 */ /* 0x000fe400087fe4ff */
[----:B------:R-:W-:Y:S02]  /*0c00*/  UIADD3.X UR4, UPT, UPT, ~UR16, UR19, URZ, UP1, !UPT ;  /* 0x0000001310047290 */ /* 0x000fe40008ffe5ff */
[----:B------:R-:W-:-:S02]  /*0c10*/  UISETP.GE.U32.AND UP1, UPT, UR17, 0x800, UPT ;  /* 0x000008001100788c */ /* 0x000fc4000bf26070 */
[----:B------:R-:W-:Y:S02]  /*0c20*/  UISETP.GE.U32.AND UP0, UPT, UR10, UR13, UPT ;  /* 0x0000000d0a00728c */ /* 0x000fe4000bf06070 */
[----:B------:R-:W-:Y:S02]  /*0c30*/  UISETP.GE.U32.AND.EX UP1, UPT, UR4, URZ, UPT, UP1 ;  /* 0x000000ff0400728c */ /* 0x000fe4000bf26110 */
[----:B------:R-:W-:-:S07]  /*0c40*/  UISETP.GE.U32.AND.EX UP0, UPT, UR5, UR14, UPT, UP0 ;  /* 0x0000000e0500728c */ /* 0x000fce000bf06100 */
[----:B0-----:R-:W-:Y:S05]  /*0c50*/  BRA.U !UP1, `(.L_x_142) ;  /* 0x0000000109587547 */ /* 0x001fea000b800000 */
[----:B------:R-:W0:Y:S01]  /*0c60*/  LDCU.64 UR18, c[0x0][0x388] ;  /* 0x00007100ff1277ac */ /* 0x000e220008000a00 */
[----:B---34-:R-:W-:-:S05]  /*0c70*/  IADD3 R3, P0, PT, R0, UR15, RZ ;  /* 0x0000000f00037c10 */ /* 0x018fca000ff1e0ff */
[----:B012---:R-:W-:Y:S01]  /*0c80*/  IMAD.X R4, RZ, RZ, UR16, P0 ;  /* 0x00000010ff047e24 */ /* 0x007fe200080e06ff */
[----:B------:R-:W-:-:S04]  /*0c90*/  LEA R2, P0, R3, UR18, 0x2 ;  /* 0x0000001203027c11 */ /* 0x000fc8000f8010ff */
        /* <DEDUP_REMOVED lines=18> */
.L_x_142:
[----:B------:R-:W1:Y:S01]  /*0dc0*/  LDCU.64 UR18, c[0x0][0x388] ;  /* 0x00007100ff1277ac */ /* 0x000e620008000a00 */
[C---:B0-23--:R-:W-:Y:S01]  /*0dd0*/  VIADD R2, R0.reuse, 0x80 ;  /* 0x0000008000027836 */ /* 0x04dfe20000000000 */
[C---:B----4-:R-:W-:Y:S01]  /*0de0*/  IADD3 R3, P0, PT, R0.reuse, UR15, RZ ;  /* 0x0000000f00037c10 */ /* 0x050fe2000ff1e0ff */
[C---:B------:R-:W-:Y:S01]  /*0df0*/  VIADD R5, R0.reuse, 0x180 ;  /* 0x0000018000057836 */ /* 0x040fe20000000000 */
[C---:B------:R-:W-:Y:S01]  /*0e00*/  ISETP.GE.AND P1, PT, R0.reuse, UR17, PT ;  /* 0x0000001100007c0c */ /* 0x040fe2000bf26270 */
[----:B------:R-:W-:Y:S01]  /*0e10*/  VIADD R6, R0, 0x100 ;  /* 0x0000010000067836 */ /* 0x000fe20000000000 */
[----:B------:R-:W-:Y:S01]  /*0e20*/  ISETP.GE.AND P2, PT, R2, UR17, PT ;  /* 0x0000001102007c0c */ /* 0x000fe2000bf46270 */
[----:B-1----:R-:W-:Y:S01]  /*0e30*/  IMAD.X R4, RZ, RZ, UR16, P0 ;  /* 0x00000010ff047e24 */ /* 0x002fe200080e06ff */
[----:B------:R-:W-:Y:S01]  /*0e40*/  ISETP.GE.AND P4, PT, R5, UR17, PT ;  /* 0x0000001105007c0c */ /* 0x000fe2000bf86270 */
[----:B------:R-:W-:Y:S01]  /*0e50*/  VIADD R5, R0, 0x200 ;  /* 0x0000020000057836 */ /* 0x000fe20000000000 */
[----:B------:R-:W-:Y:S01]  /*0e60*/  ISETP.GE.AND P3, PT, R6, UR17, PT ;  /* 0x0000001106007c0c */ /* 0x000fe2000bf66270 */
[----:B------:R-:W-:-:S02]  /*0e70*/  IMAD.MOV.U32 R11, RZ, RZ, 0x7fffffff ;  /* 0x7fffffffff0b7424 */ /* 0x000fc400078e00ff */
[----:B------:R-:W-:Y:S01]  /*0e80*/  IMAD.MOV.U32 R10, RZ, RZ, 0x7fffffff ;  /* 0x7fffffffff0a7424 */ /* 0x000fe200078e00ff */
[----:B------:R-:W-:Y:S01]  /*0e90*/  ISETP.GE.AND P5, PT, R5, UR17, PT ;  /* 0x0000001105007c0c */ /* 0x000fe2000bfa6270 */
[----:B------:R-:W-:Y:S01]  /*0ea0*/  VIADD R5, R0, 0x300 ;  /* 0x0000030000057836 */ /* 0x000fe20000000000 */
[----:B------:R-:W-:-:S04]  /*0eb0*/  LEA R2, P0, R3, UR18, 0x2 ;  /* 0x0000001203027c11 */ /* 0x000fc8000f8010ff */
[----:B------:R-:W-:Y:S01]  /*0ec0*/  LEA.HI.X R3, R3, UR19, R4, 0x2, P0 ;  /* 0x0000001303037c11 */ /* 0x000fe200080f1404 */
[----:B------:R-:W-:Y:S02]  /*0ed0*/  VIADD R4, R0, 0x280 ;  /* 0x0000028000047836 */ /* 0x000fe40000000000 */
[----:B------:R-:W-:Y:S02]  /*0ee0*/  IMAD.MOV.U32 R13, RZ, RZ, 0x7fffffff ;  /* 0x7fffffffff0d7424 */ /* 0x000fe400078e00ff */
[----:B------:R1:W5:Y:S01]  /*0ef0*/  @!P2 LDG.E R11, desc[UR20][R2.64+0x200] ;  /* 0x00020014020ba981 */ /* 0x000362000c1e1900 */
[----:B------:R-:W-:Y:S01]  /*0f00*/  ISETP.GE.AND P0, PT, R4, UR17, PT ;  /* 0x0000001104007c0c */ /* 0x000fe2000bf06270 */
[----:B------:R-:W-:Y:S02]  /*0f10*/  VIADD R4, R0, 0x380 ;  /* 0x0000038000047836 */ /* 0x000fe40000000000 */
[----:B------:R1:W5:Y:S01]  /*0f20*/  @!P1 LDG.E R10, desc[UR20][R2.64] ;  /* 0x00000014020a9981 */ /* 0x000362000c1e1900 */
[----:B------:R-:W-:Y:S01]  /*0f30*/  IMAD.MOV.U32 R12, RZ, RZ, 0x7fffffff ;  /* 0x7fffffffff0c7424 */ /* 0x000fe200078e00ff */
[----:B------:R-:W-:-:S02]  /*0f40*/  ISETP.GE.AND P1, PT, R5, UR17, PT ;  /* 0x0000001105007c0c */ /* 0x000fc4000bf26270 */
[----:B------:R-:W-:Y:S01]  /*0f50*/  ISETP.GE.AND P2, PT, R4, UR17, PT ;  /* 0x0000001104007c0c */ /* 0x000fe2000bf46270 */
[C---:B------:R-:W-:Y:S01]  /*0f60*/  VIADD R4, R0.reuse, 0x480 ;  /* 0x0000048000047836 */ /* 0x040fe20000000000 */
[----:B------:R1:W5:Y:S01]  /*0f70*/  @!P4 LDG.E R13, desc[UR20][R2.64+0x600] ;  /* 0x00060014020dc981 */ /* 0x000362000c1e1900 */
[----:B------:R-:W-:Y:S01]  /*0f80*/  IMAD.MOV.U32 R14, RZ, RZ, 0x7fffffff ;  /* 0x7fffffffff0e7424 */ /* 0x000fe200078e00ff */
[----:B------:R-:W-:Y:S02]  /*0f90*/  LOP3.LUT R5, R0, 0x400, RZ, 0xfc, !PT ;  /* 0x0000040000057812 */ /* 0x000fe400078efcff */
[----:B------:R-:W-:Y:S01]  /*0fa0*/  ISETP.GE.AND P4, PT, R4, UR17, PT ;  /* 0x0000001104007c0c */ /* 0x000fe2000bf86270 */
[----:B------:R-:W-:Y:S01]  /*0fb0*/  VIADD R4, R0, 0x500 ;  /* 0x0000050000047836 */ /* 0x000fe20000000000 */
[----:B------:R1:W5:Y:S01]  /*0fc0*/  @!P3 LDG.E R12, desc[UR20][R2.64+0x400] ;  /* 0x00040014020cb981 */ /* 0x000362000c1e1900 */
[----:B------:R-:W-:Y:S01]  /*0fd0*/  ISETP.GE.AND P3, PT, R5, UR17, PT ;  /* 0x0000001105007c0c */ /* 0x000fe2000bf66270 */
[----:B------:R-:W-:-:S02]  /*0fe0*/  IMAD.MOV.U32 R15, RZ, RZ, 0x7fffffff ;  /* 0x7fffffffff0f7424 */ /* 0x000fc400078e00ff */
[----:B------:R-:W-:Y:S01]  /*0ff0*/  IMAD.MOV.U32 R18, RZ, RZ, 0x7fffffff ;  /* 0x7fffffffff127424 */ /* 0x000fe200078e00ff */
[----:B------:R1:W5:Y:S01]  /*1000*/  @!P5 LDG.E R14, desc[UR20][R2.64+0x800] ;  /* 0x00080014020ed981 */ /* 0x000362000c1e1900 */
[----:B------:R-:W-:Y:S01]  /*1010*/  ISETP.GE.AND P5, PT, R4, UR17, PT ;  /* 0x0000001104007c0c */ /* 0x000fe2000bfa6270 */
[C---:B------:R-:W-:Y:S02]  /*1020*/  VIADD R5, R0.reuse, 0x580 ;  /* 0x0000058000057836 */ /* 0x040fe40000000000 */
[----:B------:R-:W-:Y:S01]  /*1030*/  VIADD R4, R0, 0x600 ;  /* 0x0000060000047836 */ /* 0x000fe20000000000 */
[----:B------:R1:W5:Y:S01]  /*1040*/  @!P0 LDG.E R15, desc[UR20][R2.64+0xa00] ;  /* 0x000a0014020f8981 */ /* 0x000362000c1e1900 */
[----:B------:R-:W-:Y:S01]  /*1050*/  IMAD.MOV.U32 R19, RZ, RZ, 0x7fffffff ;  /* 0x7fffffffff137424 */ /* 0x000fe200078e00ff */
[----:B------:R-:W-:Y:S01]  /*1060*/  ISETP.GE.AND P0, PT, R5, UR17, PT ;  /* 0x0000001105007c0c */ /* 0x000fe2000bf06270 */
[----:B------:R-:W-:Y:S01]  /*1070*/  IMAD.MOV.U32 R17, RZ, RZ, 0x7fffffff ;  /* 0x7fffffffff117424 */ /* 0x000fe200078e00ff */
[----:B------:R1:W5:Y:S01]  /*1080*/  @!P1 LDG.E R18, desc[UR20][R2.64+0xc00] ;  /* 0x000c001402129981 */ /* 0x000362000c1e1900 */
[----:B------:R-:W-:Y:S01]  /*1090*/  IMAD.MOV.U32 R16, RZ, RZ, 0x7fffffff ;  /* 0x7fffffffff107424 */ /* 0x000fe200078e00ff */
[----:B------:R-:W-:Y:S01]  /*10a0*/  ISETP.GE.AND P1, PT, R4, UR17, PT ;  /* 0x0000001104007c0c */ /* 0x000fe2000bf26270 */
[C---:B------:R-:W-:Y:S01]  /*10b0*/  VIADD R4, R0.reuse, 0x680 ;  /* 0x0000068000047836 */ /* 0x040fe20000000000 */
[----:B------:R1:W5:Y:S01]  /*10c0*/  @!P2 LDG.E R19, desc[UR20][R2.64+0xe00] ;  /* 0x000e00140213a981 */ /* 0x000362000c1e1900 */
[----:B------:R-:W-:-:S03]  /*10d0*/  VIADD R5, R0, 0x700 ;  /* 0x0000070000057836 */ /* 0x000fc60000000000 */
[----:B------:R1:W5:Y:S01]  /*10e0*/  @!P3 LDG.E R17, desc[UR20][R2.64+0x1000] ;  /* 0x001000140211b981 */ /* 0x000362000c1e1900 */
[----:B------:R-:W-:Y:S02]  /*10f0*/  ISETP.GE.AND P2, PT, R4, UR17, PT ;  /* 0x0000001104007c0c */ /* 0x000fe4000bf46270 */
[----:B------:R-:W-:Y:S01]  /*1100*/  ISETP.GE.AND P3, PT, R5, UR17, PT ;  /* 0x0000001105007c0c */ /* 0x000fe2000bf66270 */
[----:B------:R1:W5:Y:S01]  /*1110*/  @!P4 LDG.E R16, desc[UR20][R2.64+0x1200] ;  /* 0x001200140210c981 */ /* 0x000362000c1e1900 */
[----:B------:R-:W-:Y:S01]  /*1120*/  ISETP.GE.AND P4, PT, R20, UR17, PT ;  /* 0x0000001114007c0c */ /* 0x000fe2000bf86270 */
[----:B------:R-:W-:Y:S02]  /*1130*/  IMAD.MOV.U32 R9, RZ, RZ, 0x7fffffff ;  /* 0x7fffffffff097424 */ /* 0x000fe400078e00ff */
[----:B------:R-:W-:Y:S02]  /*1140*/  IMAD.MOV.U32 R8, RZ, RZ, 0x7fffffff ;  /* 0x7fffffffff087424 */ /* 0x000fe400078e00ff */
[----:B------:R-:W-:-:S02]  /*1150*/  IMAD.MOV.U32 R5, RZ, RZ, 0x7fffffff ;  /* 0x7fffffffff057424 */ /* 0x000fc400078e00ff */
[----:B------:R-:W-:Y:S01]  /*1160*/  IMAD.MOV.U32 R4, RZ, RZ, 0x7fffffff ;  /* 0x7fffffffff047424 */ /* 0x000fe200078e00ff */
[----:B------:R1:W5:Y:S01]  /*1170*/  @!P5 LDG.E R9, desc[UR20][R2.64+0x1400] ;  /* 0x001400140209d981 */ /* 0x000362000c1e1900 */
[----:B------:R-:W-:Y:S02]  /*1180*/  IMAD.MOV.U32 R6, RZ, RZ, 0x7fffffff ;  /* 0x7fffffffff067424 */ /* 0x000fe400078e00ff */
[----:B------:R-:W-:Y:S01]  /*1190*/  IMAD.MOV.U32 R7, RZ, RZ, 0x7fffffff ;  /* 0x7fffffffff077424 */ /* 0x000fe200078e00ff */
[----:B------:R1:W5:Y:S04]  /*11a0*/  @!P0 LDG.E R8, desc[UR20][R2.64+0x1600] ;  /* 0x0016001402088981 */ /* 0x000368000c1e1900 */
[----:B------:R1:W5:Y:S04]  /*11b0*/  @!P1 LDG.E R5, desc[UR20][R2.64+0x1800] ;  /* 0x0018001402059981 */ /* 0x000368000c1e1900 */
[----:B------:R1:W5:Y:S04]  /*11c0*/  @!P2 LDG.E R4, desc[UR20][R2.64+0x1a00] ;  /* 0x001a00140204a981 */ /* 0x000368000c1e1900 */
[----:B------:R1:W5:Y:S04]  /*11d0*/  @!P3 LDG.E R6, desc[UR20][R2.64+0x1c00] ;  /* 0x001c00140206b981 */ /* 0x000368000c1e1900 */
[----:B------:R1:W5:Y:S02]  /*11e0*/  @!P4 LDG.E R7, desc[UR20][R2.64+0x1e00] ;  /* 0x001e00140207c981 */ /* 0x000364000c1e1900 */
.L_x_143:
[----:B01----:R-:W0:Y:S02]  /*11f0*/  LDC.64 R2, c[0x0][0x398] ;  /* 0x0000e600ff027b82 */ /* 0x003e240000000a00 */
[----:B0-----:R-:W-:-:S13]  /*1200*/  ISETP.GT.AND P0, PT, R3, R2, PT ;  /* 0x000000020300720c */ /* 0x001fda0003f04270 */
[----:B------:R-:W-:Y:S05]  /*1210*/  @!P0 BRA `(.L_x_144) ;  /* 0x0000000800788947 */ /* 0x000fea0003800000 */
[----:B------:R-:W-:Y:S01]  /*1220*/  IMAD.MOV.U32 R2, RZ, RZ, -0x1 ;  /* 0xffffffffff027424 */ /* 0x000fe200078e00ff */
[----:B-----5:R-:W-:Y:S01]  /*1230*/  ISETP.GT.AND P0, PT, R10, -0x1, PT ;  /* 0xffffffff0a00780c */ /* 0x020fe20003f04270 */
[----:B------:R-:W0:Y:S01]  /*1240*/  S2UR UR15, SR_CgaCtaId ;  /* 0x00000000000f79c3 */ /* 0x000e220000008800 */
[----:B------:R-:W-:Y:S01]  /*1250*/  ISETP.GT.AND P1, PT, R11, -0x1, PT ;  /* 0xffffffff0b00780c */ /* 0x000fe20003f24270 */
[----:B------:R-:W-:Y:S01]  /*1260*/  UMOV UR4, 0x400 ;  /* 0x0000040000047882 */ /* 0x000fe20000000000 */
[C---:B------:R-:W-:Y:S01]  /*1270*/  SEL R23, R2.reuse, 0x80000000, !P0 ;  /* 0x8000000002177807 */ /* 0x040fe20004000000 */
[----:B------:R-:W1:Y:S01]  /*1280*/  LDCU UR16, c[0x0][0x398] ;  /* 0x00007300ff1077ac */ /* 0x000e620008000800 */
[----:B------:R-:W-:Y:S02]  /*1290*/  SEL R22, R2, 0x80000000, !P1 ;  /* 0x8000000002167807 */ /* 0x000fe40004800000 */
[----:B------:R-:W-:Y:S02]  /*12a0*/  ISETP.GT.AND P0, PT, R14, -0x1, PT ;  /* 0xffffffff0e00780c */ /* 0x000fe40003f04270 */
[----:B------:R-:W-:-:S02]  /*12b0*/  ISETP.GT.AND P1, PT, R15, -0x1, PT ;  /* 0xffffffff0f00780c */ /* 0x000fc40003f24270 */
[----:B------:R-:W-:Y:S02]  /*12c0*/  ISETP.GT.AND P2, PT, R12, -0x1, PT ;  /* 0xffffffff0c00780c */ /* 0x000fe40003f44270 */
[----:B------:R-:W-:Y:S02]  /*12d0*/  ISETP.GT.AND P3, PT, R13, -0x1, PT ;  /* 0xffffffff0d00780c */ /* 0x000fe40003f64270 */
[----:B------:R-:W-:Y:S02]  /*12e0*/  LOP3.LUT R10, R23, R10, RZ, 0x3c, !PT ;  /* 0x0000000a170a7212 */ /* 0x000fe400078e3cff */
[----:B------:R-:W-:Y:S02]  /*12f0*/  LOP3.LUT R11, R22, R11, RZ, 0x3c, !PT ;  /* 0x0000000b160b7212 */ /* 0x000fe400078e3cff */
[C---:B------:R-:W-:Y:S02]  /*1300*/  SEL R23, R2.reuse, 0x80000000, !P0 ;  /* 0x8000000002177807 */ /* 0x040fe40004000000 */
[----:B------:R-:W-:-:S02]  /*1310*/  SEL R22, R2, 0x80000000, !P1 ;  /* 0x8000000002167807 */ /* 0x000fc40004800000 */
[----:B------:R-:W-:Y:S01]  /*1320*/  ISETP.GT.AND P0, PT, R17, -0x1, PT ;  /* 0xffffffff1100780c */ /* 0x000fe20003f04270 */
[----:B0-----:R-:W-:Y:S01]  /*1330*/  ULEA UR15, UR15, UR4, 0x18 ;  /* 0x000000040f0f7291 */ /* 0x001fe2000f8ec0ff */
[----:B------:R-:W-:Y:S02]  /*1340*/  ISETP.GT.AND P1, PT, R16, -0x1, PT ;  /* 0xffffffff1000780c */ /* 0x000fe40003f24270 */
[C---:B------:R-:W-:Y:S01]  /*1350*/  SEL R25, R2.reuse, 0x80000000, !P2 ;  /* 0x8000000002197807 */ /* 0x040fe20005000000 */
[----:B------:R-:W-:Y:S01]  /*1360*/  UMOV UR4, URZ ;  /* 0x000000ff00047c82 */ /* 0x000fe20008000000 */
[----:B------:R-:W-:Y:S02]  /*1370*/  SEL R24, R2, 0x80000000, !P3 ;  /* 0x8000000002187807 */ /* 0x000fe40005800000 */
[----:B------:R-:W-:Y:S02]  /*1380*/  ISETP.GT.AND P2, PT, R18, -0x1, PT ;  /* 0xffffffff1200780c */ /* 0x000fe40003f44270 */
[----:B------:R-:W-:-:S02]  /*1390*/  ISETP.GT.AND P3, PT, R19, -0x1, PT ;  /* 0xffffffff1300780c */ /* 0x000fc40003f64270 */
[----:B------:R-:W-:Y:S02]  /*13a0*/  LOP3.LUT R14, R23, R14, RZ, 0x3c, !PT ;  /* 0x0000000e170e7212 */ /* 0x000fe400078e3cff */
[----:B------:R-:W-:Y:S02]  /*13b0*/  LOP3.LUT R15, R22, R15, RZ, 0x3c, !PT ;  /* 0x0000000f160f7212 */ /* 0x000fe400078e3cff */
[C---:B------:R-:W-:Y:S02]  /*13c0*/  SEL R22, R2.reuse, 0x80000000, !P0 ;  /* 0x8000000002167807 */ /* 0x040fe40004000000 */
[----:B------:R-:W-:Y:S02]  /*13d0*/  SEL R23, R2, 0x80000000, !P1 ;  /* 0x8000000002177807 */ /* 0x000fe40004800000 */
[----:B------:R-:W-:Y:S02]  /*13e0*/  LOP3.LUT R12, R25, R12, RZ, 0x3c, !PT ;  /* 0x0000000c190c7212 */ /* 0x000fe400078e3cff */
[----:B------:R-:W-:-:S02]  /*13f0*/  LOP3.LUT R13, R24, R13, RZ, 0x3c, !PT ;  /* 0x0000000d180d7212 */ /* 0x000fc400078e3cff */
[----:B------:R-:W-:Y:S02]  /*1400*/  ISETP.GT.AND P0, PT, R8, -0x1, PT ;  /* 0xffffffff0800780c */ /* 0x000fe40003f04270 */
[C---:B------:R-:W-:Y:S02]  /*1410*/  SEL R25, R2.reuse, 0x80000000, !P2 ;  /* 0x8000000002197807 */ /* 0x040fe40005000000 */
[C---:B------:R-:W-:Y:S02]  /*1420*/  SEL R24, R2.reuse, 0x80000000, !P3 ;  /* 0x8000000002187807 */ /* 0x040fe40005800000 */
[----:B------:R-:W-:Y:S02]  /*1430*/  ISETP.GT.AND P2, PT, R9, -0x1, PT ;  /* 0xffffffff0900780c */ /* 0x000fe40003f44270 */
[----:B------:R-:W-:Y:S02]  /*1440*/  LOP3.LUT R16, R23, R16, RZ, 0x3c, !PT ;  /* 0x0000001017107212 */ /* 0x000fe400078e3cff */
[----:B------:R-:W-:-:S02]  /*1450*/  SEL R23, R2, 0x80000000, !P0 ;  /* 0x8000000002177807 */ /* 0x000fc40004000000 */
[----:B------:R-:W-:Y:S02]  /*1460*/  LOP3.LUT R19, R24, R19, RZ, 0x3c, !PT ;  /* 0x0000001318137212 */ /* 0x000fe400078e3cff */
[----:B------:R-:W-:Y:S02]  /*1470*/  ISETP.GT.AND P0, PT, R5, -0x1, PT ;  /* 0xffffffff0500780c */ /* 0x000fe40003f04270 */
[----:B------:R-:W-:Y:S02]  /*1480*/  SEL R24, R2, 0x80000000, !P2 ;  /* 0x8000000002187807 */ /* 0x000fe40005000000 */
[----:B------:R-:W-:Y:S02]  /*1490*/  ISETP.GT.AND P1, PT, R4, -0x1, PT ;  /* 0xffffffff0400780c */ /* 0x000fe40003f24270 */
[----:B------:R-:W-:Y:S02]  /*14a0*/  ISETP.GT.AND P2, PT, R6, -0x1, PT ;  /* 0xffffffff0600780c */ /* 0x000fe40003f44270 */
[----:B------:R-:W-:-:S02]  /*14b0*/  LOP3.LUT R17, R22, R17, RZ, 0x3c, !PT ;  /* 0x0000001116117212 */ /* 0x000fc400078e3cff */
[C---:B------:R-:W-:Y:S02]  /*14c0*/  SEL R22, R2.reuse, 0x80000000, !P0 ;  /* 0x8000000002167807 */ /* 0x040fe40004000000 */
[----:B------:R-:W-:Y:S02]  /*14d0*/  LOP3.LUT R18, R25, R18, RZ, 0x3c, !PT ;  /* 0x0000001219127212 */ /* 0x000fe400078e3cff */
[----:B------:R-:W-:Y:S02]  /*14e0*/  LOP3.LUT R8, R23, R8, RZ, 0x3c, !PT ;  /* 0x0000000817087212 */ /* 0x000fe400078e3cff */
[----:B------:R-:W-:Y:S02]  /*14f0*/  ISETP.GT.AND P0, PT, R7, -0x1, PT ;  /* 0xffffffff0700780c */ /* 0x000fe40003f04270 */
[C---:B------:R-:W-:Y:S02]  /*1500*/  SEL R23, R2.reuse, 0x80000000, !P1 ;  /* 0x8000000002177807 */ /* 0x040fe40004800000 */
[----:B------:R-:W-:-:S02]  /*1510*/  SEL R25, R2, 0x80000000, !P2 ;  /* 0x8000000002197807 */ /* 0x000fc40005000000 */
[----:B------:R-:W-:Y:S02]  /*1520*/  ISETP.NE.AND P1, PT, R10, 0x7fffffff, PT ;  /* 0x7fffffff0a00780c */ /* 0x000fe40003f25270 */
[----:B------:R-:W-:Y:S02]  /*1530*/  ISETP.NE.AND P2, PT, R11, 0x7fffffff, PT ;  /* 0x7fffffff0b00780c */ /* 0x000fe40003f45270 */
[----:B------:R-:W-:Y:S02]  /*1540*/  ISETP.NE.AND P3, PT, R12, 0x7fffffff, PT ;  /* 0x7fffffff0c00780c */ /* 0x000fe40003f65270 */
[----:B------:R-:W-:Y:S02]  /*1550*/  ISETP.NE.AND P4, PT, R13, 0x7fffffff, PT ;  /* 0x7fffffff0d00780c */ /* 0x000fe40003f85270 */
[----:B------:R-:W-:Y:S02]  /*1560*/  LOP3.LUT R5, R22, R5, RZ, 0x3c, !PT ;  /* 0x0000000516057212 */ /* 0x000fe400078e3cff */
[----:B------:R-:W-:-:S02]  /*1570*/  SEL R22, R2, 0x80000000, !P0 ;  /* 0x8000000002167807 */ /* 0x000fc40004000000 */
[----:B------:R-:W-:Y:S02]  /*1580*/  SEL R10, R10, 0x80000000, P1 ;  /* 0x800000000a0a7807 */ /* 0x000fe40000800000 */
[----:B------:R-:W-:Y:S02]  /*1590*/  SEL R11, R11, 0x80000000, P2 ;  /* 0x800000000b0b7807 */ /* 0x000fe40001000000 */
[----:B------:R-:W-:Y:S02]  /*15a0*/  SEL R12, R12, 0x80000000, P3 ;  /* 0x800000000c0c7807 */ /* 0x000fe40001800000 */
[----:B------:R-:W-:Y:S02]  /*15b0*/  SEL R13, R13, 0x80000000, P4 ;  /* 0x800000000d0d7807 */ /* 0x000fe40002000000 */
[----:B------:R-:W-:Y:S02]  /*15c0*/  ISETP.NE.AND P5, PT, R14, 0x7fffffff, PT ;  /* 0x7fffffff0e00780c */ /* 0x000fe40003fa5270 */
[----:B------:R-:W-:-:S02]  /*15d0*/  ISETP.NE.AND P0, PT, R15, 0x7fffffff, PT ;  /* 0x7fffffff0f00780c */ /* 0x000fc40003f05270 */
[----:B------:R-:W-:Y:S02]  /*15e0*/  ISETP.NE.AND P1, PT, R18, 0x7fffffff, PT ;  /* 0x7fffffff1200780c */ /* 0x000fe40003f25270 */
[----:B------:R-:W-:Y:S02]  /*15f0*/  ISETP.NE.AND P2, PT, R19, 0x7fffffff, PT ;  /* 0x7fffffff1300780c */ /* 0x000fe40003f45270 */
[----:B------:R-:W-:Y:S02]  /*1600*/  ISETP.NE.AND P3, PT, R17, 0x7fffffff, PT ;  /* 0x7fffffff1100780c */ /* 0x000fe40003f65270 */
[----:B------:R-:W-:Y:S02]  /*1610*/  ISETP.NE.AND P4, PT, R16, 0x7fffffff, PT ;  /* 0x7fffffff1000780c */ /* 0x000fe40003f85270 */
[----:B------:R-:W-:Y:S02]  /*1620*/  LOP3.LUT R9, R24, R9, RZ, 0x3c, !PT ;  /* 0x0000000918097212 */ /* 0x000fe400078e3cff */
[----:B------:R-:W-:-:S02]  /*1630*/  LOP3.LUT R4, R23, R4, RZ, 0x3c, !PT ;  /* 0x0000000417047212 */ /* 0x000fc400078e3cff */
[----:B------:R-:W-:Y:S02]  /*1640*/  LOP3.LUT R6, R25, R6, RZ, 0x3c, !PT ;  /* 0x0000000619067212 */ /* 0x000fe400078e3cff */
[----:B------:R-:W-:Y:S02]  /*1650*/  LOP3.LUT R7, R22, R7, RZ, 0x3c, !PT ;  /* 0x0000000716077212 */ /* 0x000fe400078e3cff */
[----:B------:R-:W-:Y:S02]  /*1660*/  SEL R14, R14, 0x80000000, P5 ;  /* 0x800000000e0e7807 */ /* 0x000fe40002800000 */
[----:B------:R-:W-:Y:S02]  /*1670*/  SEL R15, R15, 0x80000000, P0 ;  /* 0x800000000f0f7807 */ /* 0x000fe40000000000 */
[----:B------:R-:W-:Y:S02]  /*1680*/  SEL R18, R18, 0x80000000, P1 ;  /* 0x8000000012127807 */ /* 0x000fe40000800000 */
[----:B------:R-:W-:-:S02]  /*1690*/  SEL R19, R19, 0x80000000, P2 ;  /* 0x8000000013137807 */ /* 0x000fc40001000000 */
[----:B------:R-:W-:Y:S02]  /*16a0*/  SEL R17, R17, 0x80000000, P3 ;  /* 0x8000000011117807 */ /* 0x000fe40001800000 */
[----:B------:R-:W-:Y:S02]  /*16b0*/  SEL R16, R16, 0x80000000, P4 ;  /* 0x8000000010107807 */ /* 0x000fe40002000000 */
[----:B------:R-:W-:Y:S02]  /*16c0*/  ISETP.NE.AND P5, PT, R9, 0x7fffffff, PT ;  /* 0x7fffffff0900780c */ /* 0x000fe40003fa5270 */
[----:B------:R-:W-:Y:S02]  /*16d0*/  ISETP.NE.AND P0, PT, R8, 0x7fffffff, PT ;  /* 0x7fffffff0800780c */ /* 0x000fe40003f05270 */
[----:B------:R-:W-:Y:S02]  /*16e0*/  ISETP.NE.AND P1, PT, R5, 0x7fffffff, PT ;  /* 0x7fffffff0500780c */ /* 0x000fe40003f25270 */
[----:B------:R-:W-:-:S02]  /*16f0*/  ISETP.NE.AND P2, PT, R4, 0x7fffffff, PT ;  /* 0x7fffffff0400780c */ /* 0x000fc40003f45270 */
[----:B------:R-:W-:Y:S02]  /*1700*/  ISETP.NE.AND P3, PT, R6, 0x7fffffff, PT ;  /* 0x7fffffff0600780c */ /* 0x000fe40003f65270 */
[----:B------:R-:W-:Y:S02]  /*1710*/  ISETP.NE.AND P4, PT, R7, 0x7fffffff, PT ;  /* 0x7fffffff0700780c */ /* 0x000fe40003f85270 */
[----:B------:R-:W-:Y:S02]  /*1720*/  SEL R9, R9, 0x80000000, P5 ;  /* 0x8000000009097807 */ /* 0x000fe40002800000 */
[----:B------:R-:W-:Y:S02]  /*1730*/  SEL R8, R8, 0x80000000, P0 ;  /* 0x8000000008087807 */ /* 0x000fe40000000000 */
[----:B------:R-:W-:Y:S02]  /*1740*/  SEL R5, R5, 0x80000000, P1 ;  /* 0x8000000005057807 */ /* 0x000fe40000800000 */
[----:B------:R-:W-:-:S02]  /*1750*/  SEL R4, R4, 0x80000000, P2 ;  /* 0x8000000004047807 */ /* 0x000fc40001000000 */
[----:B------:R-:W-:Y:S02]  /*1760*/  SEL R6, R6, 0x80000000, P3 ;  /* 0x8000000006067807 */ /* 0x000fe40001800000 */
[----:B-1----:R-:W-:-:S07]  /*1770*/  SEL R7, R7, 0x80000000, P4 ;  /* 0x8000000007077807 */ /* 0x002fce0002000000 */
.L_x_145:
[----:B------:R-:W-:Y:S01]  /*1780*/  IMAD R22, RZ, RZ, -UR16 ;  /* 0x80000010ff167e24 */ /* 0x000fe2000f8e02ff */
[----:B0-----:R-:W-:Y:S01]  /*1790*/  SHF.R.U32.HI R25, RZ, UR16, R10 ;  /* 0x00000010ff197c19 */ /* 0x001fe2000801160a */
[----:B------:R-:W-:Y:S01]  /*17a0*/  ULEA UR17, UR4, UR15, 0xa ;  /* 0x0000000f04117291 */ /* 0x000fe2000f8e50ff */
[----:B------:R-:W-:Y:S01]  /*17b0*/  SHF.R.U32.HI R27, RZ, UR16, R12 ;  /* 0x00000010ff1b7c19 */ /* 0x000fe2000801160c */
[----:B------:R-:W-:Y:S01]  /*17c0*/  UIADD3 UR4, UPT, UPT, UR4, 0x1, URZ ;  /* 0x0000000104047890 */ /* 0x000fe2000fffe0ff */
[----:B------:R-:W-:Y:S02]  /*17d0*/  VIADDMNMX R23, R22, R3, 0x8, PT ;  /* 0x0000000816177446 */ /* 0x000fe40003800103 */
[----:B------:R-:W-:Y:S02]  /*17e0*/  SHF.R.U32.HI R29, RZ, UR16, R13 ;  /* 0x00000010ff1d7c19 */ /* 0x000fe4000801160d */
[----:B------:R-:W-:Y:S02]  /*17f0*/  SHF.L.U32 R22, R2, R23, RZ ;  /* 0x0000001702167219 */ /* 0x000fe400000006ff */
[----:B------:R-:W-:-:S02]  /*1800*/  SHF.R.U32.HI R23, RZ, UR16, R11 ;  /* 0x00000010ff177c19 */ /* 0x000fc4000801160b */
[-C--:B------:R-:W-:Y:S02]  /*1810*/  LOP3.LUT R25, R25, R22.reuse, RZ, 0x30, !PT ;  /* 0x0000001619197212 */ /* 0x080fe400078e30ff */
[-C--:B------:R-:W-:Y:S02]  /*1820*/  LOP3.LUT R23, R23, R22.reuse, RZ, 0x30, !PT ;  /* 0x0000001617177212 */ /* 0x080fe400078e30ff */
[----:B------:R-:W-:Y:S02]  /*1830*/  LOP3.LUT R27, R27, R22, RZ, 0x30, !PT ;  /* 0x000000161b1b7212 */ /* 0x000fe400078e30ff */
[----:B------:R-:W-:Y:S02]  /*1840*/  LEA R25, R25, UR17, 0x2 ;  /* 0x0000001119197c11 */ /* 0x000fe4000f8e10ff */
[----:B------:R-:W-:Y:S02]  /*1850*/  LEA R23, R23, UR17, 0x2 ;  /* 0x0000001117177c11 */ /* 0x000fe4000f8e10ff */
[----:B------:R-:W-:Y:S01]  /*1860*/  LEA R27, R27, UR17, 0x2 ;  /* 0x000000111b1b7c11 */ /* 0x000fe2000f8e10ff */
[----:B------:R0:W-:Y:S01]  /*1870*/  ATOMS.POPC.INC.32 RZ, [R25+URZ] ;  /* 0x0000000019ff7f8c */ /* 0x0001e2000d8000ff */
[----:B------:R-:W-:-:S02]  /*1880*/  SHF.R.U32.HI R24, RZ, UR16, R14 ;  /* 0x00000010ff187c19 */ /* 0x000fc4000801160e */
[----:B------:R-:W-:Y:S01]  /*1890*/  SHF.R.U32.HI R26, RZ, UR16, R15 ;  /* 0x00000010ff1a7c19 */ /* 0x000fe2000801160f */
[----:B------:R1:W-:Y:S01]  /*18a0*/  ATOMS.POPC.INC.32 RZ, [R23+URZ] ;  /* 0x0000000017ff7f8c */ /* 0x0003e2000d8000ff */
[-C--:B------:R-:W-:Y:S02]  /*18b0*/  LOP3.LUT R29, R29, R22.reuse, RZ, 0x30, !PT ;  /* 0x000000161d1d7212 */ /* 0x080fe400078e30ff */
[-C--:B------:R-:W-:Y:S01]  /*18c0*/  LOP3.LUT R24, R24, R22.reuse, RZ, 0x30, !PT ;  /* 0x0000001618187212 */ /* 0x080fe200078e30ff */
[----:B------:R2:W-:Y:S01]  /*18d0*/  ATOMS.POPC.INC.32 RZ, [R27+URZ] ;  /* 0x000000001bff7f8c */ /* 0x0005e2000d8000ff */
[----:B0-----:R-:W-:Y:S02]  /*18e0*/  SHF.R.U32.HI R25, RZ, UR16, R19 ;  /* 0x00000010ff197c19 */ /* 0x001fe40008011613 */
[----:B------:R-:W-:Y:S02]  /*18f0*/  LOP3.LUT R26, R26, R22, RZ, 0x30, !PT ;  /* 0x000000161a1a7212 */ /* 0x000fe400078e30ff */
[----:B-1----:R-:W-:-:S02]  /*1900*/  SHF.R.U32.HI R23, RZ, UR16, R18 ;  /* 0x00000010ff177c19 */ /* 0x002fc40008011612 */
[----:B------:R-:W-:Y:S02]  /*1910*/  LEA R29, R29, UR17, 0x2 ;  /* 0x000000111d1d7c11 */ /* 0x000fe4000f8e10ff */
[----:B--2---:R-:W-:Y:S02]  /*1920*/  SHF.R.U32.HI R27, RZ, UR16, R17 ;  /* 0x00000010ff1b7c19 */ /* 0x004fe40008011611 */
[-C--:B------:R-:W-:Y:S01]  /*1930*/  LOP3.LUT R23, R23, R22.reuse, RZ, 0x30, !PT ;  /* 0x0000001617177212 */ /* 0x080fe200078e30ff */
[----:B------:R0:W-:Y:S01]  /*1940*/  ATOMS.POPC.INC.32 RZ, [R29+URZ] ;  /* 0x000000001dff7f8c */ /* 0x0001e2000d8000ff */
[-C--:B------:R-:W-:Y:S02]  /*1950*/  LOP3.LUT R25, R25, R22.reuse, RZ, 0x30, !PT ;  /* 0x0000001619197212 */ /* 0x080fe400078e30ff */
[----:B------:R-:W-:Y:S02]  /*1960*/  LEA R24, R24, UR17, 0x2 ;  /* 0x0000001118187c11 */ /* 0x000fe4000f8e10ff */
[----:B------:R-:W-:-:S02]  /*1970*/  LOP3.LUT R27, R27, R22, RZ, 0x30, !PT ;  /* 0x000000161b1b7212 */ /* 0x000fc400078e30ff */
[----:B------:R-:W-:Y:S01]  /*1980*/  LEA R26, R26, UR17, 0x2 ;  /* 0x000000111a1a7c11 */ /* 0x000fe2000f8e10ff */
[----:B------:R1:W-:Y:S01]  /*1990*/  ATOMS.POPC.INC.32 RZ, [R24+URZ] ;  /* 0x0000000018ff7f8c */ /* 0x0003e2000d8000ff */
[----:B------:R-:W-:Y:S02]  /*19a0*/  LEA R23, R23, UR17, 0x2 ;  /* 0x0000001117177c11 */ /* 0x000fe4000f8e10ff */
[----:B------:R-:W-:Y:S01]  /*19b0*/  LEA R25, R25, UR17, 0x2 ;  /* 0x0000001119197c11 */ /* 0x000fe2000f8e10ff */
[----:B------:R2:W-:Y:S01]  /*19c0*/  ATOMS.POPC.INC.32 RZ, [R26+URZ] ;  /* 0x000000001aff7f8c */ /* 0x0005e2000d8000ff */
[----:B------:R-:W-:Y:S02]  /*19d0*/  LEA R27, R27, UR17, 0x2 ;  /* 0x000000111b1b7c11 */ /* 0x000fe4000f8e10ff */
[----:B0-----:R-:W-:Y:S01]  /*19e0*/  SHF.R.U32.HI R29, RZ, UR16, R16 ;  /* 0x00000010ff1d7c19 */ /* 0x001fe20008011610 */
[----:B------:R0:W-:Y:S01]  /*19f0*/  ATOMS.POPC.INC.32 RZ, [R23+URZ] ;  /* 0x0000000017ff7f8c */ /* 0x0001e2000d8000ff */
[----:B-1----:R-:W-:-:S02]  /*1a00*/  SHF.R.U32.HI R24, RZ, UR16, R9 ;  /* 0x00000010ff187c19 */ /* 0x002fc40008011609 */
[----:B------:R-:W-:Y:S01]  /*1a10*/  SHF.R.U32.HI R28, RZ, UR16, R7 ;  /* 0x00000010ff1c7c19 */ /* 0x000fe20008011607 */
[----:B------:R1:W-:Y:S01]  /*1a20*/  ATOMS.POPC.INC.32 RZ, [R25+URZ] ;  /* 0x0000000019ff7f8c */ /* 0x0003e2000d8000ff */
[----:B--2---:R-:W-:Y:S02]  /*1a30*/  SHF.R.U32.HI R26, RZ, UR16, R8 ;  /* 0x00000010ff1a7c19 */ /* 0x004fe40008011608 */
[-C--:B------:R-:W-:Y:S01]  /*1a40*/  LOP3.LUT R29, R29, R22.reuse, RZ, 0x30, !PT ;  /* 0x000000161d1d7212 */ /* 0x080fe200078e30ff */
[----:B------:R2:W-:Y:S01]  /*1a50*/  ATOMS.POPC.INC.32 RZ, [R27+URZ] ;  /* 0x000000001bff7f8c */ /* 0x0005e2000d8000ff */
[----:B0-----:R-:W-:Y:S02]  /*1a60*/  SHF.R.U32.HI R23, RZ, UR16, R5 ;  /* 0x00000010ff177c19 */ /* 0x001fe40008011605 */
[----:B------:R-:W-:Y:S02]  /*1a70*/  LOP3.LUT R24, R24, R22, RZ, 0x30, !PT ;  /* 0x0000001618187212 */ /* 0x000fe400078e30ff */
[----:B-1----:R-:W-:-:S02]  /*1a80*/  SHF.R.U32.HI R25, RZ, UR16, R4 ;  /* 0x00000010ff197c19 */ /* 0x002fc40008011604 */
[-C--:B------:R-:W-:Y:S02]  /*1a90*/  LOP3.LUT R26, R26, R22.reuse, RZ, 0x30, !PT ;  /* 0x000000161a1a7212 */ /* 0x080fe400078e30ff */
[----:B--2---:R-:W-:Y:S01]  /*1aa0*/  SHF.R.U32.HI R27, RZ, UR16, R6 ;  /* 0x00000010ff1b7c19 */ /* 0x004fe20008011606 */
[----:B------:R-:W-:Y:S01]  /*1ab0*/  UIADD3 UR16, UPT, UPT, UR16, 0x8, URZ ;  /* 0x0000000810107890 */ /* 0x000fe2000fffe0ff */
[-C--:B------:R-:W-:Y:S02]  /*1ac0*/  LOP3.LUT R23, R23, R22.reuse, RZ, 0x30, !PT ;  /* 0x0000001617177212 */ /* 0x080fe400078e30ff */
[----:B------:R-:W-:Y:S02]  /*1ad0*/  LEA R29, R29, UR17, 0x2 ;  /* 0x000000111d1d7c11 */ /* 0x000fe4000f8e10ff */
[----:B------:R-:W-:Y:S02]  /*1ae0*/  LOP3.LUT R25, R25, R22, RZ, 0x30, !PT ;  /* 0x0000001619197212 */ /* 0x000fe400078e30ff */
[----:B------:R-:W-:Y:S01]  /*1af0*/  ISETP.LE.AND P0, PT, R3, UR16, PT ;  /* 0x0000001003007c0c */ /* 0x000fe2000bf03270 */
[----:B------:R0:W-:Y:S01]  /*1b00*/  ATOMS.POPC.INC.32 RZ, [R29+URZ] ;  /* 0x000000001dff7f8c */ /* 0x0001e2000d8000ff */
[----:B------:R-:W-:-:S02]  /*1b10*/  LEA R24, R24, UR17, 0x2 ;  /* 0x0000001118187c11 */ /* 0x000fc4000f8e10ff */
[-C--:B------:R-:W-:Y:S02]  /*1b20*/  LOP3.LUT R27, R27, R22.reuse, RZ, 0x30, !PT ;  /* 0x000000161b1b7212 */ /* 0x080fe400078e30ff */
[----:B------:R-:W-:Y:S01]  /*1b30*/  LEA R26, R26, UR17, 0x2 ;  /* 0x000000111a1a7c11 */ /* 0x000fe2000f8e10ff */
[----:B------:R0:W-:Y:S01]  /*1b40*/  ATOMS.POPC.INC.32 RZ, [R24+URZ] ;  /* 0x0000000018ff7f8c */ /* 0x0001e2000d8000ff */
[----:B------:R-:W-:Y:S02]  /*1b50*/  LOP3.LUT R28, R28, R22, RZ, 0x30, !PT ;  /* 0x000000161c1c7212 */ /* 0x000fe400078e30ff */
[----:B------:R-:W-:Y:S01]  /*1b60*/  LEA R23, R23, UR17, 0x2 ;  /* 0x0000001117177c11 */ /* 0x000fe2000f8e10ff */
[----:B------:R0:W-:Y:S01]  /*1b70*/  ATOMS.POPC.INC.32 RZ, [R26+URZ] ;  /* 0x000000001aff7f8c */ /* 0x0001e2000d8000ff */
[----:B------:R-:W-:Y:S02]  /*1b80*/  LEA R25, R25, UR17, 0x2 ;  /* 0x0000001119197c11 */ /* 0x000fe4000f8e10ff */
[----:B------:R-:W-:Y:S01]  /*1b90*/  LEA R27, R27, UR17, 0x2 ;  /* 0x000000111b1b7c11 */ /* 0x000fe2000f8e10ff */
[----:B------:R0:W-:Y:S01]  /*1ba0*/  ATOMS.POPC.INC.32 RZ, [R23+URZ] ;  /* 0x0000000017ff7f8c */ /* 0x0001e2000d8000ff */
[----:B------:R-:W-:-:S03]  /*1bb0*/  LEA R28, R28, UR17, 0x2 ;  /* 0x000000111c1c7c11 */ /* 0x000fc6000f8e10ff */
[----:B------:R0:W-:Y:S04]  /*1bc0*/  ATOMS.POPC.INC.32 RZ, [R25+URZ] ;  /* 0x0000000019ff7f8c */ /* 0x0001e8000d8000ff */
[----:B------:R0:W-:Y:S04]  /*1bd0*/  ATOMS.POPC.INC.32 RZ, [R27+URZ] ;  /* 0x000000001bff7f8c */ /* 0x0001e8000d8000ff */
[----:B------:R0:W-:Y:S01]  /*1be0*/  ATOMS.POPC.INC.32 RZ, [R28+URZ] ;  /* 0x000000001cff7f8c */ /* 0x0001e2000d8000ff */
[----:B------:R-:W-:Y:S05]  /*1bf0*/  @!P0 BRA `(.L_x_145) ;  /* 0xfffffff800e08947 */ /* 0x000fea000383ffff */
.L_x_144:
[----:B------:R-:W-:Y:S05]  /*1c00*/  BRA.U !UP0, `(.L_x_146) ;  /* 0xffffffed08dc7547 */ /* 0x000fea000b83ffff */
.L_x_141:
[----:B------:R-:W-:Y:S01]  /*1c10*/  BAR.SYNC.DEFER_BLOCKING 0x0 ;  /* 0x0000000000007b1d */ /* 0x000fe20000010000 */
[----:B------:R-:W-:-:S05]  /*1c20*/  ISETP.NE.AND P0, PT, R21, RZ, PT ;  /* 0x000000ff1500720c */ /* 0x000fca0003f05270 */
[----:B------:R-:W-:Y:S08]  /*1c30*/  BSSY.RECONVERGENT B0, `(.L_x_147) ;  /* 0x0000167000007945 */ /* 0x000ff00003800200 */
[----:B------:R-:W-:Y:S05]  /*1c40*/  @P0 BRA `(.L_x_148) ;  /* 0x0000001400940947 */ /* 0x000fea0003800000 */
[----:B------:R-:W0:Y:S01]  /*1c50*/  S2UR UR5, SR_CgaCtaId ;  /* 0x00000000000579c3 */ /* 0x000e220000008800 */
[----:B------:R-:W-:Y:S01]  /*1c60*/  UISETP.GE.U32.AND UP0, UPT, UR22, 0x7, UPT ;  /* 0x000000071600788c */ /* 0x000fe2000bf06070 */
[----:B-----5:R-:W-:Y:S01]  /*1c70*/  IMAD.MOV.U32 R5, RZ, RZ, RZ ;  /* 0x000000ffff057224 */ /* 0x020fe200078e00ff */
[----:B------:R-:W-:Y:S02]  /*1c80*/  UMOV UR4, 0x400 ;  /* 0x0000040000047882 */ /* 0x000fe40000000000 */
[----:B0-----:R-:W-:-:S06]  /*1c90*/  ULEA UR4, UR5, UR4, 0x18 ;  /* 0x0000000405047291 */ /* 0x001fcc000f8ec0ff */
[----:B--23--:R-:W-:Y:S01]  /*1ca0*/  LEA R2, R0, UR4, 0x2 ;  /* 0x0000000400027c11 */ /* 0x00cfe2000f8e10ff */
[----:B------:R-:W-:Y:S06]  /*1cb0*/  BRA.U !UP0, `(.L_x_149) ;  /* 0x00000005085c7547 */ /* 0x000fec000b800000 */
[----:B-1----:R-:W0:Y:S01]  /*1cc0*/  LDC.64 R4, c[0x0][0x380] ;  /* 0x0000e000ff047b82 */ /* 0x002e220000000a00 */
[----:B----4-:R-:W-:-:S07]  /*1cd0*/  IMAD.MOV.U32 R3, RZ, RZ, RZ ;  /* 0x000000ffff037224 */ /* 0x010fce00078e00ff */
.L_x_166:
[----:B----4-:R-:W-:Y:S01]  /*1ce0*/  IMAD R7, R3, 0x400, R2 ;  /* 0x0000040003077824 */ /* 0x010fe200078e0202 */
[----:B------:R-:W-:Y:S04]  /*1cf0*/  BSSY.RECONVERGENT B1, `(.L_x_150) ;  /* 0x000000f000017945 */ /* 0x000fe80003800200 */
[----:B01----:R-:W1:Y:S04]  /*1d00*/  LDS R18, [R7] ;  /* 0x0000000007127984 */ /* 0x003e680000000800 */
[----:B--23--:R2:W3:Y:S04]  /*1d10*/  LDS R9, [R7+0x400] ;  /* 0x0004000007097984 */ /* 0x00c4e80000000800 */
[----:B------:R2:W4:Y:S04]  /*1d20*/  LDS R22, [R7+0x800] ;  /* 0x0008000007167984 */ /* 0x0005280000000800 */
[----:B------:R2:W0:Y:S04]  /*1d30*/  LDS R14, [R7+0xc00] ;  /* 0x000c0000070e7984 */ /* 0x0004280000000800 */
[----:B------:R2:W0:Y:S04]  /*1d40*/  LDS R12, [R7+0x1000] ;  /* 0x00100000070c7984 */ /* 0x0004280000000800 */
[----:B------:R2:W0:Y:S04]  /*1d50*/  LDS R6, [R7+0x1400] ;  /* 0x0014000007067984 */ /* 0x0004280000000800 */
[----:B------:R2:W0:Y:S04]  /*1d60*/  LDS R8, [R7+0x1800] ;  /* 0x0018000007087984 */ /* 0x0004280000000800 */
[----:B------:R2:W0:Y:S01]  /*1d70*/  LDS R10, [R7+0x1c00] ;  /* 0x001c0000070a7984 */ /* 0x0004220000000800 */
[----:B-1----:R-:W-:-:S13]  /*1d80*/  ISETP.NE.AND P0, PT, R18, RZ, PT ;  /* 0x000000ff1200720c */ /* 0x002fda0003f05270 */
[----:B--234-:R-:W-:Y:S05]  /*1d90*/  @!P0 BRA `(.L_x_151) ;  /* 0x0000000000108947 */ /* 0x01cfea0003800000 */
[----:B------:R-:W-:Y:S02]  /*1da0*/  IMAD R17, R3, 0x100, R0 ;  /* 0x0000010003117824 */ /* 0x000fe400078e0200 */
[----:B------:R-:W-:Y:S02]  /*1db0*/  IMAD.MOV.U32 R19, RZ, RZ, RZ ;  /* 0x000000ffff137224 */ /* 0x000fe400078e00ff */
[----:B0-----:R-:W-:-:S05]  /*1dc0*/  IMAD.WIDE.U32 R16, R17, 0x8, R4 ;  /* 0x0000000811107825 */ /* 0x001fca00078e0004 */
[----:B------:R1:W-:Y:S02]  /*1dd0*/  REDG.E.ADD.64.STRONG.GPU desc[UR20][R16.64], R18 ;  /* 0x000000121000798e */ /* 0x0003e4000c12e514 */
.L_x_151:
[----:B------:R-:W-:Y:S05]  /*1de0*/  BSYNC.RECONVERGENT B1 ;  /* 0x0000000000017941 */ /* 0x000fea0003800200 */
.L_x_150:
[----:B------:R-:W-:Y:S01]  /*1df0*/  ISETP.NE.AND P6, PT, R9, RZ, PT ;  /* 0x000000ff0900720c */ /* 0x000fe20003fc5270 */
[----:B------:R-:W-:Y:S01]  /*1e00*/  BSSY.RECONVERGENT B1, `(.L_x_152) ;  /* 0x000000e000017945 */ /* 0x000fe20003800200 */
[----:B------:R-:W-:Y:S02]  /*1e10*/  ISETP.NE.AND P0, PT, R22, RZ, PT ;  /* 0x000000ff1600720c */ /* 0x000fe40003f05270 */
[----:B0-----:R-:W-:Y:S02]  /*1e20*/  ISETP.NE.AND P1, PT, R14, RZ, PT ;  /* 0x000000ff0e00720c */ /* 0x001fe40003f25270 */
[----:B------:R-:W-:Y:S02]  /*1e30*/  ISETP.NE.AND P2, PT, R12, RZ, PT ;  /* 0x000000ff0c00720c */ /* 0x000fe40003f45270 */
[----:B------:R-:W-:Y:S02]  /*1e40*/  ISETP.NE.AND P3, PT, R6, RZ, PT ;  /* 0x000000ff0600720c */ /* 0x000fe40003f65270 */
[----:B------:R-:W-:-:S02]  /*1e50*/  ISETP.NE.AND P4, PT, R8, RZ, PT ;  /* 0x000000ff0800720c */ /* 0x000fc40003f85270 */
[----:B------:R-:W-:Y:S01]  /*1e60*/  ISETP.NE.AND P5, PT, R10, RZ, PT ;  /* 0x000000ff0a00720c */ /* 0x000fe20003fa5270 */
[----:B------:R-:W-:-:S12]  /*1e70*/  @!P6 BRA `(.L_x_153) ;  /* 0x000000000018e947 */ /* 0x000fd80003800000 */
[----:B-1----:R-:W-:Y:S02]  /*1e80*/  IMAD R17, R3, 0x100, R0 ;  /* 0x0000010003117824 */ /* 0x002fe400078e0200 */
[----:B------:R-:W-:Y:S02]  /*1e90*/  IMAD.MOV.U32 R18, RZ, RZ, R9 ;  /* 0x000000ffff127224 */ /* 0x000fe400078e0009 */
[----:B------:R-:W-:Y:S02]  /*1ea0*/  VIADD R17, R17, 0x100 ;  /* 0x0000010011117836 */ /* 0x000fe40000000000 */
[----:B------:R-:W-:Y:S02]  /*1eb0*/  IMAD.MOV.U32 R19, RZ, RZ, RZ ;  /* 0x000000ffff137224 */ /* 0x000fe400078e00ff */
[----:B------:R-:W-:-:S05]  /*1ec0*/  IMAD.WIDE.U32 R16, R17, 0x8, R4 ;  /* 0x0000000811107825 */ /* 0x000fca00078e0004 */
[----:B------:R0:W-:Y:S02]  /*1ed0*/  REDG.E.ADD.64.STRONG.GPU desc[UR20][R16.64], R18 ;  /* 0x000000121000798e */ /* 0x0001e4000c12e514 */
.L_x_153:
[----:B------:R-:W-:Y:S05]  /*1ee0*/  BSYNC.RECONVERGENT B1 ;  /* 0x0000000000017941 */ /* 0x000fea0003800200 */
.L_x_152:
[----:B------:R-:W-:Y:S04]  /*1ef0*/  BSSY.RECONVERGENT B1, `(.L_x_154) ;  /* 0x0000007000017945 */ /* 0x000fe80003800200 */
[----:B------:R-:W-:Y:S05]  /*1f00*/  @!P0 BRA `(.L_x_155) ;  /* 0x0000000000148947 */ /* 0x000fea0003800000 */
[----:B01----:R-:W-:Y:S02]  /*1f10*/  IMAD R17, R3, 0x100, R0 ;  /* 0x0000010003117824 */ /* 0x003fe400078e0200 */
[----:B------:R-:W-:Y:S02]  /*1f20*/  IMAD.MOV.U32 R23, RZ, RZ, RZ ;  /* 0x000000ffff177224 */ /* 0x000fe400078e00ff */
[----:B------:R-:W-:-:S04]  /*1f30*/  VIADD R17, R17, 0x200 ;  /* 0x0000020011117836 */ /* 0x000fc80000000000 */
[----:B------:R-:W-:-:S05]  /*1f40*/  IMAD.WIDE.U32 R16, R17, 0x8, R4 ;  /* 0x0000000811107825 */ /* 0x000fca00078e0004 */
[----:B------:R2:W-:Y:S02]  /*1f50*/  REDG.E.ADD.64.STRONG.GPU desc[UR20][R16.64], R22 ;  /* 0x000000161000798e */ /* 0x0005e4000c12e514 */
.L_x_155:
[----:B------:R-:W-:Y:S05]  /*1f60*/  BSYNC.RECONVERGENT B1 ;  /* 0x0000000000017941 */ /* 0x000fea0003800200 */
.L_x_154:
[----:B------:R-:W-:Y:S04]  /*1f70*/  BSSY.RECONVERGENT B1, `(.L_x_156) ;  /* 0x0000007000017945 */ /* 0x000fe80003800200 */
[----:B------:R-:W-:Y:S05]  /*1f80*/  @!P1 BRA `(.L_x_157) ;  /* 0x0000000000149947 */ /* 0x000fea0003800000 */
[----:B012---:R-:W-:Y:S02]  /*1f90*/  IMAD R17, R3, 0x100, R0 ;  /* 0x0000010003117824 */ /* 0x007fe400078e0200 */
[----:B------:R-:W-:Y:S02]  /*1fa0*/  IMAD.MOV.U32 R15, RZ, RZ, RZ ;  /* 0x000000ffff0f7224 */ /* 0x000fe400078e00ff */
[----:B------:R-:W-:-:S04]  /*1fb0*/  VIADD R17, R17, 0x300 ;  /* 0x0000030011117836 */ /* 0x000fc80000000000 */
[----:B------:R-:W-:-:S05]  /*1fc0*/  IMAD.WIDE.U32 R16, R17, 0x8, R4 ;  /* 0x0000000811107825 */ /* 0x000fca00078e0004 */
[----:B------:R3:W-:Y:S02]  /*1fd0*/  REDG.E.ADD.64.STRONG.GPU desc[UR20][R16.64], R14 ;  /* 0x0000000e1000798e */ /* 0x0007e4000c12e514 */
.L_x_157:
[----:B------:R-:W-:Y:S05]  /*1fe0*/  BSYNC.RECONVERGENT B1 ;  /* 0x0000000000017941 */ /* 0x000fea0003800200 */
.L_x_156:
[----:B------:R-:W-:Y:S04]  /*1ff0*/  BSSY.RECONVERGENT B1, `(.L_x_158) ;  /* 0x0000007000017945 */ /* 0x000fe80003800200 */
[----:B------:R-:W-:Y:S05]  /*2000*/  @!P2 BRA `(.L_x_159) ;  /* 0x000000000014a947 */ /* 0x000fea0003800000 */
[----:B---3--:R-:W-:Y:S02]  /*2010*/  IMAD R15, R3, 0x100, R0 ;  /* 0x00000100030f7824 */ /* 0x008fe400078e0200 */
[----:B------:R-:W-:Y:S02]  /*2020*/  IMAD.MOV.U32 R13, RZ, RZ, RZ ;  /* 0x000000ffff0d7224 */ /* 0x000fe400078e00ff */
[----:B------:R-:W-:-:S04]  /*2030*/  VIADD R15, R15, 0x400 ;  /* 0x000004000f0f7836 */ /* 0x000fc80000000000 */
[----:B------:R-:W-:-:S05]  /*2040*/  IMAD.WIDE.U32 R14, R15, 0x8, R4 ;  /* 0x000000080f0e7825 */ /* 0x000fca00078e0004 */
[----:B------:R4:W-:Y:S02]  /*2050*/  REDG.E.ADD.64.STRONG.GPU desc[UR20][R14.64], R12 ;  /* 0x0000000c0e00798e */ /* 0x0009e4000c12e514 */
.L_x_159:
[----:B------:R-:W-:Y:S05]  /*2060*/  BSYNC.RECONVERGENT B1 ;  /* 0x0000000000017941 */ /* 0x000fea0003800200 */
.L_x_158:
[----:B------:R-:W-:Y:S04]  /*2070*/  BSSY.RECONVERGENT B1, `(.L_x_160) ;  /* 0x0000007000017945 */ /* 0x000fe80003800200 */
[----:B------:R-:W-:Y:S05]  /*2080*/  @!P3 BRA `(.L_x_161) ;  /* 0x000000000014b947 */ /* 0x000fea0003800000 */
[----:B----4-:R-:W-:Y:S02]  /*2090*/  IMAD R13, R3, 0x100, R0 ;  /* 0x00000100030d7824 */ /* 0x010fe400078e0200 */
[----:B------:R-:W-:Y:S02]  /*20a0*/  IMAD.MOV.U32 R7, RZ, RZ, RZ ;  /* 0x000000ffff077224 */ /* 0x000fe400078e00ff */
[----:B------:R-:W-:-:S04]  /*20b0*/  VIADD R13, R13, 0x500 ;  /* 0x000005000d0d7836 */ /* 0x000fc80000000000 */
[----:B------:R-:W-:-:S05]  /*20c0*/  IMAD.WIDE.U32 R12, R13, 0x8, R4 ;  /* 0x000000080d0c7825 */ /* 0x000fca00078e0004 */
[----:B------:R4:W-:Y:S02]  /*20d0*/  REDG.E.ADD.64.STRONG.GPU desc[UR20][R12.64], R6 ;  /* 0x000000060c00798e */ /* 0x0009e4000c12e514 */
.L_x_161:
[----:B------:R-:W-:Y:S05]  /*20e0*/  BSYNC.RECONVERGENT B1 ;  /* 0x0000000000017941 */ /* 0x000fea0003800200 */
.L_x_160:
[----:B------:R-:W-:Y:S04]  /*20f0*/  BSSY.RECONVERGENT B1, `(.L_x_162) ;  /* 0x0000007000017945 */ /* 0x000fe80003800200 */
[----:B------:R-:W-:Y:S05]  /*2100*/  @!P4 BRA `(.L_x_163) ;  /* 0x000000000014c947 */ /* 0x000fea0003800000 */
[----:B----4-:R-:W-:Y:S02]  /*2110*/  IMAD R7, R3, 0x100, R0 ;  /* 0x0000010003077824 */ /* 0x010fe400078e0200 */
[----:B------:R-:W-:Y:S02]  /*2120*/  IMAD.MOV.U32 R9, RZ, RZ, RZ ;  /* 0x000000ffff097224 */ /* 0x000fe400078e00ff */
[----:B------:R-:W-:-:S04]  /*2130*/  VIADD R7, R7, 0x600 ;  /* 0x0000060007077836 */ /* 0x000fc80000000000 */
[----:B------:R-:W-:-:S05]  /*2140*/  IMAD.WIDE.U32 R6, R7, 0x8, R4 ;  /* 0x0000000807067825 */ /* 0x000fca00078e0004 */
[----:B------:R4:W-:Y:S02]  /*2150*/  REDG.E.ADD.64.STRONG.GPU desc[UR20][R6.64], R8 ;  /* 0x000000080600798e */ /* 0x0009e4000c12e514 */
.L_x_163:
[----:B------:R-:W-:Y:S05]  /*2160*/  BSYNC.RECONVERGENT B1 ;  /* 0x0000000000017941 */ /* 0x000fea0003800200 */
.L_x_162:
[----:B------:R-:W-:Y:S04]  /*2170*/  BSSY.RECONVERGENT B1, `(.L_x_164) ;  /* 0x0000007000017945 */ /* 0x000fe80003800200 */
[----:B------:R-:W-:Y:S05]  /*2180*/  @!P5 BRA `(.L_x_165) ;  /* 0x000000000014d947 */ /* 0x000fea0003800000 */
[----:B----4-:R-:W-:Y:S02]  /*2190*/  IMAD R7, R3, 0x100, R0 ;  /* 0x0000010003077824 */ /* 0x010fe400078e0200 */
[----:B------:R-:W-:Y:S02]  /*21a0*/  IMAD.MOV.U32 R11, RZ, RZ, RZ ;  /* 0x000000ffff0b7224 */ /* 0x000fe400078e00ff */
[----:B------:R-:W-:-:S04]  /*21b0*/  VIADD R7, R7, 0x700 ;  /* 0x0000070007077836 */ /* 0x000fc80000000000 */
[----:B------:R-:W-:-:S05]  /*21c0*/  IMAD.WIDE.U32 R6, R7, 0x8, R4 ;  /* 0x0000000807067825 */ /* 0x000fca00078e0004 */
[----:B------:R4:W-:Y:S02]  /*21d0*/  REDG.E.ADD.64.STRONG.GPU desc[UR20][R6.64], R10 ;  /* 0x0000000a0600798e */ /* 0x0009e4000c12e514 */
.L_x_165:
[----:B------:R-:W-:Y:S05]  /*21e0*/  BSYNC.RECONVERGENT B1 ;  /* 0x0000000000017941 */ /* 0x000fea0003800200 */
.L_x_164:
[----:B------:R-:W-:-:S05]  /*21f0*/  VIADD R3, R3, 0x8 ;  /* 0x0000000803037836 */ /* 0x000fca0000000000 */
[----:B------:R-:W-:-:S13]  /*2200*/  ISETP.NE.AND P0, PT, R3, UR27, PT ;  /* 0x0000001b03007c0c */ /* 0x000fda000bf05270 */
[----:B------:R-:W-:Y:S05]  /*2210*/  @P0 BRA `(.L_x_166) ;  /* 0xfffffff800b00947 */ /* 0x000fea000383ffff */
[----:B------:R-:W-:-:S07]  /*2220*/  IMAD.U32 R5, RZ, RZ, UR27 ;  /* 0x0000001bff057e24 */ /* 0x000fce000f8e00ff */
.L_x_149:
[----:B------:R-:W-:Y:S02]  /*2230*/  UISETP.NE.AND UP0, UPT, UR24, URZ, UPT ;  /* 0x000000ff1800728c */ /* 0x000fe4000bf05270 */
[----:B----4-:R-:W-:Y:S02]  /*2240*/  IMAD.U32 R8, RZ, RZ, UR24 ;  /* 0x00000018ff087e24 */ /* 0x010fe4000f8e00ff */
[----:B------:R-:W-:Y:S02]  /*2250*/  IMAD.U32 R3, RZ, RZ, UR25 ;  /* 0x00000019ff037e24 */ /* 0x000fe4000f8e00ff */
[----:B------:R-:W-:Y:S02]  /*2260*/  VIADD R8, R8, 0xffffffff ;  /* 0xffffffff08087836 */ /* 0x000fe40000000000 */
[----:B------:R-:W-:Y:S01]  /*2270*/  VIADD R3, R3, 0xffffffff ;  /* 0xffffffff03037836 */ /* 0x000fe20000000000 */
[----:B------:R-:W-:Y:S06]  /*2280*/  BRA.U !UP0, `(.L_x_167) ;  /* 0x0000000508707547 */ /* 0x000fec000b800000 */
[----:B------:R-:W-:-:S13]  /*2290*/  ISETP.GE.U32.AND P0, PT, R8, 0x3, PT ;  /* 0x000000030800780c */ /* 0x000fda0003f06070 */
[----:B------:R-:W-:Y:S05]  /*22a0*/  @!P0 BRA `(.L_x_168) ;  /* 0x0000000000bc8947 */ /* 0x000fea0003800000 */
[----:B------:R-:W-:Y:S01]  /*22b0*/  IMAD R7, R5, 0x400, R2 ;  /* 0x0000040005077824 */ /* 0x000fe200078e0202 */
[----:B------:R-:W-:Y:S04]  /*22c0*/  BSSY.RECONVERGENT B1, `(.L_x_169) ;  /* 0x000000f000017945 */ /* 0x000fe80003800200 */
[----:B------:R-:W4:Y:S04]  /*22d0*/  LDS R12, [R7] ;  /* 0x00000000070c7984 */ /* 0x000f280000000800 */
[----:B------:R-:W5:Y:S04]  /*22e0*/  LDS R9, [R7+0x400] ;  /* 0x0004000007097984 */ /* 0x000f680000000800 */
[----:B------:R-:W0:Y:S04]  /*22f0*/  LDS R6, [R7+0x800] ;  /* 0x0008000007067984 */ /* 0x000e280000000800 */
[----:B-1----:R-:W1:Y:S01]  /*2300*/  LDS R4, [R7+0xc00] ;  /* 0x000c000007047984 */ /* 0x002e620000000800 */
[----:B----4-:R-:W-:-:S02]  /*2310*/  ISETP.NE.AND P0, PT, R12, RZ, PT ;  /* 0x000000ff0c00720c */ /* 0x010fc40003f05270 */
[----:B-----5:R-:W-:Y:S02]  /*2320*/  ISETP.NE.AND P1, PT, R9, RZ, PT ;  /* 0x000000ff0900720c */ /* 0x020fe40003f25270 */
[----:B0-----:R-:W-:Y:S02]  /*2330*/  ISETP.NE.AND P2, PT, R6, RZ, PT ;  /* 0x000000ff0600720c */ /* 0x001fe40003f45270 */
[----:B-1----:R-:W-:-:S07]  /*2340*/  ISETP.NE.AND P3, PT, R4, RZ, PT ;  /* 0x000000ff0400720c */ /* 0x002fce0003f65270 */
[----:B------:R-:W-:Y:S06]  /*2350*/  @!P0 BRA `(.L_x_170) ;  /* 0x0000000000148947 */ /* 0x000fec0003800000 */
[----:B------:R-:W0:Y:S01]  /*2360*/  LDC.64 R10, c[0x0][0x380] ;  /* 0x0000e000ff0a7b82 */ /* 0x000e220000000a00 */
[----:B------:R-:W-:Y:S02]  /*2370*/  IMAD R7, R5, 0x100, R0 ;  /* 0x0000010005077824 */ /* 0x000fe400078e0200 */
[----:B------:R-:W-:Y:S02]  /*2380*/  IMAD.MOV.U32 R13, RZ, RZ, RZ ;  /* 0x000000ffff0d7224 */ /* 0x000fe400078e00ff */
[----:B0-----:R-:W-:-:S05]  /*2390*/  IMAD.WIDE.U32 R10, R7, 0x8, R10 ;  /* 0x00000008070a7825 */ /* 0x001fca00078e000a */
[----:B------:R0:W-:Y:S02]  /*23a0*/  REDG.E.ADD.64.STRONG.GPU desc[UR20][R10.64], R12 ;  /* 0x0000000c0a00798e */ /* 0x0001e4000c12e514 */
.L_x_170:
[----:B------:R-:W-:Y:S05]  /*23b0*/  BSYNC.RECONVERGENT B1 ;  /* 0x0000000000017941 */ /* 0x000fea0003800200 */
.L_x_169:
[----:B------:R-:W-:Y:S04]  /*23c0*/  BSSY.RECONVERGENT B1, `(.L_x_171) ;  /* 0x0000009000017945 */ /* 0x000fe80003800200 */
[----:B------:R-:W-:Y:S05]  /*23d0*/  @!P1 BRA `(.L_x_172) ;  /* 0x00000000001c9947 */ /* 0x000fea0003800000 */
[----:B0-----:R-:W0:Y:S01]  /*23e0*/  LDC.64 R10, c[0x0][0x380] ;  /* 0x0000e000ff0a7b82 */ /* 0x001e220000000a00 */
[----:B------:R-:W-:Y:S02]  /*23f0*/  IMAD R7, R5, 0x100, R0 ;  /* 0x0000010005077824 */ /* 0x000fe400078e0200 */
[----:B------:R-:W-:Y:S02]  /*2400*/  IMAD.MOV.U32 R12, RZ, RZ, R9 ;  /* 0x000000ffff0c7224 */ /* 0x000fe400078e0009 */
[----:B------:R-:W-:Y:S02]  /*2410*/  VIADD R7, R7, 0x100 ;  /* 0x0000010007077836 */ /* 0x000fe40000000000 */
[----:B------:R-:W-:Y:S02]  /*2420*/  IMAD.MOV.U32 R13, RZ, RZ, RZ ;  /* 0x000000ffff0d7224 */ /* 0x000fe400078e00ff */
[----:B0-----:R-:W-:-:S05]  /*2430*/  IMAD.WIDE.U32 R10, R7, 0x8, R10 ;  /* 0x00000008070a7825 */ /* 0x001fca00078e000a */
[----:B------:R1:W-:Y:S02]  /*2440*/  REDG.E.ADD.64.STRONG.GPU desc[UR20][R10.64], R12 ;  /* 0x0000000c0a00798e */ /* 0x0003e4000c12e514 */
.L_x_172:
[----:B------:R-:W-:Y:S05]  /*2450*/  BSYNC.RECONVERGENT B1 ;  /* 0x0000000000017941 */ /* 0x000fea0003800200 */
.L_x_171:
[----:B------:R-:W-:Y:S04]  /*2460*/  BSSY.RECONVERGENT B1, `(.L_x_173) ;  /* 0x0000008000017945 */ /* 0x000fe80003800200 */
[----:B------:R-:W-:Y:S05]  /*2470*/  @!P2 BRA `(.L_x_174) ;  /* 0x000000000018a947 */ /* 0x000fea0003800000 */
[----:B01----:R-:W0:Y:S01]  /*2480*/  LDC.64 R10, c[0x0][0x380] ;  /* 0x0000e000ff0a7b82 */ /* 0x003e220000000a00 */
[----:B------:R-:W-:-:S04]  /*2490*/  IMAD R7, R5, 0x100, R0 ;  /* 0x0000010005077824 */ /* 0x000fc800078e0200 */
[----:B------:R-:W-:-:S04]  /*24a0*/  VIADD R7, R7, 0x200 ;  /* 0x0000020007077836 */ /* 0x000fc80000000000 */
[----:B0-----:R-:W-:-:S04]  /*24b0*/  IMAD.WIDE.U32 R10, R7, 0x8, R10 ;  /* 0x00000008070a7825 */ /* 0x001fc800078e000a */
[----:B------:R-:W-:-:S05]  /*24c0*/  IMAD.MOV.U32 R7, RZ, RZ, RZ ;  /* 0x000000ffff077224 */ /* 0x000fca00078e00ff */
[----:B------:R4:W-:Y:S02]  /*24d0*/  REDG.E.ADD.64.STRONG.GPU desc[UR20][R10.64], R6 ;  /* 0x000000060a00798e */ /* 0x0009e4000c12e514 */
.L_x_174:
[----:B------:R-:W-:Y:S05]  /*24e0*/  BSYNC.RECONVERGENT B1 ;  /* 0x0000000000017941 */ /* 0x000fea0003800200 */
.L_x_173:
[----:B------:R-:W-:Y:S04]  /*24f0*/  BSSY.RECONVERGENT B1, `(.L_x_175) ;  /* 0x0000009000017945 */ /* 0x000fe80003800200 */
[----:B------:R-:W-:Y:S05]  /*2500*/  @!P3 BRA `(.L_x_176) ;  /* 0x00000000001cb947 */ /* 0x000fea0003800000 */
[----:B----4-:R-:W4:Y:S01]  /*2510*/  LDC.64 R6, c[0x0][0x380] ;  /* 0x0000e000ff067b82 */ /* 0x010f220000000a00 */
[----:B------:R-:W-:Y:S02]  /*2520*/  IMAD R9, R5, 0x100, R0 ;  /* 0x0000010005097824 */ /* 0x000fe400078e0200 */
[----:B01----:R-:W-:Y:S02]  /*2530*/  IMAD.MOV.U32 R10, RZ, RZ, R4 ;  /* 0x000000ffff0a7224 */ /* 0x003fe400078e0004 */
[----:B------:R-:W-:Y:S02]  /*2540*/  VIADD R9, R9, 0x300 ;  /* 0x0000030009097836 */ /* 0x000fe40000000000 */
[----:B------:R-:W-:Y:S02]  /*2550*/  IMAD.MOV.U32 R11, RZ, RZ, RZ ;  /* 0x000000ffff0b7224 */ /* 0x000fe400078e00ff */
[----:B----4-:R-:W-:-:S05]  /*2560*/  IMAD.WIDE.U32 R6, R9, 0x8, R6 ;  /* 0x0000000809067825 */ /* 0x010fca00078e0006 */
[----:B------:R0:W-:Y:S02]  /*2570*/  REDG.E.ADD.64.STRONG.GPU desc[UR20][R6.64], R10 ;  /* 0x0000000a0600798e */ /* 0x0001e4000c12e514 */
.L_x_176:
[----:B------:R-:W-:Y:S05]  /*2580*/  BSYNC.RECONVERGENT B1 ;  /* 0x0000000000017941 */ /* 0x000fea0003800200 */
.L_x_175:
[----:B------:R-:W-:-:S07]  /*2590*/  VIADD R5, R5, 0x4 ;  /* 0x0000000405057836 */ /* 0x000fce0000000000 */
.L_x_168:
[----:B------:R-:W-:Y:S01]  /*25a0*/  UISETP.NE.AND UP0, UPT, UR25, URZ, UPT ;  /* 0x000000ff1900728c */ /* 0x000fe2000bf05270 */
[----:B------:R-:W-:Y:S08]  /*25b0*/  BSSY.RECONVERGENT B1, `(.L_x_167) ;  /* 0x0000029000017945 */ /* 0x000ff00003800200 */
[----:B------:R-:W-:Y:S05]  /*25c0*/  BRA.U !UP0, `(.L_x_177) ;  /* 0x00000001089c7547 */ /* 0x000fea000b800000 */
[----:B------:R-:W-:-:S13]  /*25d0*/  ISETP.NE.AND P0, PT, R3, RZ, PT ;  /* 0x000000ff0300720c */ /* 0x000fda0003f05270 */
[----:B------:R-:W-:Y:S05]  /*25e0*/  @!P0 BRA `(.L_x_178) ;  /* 0x0000000000648947 */ /* 0x000fea0003800000 */
[----:B0---4-:R-:W-:Y:S01]  /*25f0*/  IMAD R6, R5, 0x400, R2 ;  /* 0x0000040005067824 */ /* 0x011fe200078e0202 */
[----:B------:R-:W-:Y:S04]  /*2600*/  BSSY.RECONVERGENT B2, `(.L_x_179) ;  /* 0x000000c000027945 */ /* 0x000fe80003800200 */
[----:B-1----:R-:W0:Y:S04]  /*2610*/  LDS R4, [R6] ;  /* 0x0000000006047984 */ /* 0x002e280000000800 */
[----:B------:R-:W1:Y:S01]  /*2620*/  LDS R9, [R6+0x400] ;  /* 0x0004000006097984 */ /* 0x000e620000000800 */
[----:B0-----:R-:W-:-:S02]  /*2630*/  ISETP.NE.AND P0, PT, R4, RZ, PT ;  /* 0x000000ff0400720c */ /* 0x001fc40003f05270 */
[----:B-1----:R-:W-:-:S11]  /*2640*/  ISETP.NE.AND P1, PT, R9, RZ, PT ;  /* 0x000000ff0900720c */ /* 0x002fd60003f25270 */
[----:B------:R-:W-:Y:S05]  /*2650*/  @!P0 BRA `(.L_x_180) ;  /* 0x0000000000188947 */ /* 0x000fea0003800000 */
[----:B------:R-:W0:Y:S01]  /*2660*/  LDC.64 R6, c[0x0][0x380] ;  /* 0x0000e000ff067b82 */ /* 0x000e220000000a00 */
[----:B------:R-:W-:-:S04]  /*2670*/  IMAD R11, R5, 0x100, R0 ;  /* 0x00000100050b7824 */ /* 0x000fc800078e0200 */
[----:B0-----:R-:W-:-:S04]  /*2680*/  IMAD.WIDE.U32 R10, R11, 0x8, R6 ;  /* 0x000000080b0a7825 */ /* 0x001fc800078e0006 */
[----:B------:R-:W-:Y:S02]  /*2690*/  IMAD.MOV.U32 R6, RZ, RZ, R4 ;  /* 0x000000ffff067224 */ /* 0x000fe400078e0004 */
[----:B------:R-:W-:-:S05]  /*26a0*/  IMAD.MOV.U32 R7, RZ, RZ, RZ ;  /* 0x000000ffff077224 */ /* 0x000fca00078e00ff */
[----:B------:R0:W-:Y:S02]  /*26b0*/  REDG.E.ADD.64.STRONG.GPU desc[UR20][R10.64], R6 ;  /* 0x000000060a00798e */ /* 0x0001e4000c12e514 */
.L_x_180:
[----:B------:R-:W-:Y:S05]  /*26c0*/  BSYNC.RECONVERGENT B2 ;  /* 0x0000000000027941 */ /* 0x000fea0003800200 */
.L_x_179:
[----:B------:R-:W-:Y:S04]  /*26d0*/  BSSY.RECONVERGENT B2, `(.L_x_181) ;  /* 0x0000009000027945 */ /* 0x000fe80003800200 */
[----:B------:R-:W-:Y:S05]  /*26e0*/  @!P1 BRA `(.L_x_182) ;  /* 0x00000000001c9947 */ /* 0x000fea0003800000 */
[----:B0-----:R-:W0:Y:S01]  /*26f0*/  LDC.64 R6, c[0x0][0x380] ;  /* 0x0000e000ff067b82 */ /* 0x001e220000000a00 */
[----:B------:R-:W-:-:S04]  /*2700*/  IMAD R4, R5, 0x100, R0 ;  /* 0x0000010005047824 */ /* 0x000fc800078e0200 */
[----:B------:R-:W-:-:S04]  /*2710*/  VIADD R11, R4, 0x100 ;  /* 0x00000100040b7836 */ /* 0x000fc80000000000 */
[----:B0-----:R-:W-:-:S04]  /*2720*/  IMAD.WIDE.U32 R10, R11, 0x8, R6 ;  /* 0x000000080b0a7825 */ /* 0x001fc800078e0006 */
[----:B------:R-:W-:Y:S02]  /*2730*/  IMAD.MOV.U32 R6, RZ, RZ, R9 ;  /* 0x000000ffff067224 */ /* 0x000fe400078e0009 */
[----:B------:R-:W-:-:S05]  /*2740*/  IMAD.MOV.U32 R7, RZ, RZ, RZ ;  /* 0x000000ffff077224 */ /* 0x000fca00078e00ff */
[----:B------:R1:W-:Y:S02]  /*2750*/  REDG.E.ADD.64.STRONG.GPU desc[UR20][R10.64], R6 ;  /* 0x000000060a00798e */ /* 0x0003e4000c12e514 */
.L_x_182:
[----:B------:R-:W-:Y:S05]  /*2760*/  BSYNC.RECONVERGENT B2 ;  /* 0x0000000000027941 */ /* 0x000fea0003800200 */
.L_x_181:
[----:B------:R-:W-:-:S07]  /*2770*/  VIADD R5, R5, 0x2 ;  /* 0x0000000205057836 */ /* 0x000fce0000000000 */
.L_x_178:
[----:B------:R-:W-:-:S09]  /*2780*/  UISETP.NE.AND UP0, UPT, UR9, URZ, UPT ;  /* 0x000000ff0900728c */ /* 0x000fd2000bf05270 */
[----:B------:R-:W-:Y:S05]  /*2790*/  BRA.U !UP0, `(.L_x_177) ;  /* 0x0000000108287547 */ /* 0x000fea000b800000 */
[----:B-1----:R-:W-:-:S05]  /*27a0*/  IMAD R4, R5, 0x400, R2 ;  /* 0x0000040005047824 */ /* 0x002fca00078e0202 */
[----:B------:R-:W1:Y:S02]  /*27b0*/  LDS R9, [R4] ;  /* 0x0000000004097984 */ /* 0x000e640000000800 */
[----:B-1----:R-:W-:-:S13]  /*27c0*/  ISETP.NE.AND P0, PT, R9, RZ, PT ;  /* 0x000000ff0900720c */ /* 0x002fda0003f05270 */
[----:B------:R-:W-:Y:S05]  /*27d0*/  @!P0 BRA `(.L_x_177) ;  /* 0x0000000000188947 */ /* 0x000fea0003800000 */
[----:B0---4-:R-:W0:Y:S01]  /*27e0*/  LDC.64 R6, c[0x0][0x380] ;  /* 0x0000e000ff067b82 */ /* 0x011e220000000a00 */
[----:B------:R-:W-:-:S04]  /*27f0*/  IMAD R5, R5, 0x100, R0 ;  /* 0x0000010005057824 */ /* 0x000fc800078e0200 */
[----:B0-----:R-:W-:-:S04]  /*2800*/  IMAD.WIDE.U32 R4, R5, 0x8, R6 ;  /* 0x0000000805047825 */ /* 0x001fc800078e0006 */
[----:B------:R-:W-:Y:S02]  /*2810*/  IMAD.MOV.U32 R6, RZ, RZ, R9 ;  /* 0x000000ffff067224 */ /* 0x000fe400078e0009 */
[----:B------:R-:W-:-:S05]  /*2820*/  IMAD.MOV.U32 R7, RZ, RZ, RZ ;  /* 0x000000ffff077224 */ /* 0x000fca00078e00ff */
[----:B------:R0:W-:Y:S02]  /*2830*/  REDG.E.ADD.64.STRONG.GPU desc[UR20][R4.64], R6 ;  /* 0x000000060400798e */ /* 0x0001e4000c12e514 */
.L_x_177:
[----:B------:R-:W-:Y:S05]  /*2840*/  BSYNC.RECONVERGENT B1 ;  /* 0x0000000000017941 */ /* 0x000fea0003800200 */
.L_x_167:
[----:B------:R-:W-:-:S13]  /*2850*/  ISETP.GT.U32.AND P0, PT, R0, 0x7f, PT ;  /* 0x0000007f0000780c */ /* 0x000fda0003f04070 */
[----:B------:R-:W-:Y:S05]  /*2860*/  @P0 BRA `(.L_x_148) ;  /* 0x00000008008c0947 */ /* 0x000fea0003800000 */
[----:B------:R-:W-:Y:S01]  /*2870*/  UISETP.GE.U32.AND UP0, UPT, UR22, 0x7, UPT ;  /* 0x000000071600788c */ /* 0x000fe2000bf06070 */
[----:B0-----:R-:W-:-:S08]  /*2880*/  IMAD.MOV.U32 R5, RZ, RZ, RZ ;  /* 0x000000ffff057224 */ /* 0x001fd000078e00ff */
[----:B------:R-:W-:Y:S05]  /*2890*/  BRA.U !UP0, `(.L_x_183) ;  /* 0x0000000508147547 */ /* 0x000fea000b800000 */
[----:B-1----:R-:W0:Y:S01]  /*28a0*/  LDC.64 R4, c[0x0][0x380] ;  /* 0x0000e000ff047b82 */ /* 0x002e220000000a00 */
[----:B------:R-:W-:-:S07]  /*28b0*/  IMAD.MOV.U32 R9, RZ, RZ, RZ ;  /* 0x000000ffff097224 */ /* 0x000fce00078e00ff */
.L_x_200:
[C---:B0---4-:R-:W-:Y:S01]  /*28c0*/  IMAD R11, R9.reuse, 0x400, R2 ;  /* 0x00000400090b7824 */ /* 0x051fe200078e0202 */
[----:B------:R-:W-:Y:S01]  /*28d0*/  BSSY.RECONVERGENT B1, `(.L_x_184) ;  /* 0x0000011000017945 */ /* 0x000fe20003800200 */
[C---:B-123--:R-:W-:Y:S02]  /*28e0*/  IMAD R7, R9.reuse, 0x100, R0 ;  /* 0x0000010009077824 */ /* 0x04efe400078e0200 */
[----:B------:R-:W-:Y:S01]  /*28f0*/  VIADD R9, R9, 0x8 ;  /* 0x0000000809097836 */ /* 0x000fe20000000000 */
[----:B---3--:R-:W1:Y:S01]  /*2900*/  LDS R14, [R11+0x200] ;  /* 0x000200000b0e7984 */ /* 0x008e620000000800 */
[----:B0-----:R-:W-:-:S03]  /*2910*/  IMAD.WIDE.U32 R6, R7, 0x8, R4 ;  /* 0x0000000807067825 */ /* 0x001fc600078e0004 */
[----:B------:R-:W0:Y:S04]  /*2920*/  LDS R13, [R11+0x600] ;  /* 0x000600000b0d7984 */ /* 0x000e280000000800 */
[----:B--2---:R2:W3:Y:S04]  /*2930*/  LDS R17, [R11+0xa00] ;  /* 0x000a00000b117984 */ /* 0x0044e80000000800 */
[----:B------:R2:W4:Y:S04]  /*2940*/  LDS R18, [R11+0xe00] ;  /* 0x000e00000b127984 */ /* 0x0005280000000800 */
[----:B------:R2:W2:Y:S04]  /*2950*/  LDS R19, [R11+0x1200] ;  /* 0x001200000b137984 */ /* 0x0004a80000000800 */
[----:B------:R0:W2:Y:S04]  /*2960*/  LDS R16, [R11+0x1600] ;  /* 0x001600000b107984 */ /* 0x0000a80000000800 */
[----:B------:R0:W2:Y:S04]  /*2970*/  LDS R12, [R11+0x1a00] ;  /* 0x001a00000b0c7984 */ /* 0x0000a80000000800 */
[----:B------:R0:W2:Y:S01]  /*2980*/  LDS R10, [R11+0x1e00] ;  /* 0x001e00000b0a7984 */ /* 0x0000a20000000800 */
[----:B-1----:R-:W-:-:S02]  /*2990*/  ISETP.NE.AND P0, PT, R14, RZ, PT ;  /* 0x000000ff0e00720c */ /* 0x002fc40003f05270 */
[----:B0-----:R-:W-:-:S11]  /*29a0*/  ISETP.NE.AND P1, PT, R13, RZ, PT ;  /* 0x000000ff0d00720c */ /* 0x001fd60003f25270 */
[----:B---34-:R-:W-:Y:S05]  /*29b0*/  @!P0 BRA `(.L_x_185) ;  /* 0x0000000000088947 */ /* 0x018fea0003800000 */
[----:B------:R-:W-:-:S05]  /*29c0*/  IMAD.MOV.U32 R15, RZ, RZ, RZ ;  /* 0x000000ffff0f7224 */ /* 0x000fca00078e00ff */
[----:B------:R0:W-:Y:S02]  /*29d0*/  REDG.E.ADD.64.STRONG.GPU desc[UR20][R6.64+0x400], R14 ;  /* 0x0004000e0600798e */ /* 0x0001e4000c12e514 */
.L_x_185:
[----:B------:R-:W-:Y:S05]  /*29e0*/  BSYNC.RECONVERGENT B1 ;  /* 0x0000000000017941 */ /* 0x000fea0003800200 */
.L_x_184:
[----:B------:R-:W-:Y:S04]  /*29f0*/  BSSY.RECONVERGENT B1, `(.L_x_186) ;  /* 0x0000005000017945 */ /* 0x000fe80003800200 */
[----:B------:R-:W-:Y:S05]  /*2a00*/  @!P1 BRA `(.L_x_187) ;  /* 0x00000000000c9947 */ /* 0x000fea0003800000 */
[----:B0-----:R-:W-:Y:S02]  /*2a10*/  IMAD.MOV.U32 R14, RZ, RZ, R13 ;  /* 0x000000ffff0e7224 */ /* 0x001fe400078e000d */
[----:B------:R-:W-:-:S05]  /*2a20*/  IMAD.MOV.U32 R15, RZ, RZ, RZ ;  /* 0x000000ffff0f7224 */ /* 0x000fca00078e00ff */
[----:B------:R1:W-:Y:S02]  /*2a30*/  REDG.E.ADD.64.STRONG.GPU desc[UR20][R6.64+0xc00], R14 ;  /* 0x000c000e0600798e */ /* 0x0003e4000c12e514 */
.L_x_187:
[----:B------:R-:W-:Y:S05]  /*2a40*/  BSYNC.RECONVERGENT B1 ;  /* 0x0000000000017941 */ /* 0x000fea0003800200 */
.L_x_186:
[----:B------:R-:W-:Y:S01]  /*2a50*/  ISETP.NE.AND P6, PT, R17, RZ, PT ;  /* 0x000000ff1100720c */ /* 0x000fe20003fc5270 */
[----:B------:R-:W-:Y:S01]  /*2a60*/  BSSY.RECONVERGENT B1, `(.L_x_188) ;  /* 0x000000b000017945 */ /* 0x000fe20003800200 */
[----:B------:R-:W-:Y:S02]  /*2a70*/  ISETP.NE.AND P0, PT, R9, UR27, PT ;  /* 0x0000001b09007c0c */ /* 0x000fe4000bf05270 */
[----:B------:R-:W-:Y:S02]  /*2a80*/  ISETP.NE.AND P1, PT, R18, RZ, PT ;  /* 0x000000ff1200720c */ /* 0x000fe40003f25270 */
[----:B--2---:R-:W-:Y:S02]  /*2a90*/  ISETP.NE.AND P2, PT, R19, RZ, PT ;  /* 0x000000ff1300720c */ /* 0x004fe40003f45270 */
[----:B------:R-:W-:Y:S02]  /*2aa0*/  ISETP.NE.AND P3, PT, R16, RZ, PT ;  /* 0x000000ff1000720c */ /* 0x000fe40003f65270 */
[----:B------:R-:W-:-:S02]  /*2ab0*/  ISETP.NE.AND P4, PT, R12, RZ, PT ;  /* 0x000000ff0c00720c */ /* 0x000fc40003f85270 */
[----:B------:R-:W-:Y:S01]  /*2ac0*/  ISETP.NE.AND P5, PT, R10, RZ, PT ;  /* 0x000000ff0a00720c */ /* 0x000fe20003fa5270 */
[----:B------:R-:W-:-:S12]  /*2ad0*/  @!P6 BRA `(.L_x_189) ;  /* 0x00000000000ce947 */ /* 0x000fd80003800000 */
[----:B01----:R-:W-:Y:S02]  /*2ae0*/  IMAD.MOV.U32 R14, RZ, RZ, R17 ;  /* 0x000000ffff0e7224 */ /* 0x003fe400078e0011 */
[----:B------:R-:W-:-:S05]  /*2af0*/  IMAD.MOV.U32 R15, RZ, RZ, RZ ;  /* 0x000000ffff0f7224 */ /* 0x000fca00078e00ff */
[----:B------:R2:W-:Y:S02]  /*2b00*/  REDG.E.ADD.64.STRONG.GPU desc[UR20][R6.64+0x1400], R14 ;  /* 0x0014000e0600798e */ /* 0x0005e4000c12e514 */
.L_x_189:
[----:B------:R-:W-:Y:S05]  /*2b10*/  BSYNC.RECONVERGENT B1 ;  /* 0x0000000000017941 */ /* 0x000fea0003800200 */
.L_x_188:
[----:B------:R-:W-:Y:S04]  /*2b20*/  BSSY.RECONVERGENT B1, `(.L_x_190) ;  /* 0x0000005000017945 */ /* 0x000fe80003800200 */
[----:B------:R-:W-:Y:S05]  /*2b30*/  @!P1 BRA `(.L_x_191) ;  /* 0x00000000000c9947 */ /* 0x000fea0003800000 */
[----:B012---:R-:W-:Y:S02]  /*2b40*/  IMAD.MOV.U32 R14, RZ, RZ, R18 ;  /* 0x000000ffff0e7224 */ /* 0x007fe400078e0012 */
[----:B------:R-:W-:-:S05]  /*2b50*/  IMAD.MOV.U32 R15, RZ, RZ, RZ ;  /* 0x000000ffff0f7224 */ /* 0x000fca00078e00ff */
[----:B------:R3:W-:Y:S02]  /*2b60*/  REDG.E.ADD.64.STRONG.GPU desc[UR20][R6.64+0x1c00], R14 ;  /* 0x001c000e0600798e */ /* 0x0007e4000c12e514 */
.L_x_191:
[----:B------:R-:W-:Y:S05]  /*2b70*/  BSYNC.RECONVERGENT B1 ;  /* 0x0000000000017941 */ /* 0x000fea0003800200 */
.L_x_190:
[----:B------:R-:W-:Y:S04]  /*2b80*/  BSSY.RECONVERGENT B1, `(.L_x_192) ;  /* 0x0000005000017945 */ /* 0x000fe80003800200 */
[----:B------:R-:W-:Y:S05]  /*2b90*/  @!P2 BRA `(.L_x_193) ;  /* 0x00000000000ca947 */ /* 0x000fea0003800000 */
[----:B0123--:R-:W-:Y:S02]  /*2ba0*/  IMAD.MOV.U32 R14, RZ, RZ, R19 ;  /* 0x000000ffff0e7224 */ /* 0x00ffe400078e0013 */
[----:B------:R-:W-:-:S05]  /*2bb0*/  IMAD.MOV.U32 R15, RZ, RZ, RZ ;  /* 0x000000ffff0f7224 */ /* 0x000fca00078e00ff */
[----:B------:R4:W-:Y:S02]  /*2bc0*/  REDG.E.ADD.64.STRONG.GPU desc[UR20][R6.64+0x2400], R14 ;  /* 0x0024000e0600798e */ /* 0x0009e4000c12e514 */
.L_x_193:
[----:B------:R-:W-:Y:S05]  /*2bd0*/  BSYNC.RECONVERGENT B1 ;  /* 0x0000000000017941 */ /* 0x000fea0003800200 */
.L_x_192:
[----:B------:R-:W-:Y:S04]  /*2be0*/  BSSY.RECONVERGENT B1, `(.L_x_194) ;  /* 0x0000004000017945 */ /* 0x000fe80003800200 */
[----:B------:R-:W-:Y:S05]  /*2bf0*/  @!P3 BRA `(.L_x_195) ;  /* 0x000000000008b947 */ /* 0x000fea0003800000 */
[----:B------:R-:W-:-:S05]  /*2c00*/  IMAD.MOV.U32 R17, RZ, RZ, RZ ;  /* 0x000000ffff117224 */ /* 0x000fca00078e00ff */
[----:B------:R0:W-:Y:S02]  /*2c10*/  REDG.E.ADD.64.STRONG.GPU desc[UR20][R6.64+0x2c00], R16 ;  /* 0x002c00100600798e */ /* 0x0001e4000c12e514 */
.L_x_195:
[----:B------:R-:W-:Y:S05]  /*2c20*/  BSYNC.RECONVERGENT B1 ;  /* 0x0000000000017941 */ /* 0x000fea0003800200 */
.L_x_194:
[----:B------:R-:W-:Y:S04]  /*2c30*/  BSSY.RECONVERGENT B1, `(.L_x_196) ;  /* 0x0000004000017945 */ /* 0x000fe80003800200 */
[----:B------:R-:W-:Y:S05]  /*2c40*/  @!P4 BRA `(.L_x_197) ;  /* 0x000000000008c947 */ /* 0x000fea0003800000 */
[----:B------:R-:W-:-:S05]  /*2c50*/  IMAD.MOV.U32 R13, RZ, RZ, RZ ;  /* 0x000000ffff0d7224 */ /* 0x000fca00078e00ff */
[----:B------:R0:W-:Y:S02]  /*2c60*/  REDG.E.ADD.64.STRONG.GPU desc[UR20][R6.64+0x3400], R12 ;  /* 0x0034000c0600798e */ /* 0x0001e4000c12e514 */
.L_x_197:
[----:B------:R-:W-:Y:S05]  /*2c70*/  BSYNC.RECONVERGENT B1 ;  /* 0x0000000000017941 */ /* 0x000fea0003800200 */
.L_x_196:
[----:B------:R-:W-:Y:S04]  /*2c80*/  BSSY.RECONVERGENT B1, `(.L_x_198) ;  /* 0x0000004000017945 */ /* 0x000fe80003800200 */
[----:B------:R-:W-:Y:S05]  /*2c90*/  @!P5 BRA `(.L_x_199) ;  /* 0x000000000008d947 */ /* 0x000fea0003800000 */
[----:B------:R-:W-:-:S05]  /*2ca0*/  IMAD.MOV.U32 R11, RZ, RZ, RZ ;  /* 0x000000ffff0b7224 */ /* 0x000fca00078e00ff */
[----:B------:R0:W-:Y:S02]  /*2cb0*/  REDG.E.ADD.64.STRONG.GPU desc[UR20][R6.64+0x3c00], R10 ;  /* 0x003c000a0600798e */ /* 0x0001e4000c12e514 */
.L_x_199:
[----:B------:R-:W-:Y:S05]  /*2cc0*/  BSYNC.RECONVERGENT B1 ;  /* 0x0000000000017941 */ /* 0x000fea0003800200 */
.L_x_198:
[----:B------:R-:W-:Y:S05]  /*2cd0*/  @P0 BRA `(.L_x_200) ;  /* 0xfffffff800f80947 */ /* 0x000fea000383ffff */
[----:B------:R-:W-:-:S07]  /*2ce0*/  IMAD.U32 R5, RZ, RZ, UR27 ;  /* 0x0000001bff057e24 */ /* 0x000fce000f8e00ff */
.L_x_183:
[----:B------:R-:W-:-:S09]  /*2cf0*/  UISETP.NE.AND UP0, UPT, UR24, URZ, UPT ;  /* 0x000000ff1800728c */ /* 0x000fd2000bf05270 */
[----:B------:R-:W-:Y:S05]  /*2d00*/  BRA.U !UP0, `(.L_x_148) ;  /* 0x0000000508647547 */ /* 0x000fea000b800000 */
[----:B------:R-:W-:-:S13]  /*2d10*/  ISETP.GE.U32.AND P0, PT, R8, 0x3, PT ;  /* 0x000000030800780c */ /* 0x000fda0003f06070 */
[----:B------:R-:W-:Y:S05]  /*2d20*/  @!P0 BRA `(.L_x_201) ;  /* 0x0000000000bc8947 */ /* 0x000fea0003800000 */
[----:B01234-:R-:W-:Y:S01]  /*2d30*/  IMAD R7, R5, 0x400, R2 ;  /* 0x0000040005077824 */ /* 0x01ffe200078e0202 */
[----:B------:R-:W-:Y:S04]  /*2d40*/  BSSY.RECONVERGENT B1, `(.L_x_202) ;  /* 0x000000f000017945 */ /* 0x000fe80003800200 */
[----:B------:R-:W0:Y:S04]  /*2d50*/  LDS R10, [R7+0x200] ;  /* 0x00020000070a7984 */ /* 0x000e280000000800 */
[----:B------:R-:W1:Y:S04]  /*2d60*/  LDS R12, [R7+0x600] ;  /* 0x00060000070c7984 */ /* 0x000e680000000800 */
[----:B------:R-:W2:Y:S04]  /*2d70*/  LDS R6, [R7+0xa00] ;  /* 0x000a000007067984 */ /* 0x000ea80000000800 */
[----:B------:R-:W3:Y:S01]  /*2d80*/  LDS R4, [R7+0xe00] ;  /* 0x000e000007047984 */ /* 0x000ee20000000800 */
[----:B0-----:R-:W-:-:S02]  /*2d90*/  ISETP.NE.AND P0, PT, R10, RZ, PT ;  /* 0x000000ff0a00720c */ /* 0x001fc40003f05270 */
[----:B-1----:R-:W-:Y:S02]  /*2da0*/  ISETP.NE.AND P1, PT, R12, RZ, PT ;  /* 0x000000ff0c00720c */ /* 0x002fe40003f25270 */
[----:B--2---:R-:W-:Y:S02]  /*2db0*/  ISETP.NE.AND P2, PT, R6, RZ, PT ;  /* 0x000000ff0600720c */ /* 0x004fe40003f45270 */
[----:B---3--:R-:W-:-:S07]  /*2dc0*/  ISETP.NE.AND P3, PT, R4, RZ, PT ;  /* 0x000000ff0400720c */ /* 0x008fce0003f65270 */
[----:B------:R-:W-:Y:S06]  /*2dd0*/  @!P0 BRA `(.L_x_203) ;  /* 0x0000000000148947 */ /* 0x000fec0003800000 */
[----:B------:R-:W0:Y:S01]  /*2de0*/  LDC.64 R8, c[0x0][0x380] ;  /* 0x0000e000ff087b82 */ /* 0x000e220000000a00 */
[----:B------:R-:W-:Y:S02]  /*2df0*/  IMAD R7, R5, 0x100, R0 ;  /* 0x0000010005077824 */ /* 0x000fe400078e0200 */
[----:B------:R-:W-:Y:S02]  /*2e00*/  IMAD.MOV.U32 R11, RZ, RZ, RZ ;  /* 0x000000ffff0b7224 */ /* 0x000fe400078e00ff */
[----:B0-----:R-:W-:-:S05]  /*2e10*/  IMAD.WIDE.U32 R8, R7, 0x8, R8 ;  /* 0x0000000807087825 */ /* 0x001fca00078e0008 */
[----:B------:R0:W-:Y:S02]  /*2e20*/  REDG.E.ADD.64.STRONG.GPU desc[UR20][R8.64+0x400], R10 ;  /* 0x0004000a0800798e */ /* 0x0001e4000c12e514 */
.L_x_203:
[----:B------:R-:W-:Y:S05]  /*2e30*/  BSYNC.RECONVERGENT B1 ;  /* 0x0000000000017941 */ /* 0x000fea0003800200 */
.L_x_202:
        /* <DEDUP_REMOVED lines=9> */
.L_x_205:
[----:B------:R-:W-:Y:S05]  /*2ed0*/  BSYNC.RECONVERGENT B1 ;  /* 0x0000000000017941 */ /* 0x000fea0003800200 */
.L_x_204:
        /* <DEDUP_REMOVED lines=8> */
.L_x_207:
[----:B------:R-:W-:Y:S05]  /*2f60*/  BSYNC.RECONVERGENT B1 ;  /* 0x0000000000017941 */ /* 0x000fea0003800200 */
.L_x_206:
[----:B------:R-:W-:Y:S04]  /*2f70*/  BSSY.RECONVERGENT B1, `(.L_x_208) ;  /* 0x0000009000017945 */ /* 0x000fe80003800200 */
[----:B------:R-:W-:Y:S05]  /*2f80*/  @!P3 BRA `(.L_x_209) ;  /* 0x00000000001cb947 */ /* 0x000fea0003800000 */
[----:B--2---:R-:W2:Y:S01]  /*2f90*/  LDC.64 R6, c[0x0][0x380] ;  /* 0x0000e000ff067b82 */ /* 0x004ea20000000a00 */
[----:B01----:R-:W-:Y:S02]  /*2fa0*/  IMAD R9, R5, 0x100, R0 ;  /* 0x0000010005097824 */ /* 0x003fe400078e0200 */
[----:B------:R-:W-:Y:S02]  /*2fb0*/  IMAD.MOV.U32 R8, RZ, RZ, R4 ;  /* 0x000000ffff087224 */ /* 0x000fe400078e0004 */
[----:B------:R-:W-:-:S04]  /*2fc0*/  VIADD R9, R9, 0x300 ;  /* 0x0000030009097836 */ /* 0x000fc80000000000 */
[----:B--2---:R-:W-:-:S04]  /*2fd0*/  IMAD.WIDE.U32 R6, R9, 0x8, R6 ;  /* 0x0000000809067825 */ /* 0x004fc800078e0006 */
[----:B------:R-:W-:-:S05]  /*2fe0*/  IMAD.MOV.U32 R9, RZ, RZ, RZ ;  /* 0x000000ffff097224 */ /* 0x000fca00078e00ff */
[----:B------:R3:W-:Y:S02]  /*2ff0*/  REDG.E.ADD.64.STRONG.GPU desc[UR20][R6.64+0x400], R8 ;  /* 0x000400080600798e */ /* 0x0007e4000c12e514 */
.L_x_209:
[----:B------:R-:W-:Y:S05]  /*3000*/  BSYNC.RECONVERGENT B1 ;  /* 0x0000000000017941 */ /* 0x000fea0003800200 */
.L_x_208:
[----:B------:R-:W-:-:S07]  /*3010*/  VIADD R5, R5, 0x4 ;  /* 0x0000000405057836 */ /* 0x000fce0000000000 */
.L_x_201:
[----:B------:R-:W-:-:S09]  /*3020*/  UISETP.NE.AND UP0, UPT, UR25, URZ, UPT ;  /* 0x000000ff1900728c */ /* 0x000fd2000bf05270 */
[----:B------:R-:W-:Y:S05]  /*3030*/  BRA.U !UP0, `(.L_x_148) ;  /* 0x0000000108987547 */ /* 0x000fea000b800000 */
[----:B------:R-:W-:-:S13]  /*3040*/  ISETP.NE.AND P0, PT, R3, RZ, PT ;  /* 0x000000ff0300720c */ /* 0x000fda0003f05270 */
[----:B------:R-:W-:Y:S05]  /*3050*/  @!P0 BRA `(.L_x_210) ;  /* 0x0000000000648947 */ /* 0x000fea0003800000 */
[----:B01234-:R-:W-:Y:S01]  /*3060*/  IMAD R6, R5, 0x400, R2 ;  /* 0x0000040005067824 */ /* 0x01ffe200078e0202 */
[----:B------:R-:W-:Y:S04]  /*3070*/  BSSY.RECONVERGENT B1, `(.L_x_211) ;  /* 0x000000c000017945 */ /* 0x000fe80003800200 */
[----:B------:R-:W0:Y:S04]  /*3080*/  LDS R3, [R6+0x200] ;  /* 0x0002000006037984 */ /* 0x000e280000000800 */
        /* <DEDUP_REMOVED lines=10> */
.L_x_212:
[----:B------:R-:W-:Y:S05]  /*3130*/  BSYNC.RECONVERGENT B1 ;  /* 0x0000000000017941 */ /* 0x000fea0003800200 */
.L_x_211:
        /* <DEDUP_REMOVED lines=9> */
.L_x_214:
[----:B------:R-:W-:Y:S05]  /*31d0*/  BSYNC.RECONVERGENT B1 ;  /* 0x0000000000017941 */ /* 0x000fea0003800200 */
.L_x_213:
[----:B------:R-:W-:-:S07]  /*31e0*/  VIADD R5, R5, 0x2 ;  /* 0x0000000205057836 */ /* 0x000fce0000000000 */
.L_x_210:
[----:B------:R-:W-:-:S09]  /*31f0*/  UISETP.NE.AND UP0, UPT, UR9, URZ, UPT ;  /* 0x000000ff0900728c */ /* 0x000fd2000bf05270 */
[----:B------:R-:W-:Y:S05]  /*3200*/  BRA.U !UP0, `(.L_x_148) ;  /* 0x0000000108247547 */ /* 0x000fea000b800000 */
[----:B------:R-:W-:-:S05]  /*3210*/  IMAD R2, R5, 0x400, R2 ;  /* 0x0000040005027824 */ /* 0x000fca00078e0202 */
[----:B-1----:R-:W1:Y:S02]  /*3220*/  LDS R4, [R2+0x200] ;  /* 0x0002000002047984 */ /* 0x002e640000000800 */
[----:B-1----:R-:W-:-:S13]  /*3230*/  ISETP.NE.AND P0, PT, R4, RZ, PT ;  /* 0x000000ff0400720c */ /* 0x002fda0003f05270 */
[----:B------:R-:W-:Y:S05]  /*3240*/  @!P0 BRA `(.L_x_148) ;  /* 0x0000000000148947 */ /* 0x000fea0003800000 */
[----:B------:R-:W1:Y:S01]  /*3250*/  LDC.64 R2, c[0x0][0x380] ;  /* 0x0000e000ff027b82 */ /* 0x000e620000000a00 */
[----:B------:R-:W-:-:S04]  /*3260*/  IMAD R5, R5, 0x100, R0 ;  /* 0x0000010005057824 */ /* 0x000fc800078e0200 */
[----:B-1----:R-:W-:-:S04]  /*3270*/  IMAD.WIDE.U32 R2, R5, 0x8, R2 ;  /* 0x0000000805027825 */ /* 0x002fc800078e0002 */
[----:B------:R-:W-:-:S05]  /*3280*/  IMAD.MOV.U32 R5, RZ, RZ, RZ ;  /* 0x000000ffff057224 */ /* 0x000fca00078e00ff */
[----:B------:R1:W-:Y:S02]  /*3290*/  REDG.E.ADD.64.STRONG.GPU desc[UR20][R2.64+0x400], R4 ;  /* 0x000400040200798e */ /* 0x0003e4000c12e514 */
.L_x_148:
[----:B------:R-:W-:Y:S05]  /*32a0*/  BSYNC.RECONVERGENT B0 ;  /* 0x0000000000007941 */ /* 0x000fea0003800200 */
.L_x_147:
[----:B------:R-:W-:Y:S01]  /*32b0*/  BAR.SYNC.DEFER_BLOCKING 0x0 ;  /* 0x0000000000007b1d */ /* 0x000fe20000010000 */
[----:B------:R-:W-:-:S04]  /*32c0*/  UIADD3 UR6, UP0, UPT, UR6, 0x1, URZ ;  /* 0x0000000106067890 */ /* 0x000fc8000ff1e0ff */
[----:B------:R-:W-:Y:S02]  /*32d0*/  UIADD3.X UR7, UPT, UPT, URZ, UR7, URZ, UP0, !UPT ;  /* 0x00000007ff077290 */ /* 0x000fe400087fe4ff */
[----:B------:R-:W-:-:S04]  /*32e0*/  UISETP.NE.U32.AND UP0, UPT, UR6, UR11, UPT ;  /* 0x0000000b0600728c */ /* 0x000fc8000bf05070 */
[----:B------:R-:W-:-:S09]  /*32f0*/  UISETP.NE.AND.EX UP0, UPT, UR7, UR12, UPT, UP0 ;  /* 0x0000000c0700728c */ /* 0x000fd2000bf05300 */
[----:B------:R-:W-:Y:S05]  /*3300*/  BRA.U UP0, `(.L_x_215) ;  /* 0xffffffcd00d47547 */ /* 0x000fea000b83ffff */
[----:B------:R-:W-:Y:S05]  /*3310*/  EXIT ;  /* 0x000000000000794d */ /* 0x000fea0003800000 */
.L_x_216:
        /* <DEDUP_REMOVED lines=14> */
.L_x_258:


//--------------------- .text._ZN3cub18CUB_300001_SM_10006detail10radix_sort31DeviceRadixSortSingleTileKernelINS1_5radix10policy_hubIfNS0_8NullTypeEyE10Policy1000ELNS0_9SortOrderE0EfS6_yNS1_21identity_decomposer_tEEEvPKT1_PSB_PKT2_PSF_T3_iiT4_ --------------------------
	.section	.text._ZN3cub18CUB_300001_SM_10006detail10radix_sort31DeviceRadixSortSingleTileKernelINS1_5radix10policy_hubIfNS0_8NullTypeEyE10Policy1000ELNS0_9SortOrderE0EfS6_yNS1_21identity_decomposer_tEEEvPKT1_PSB_PKT2_PSF_T3_iiT4_,"ax",@progbits
	.align	128
        .global         _ZN3cub18CUB_300001_SM_10006detail10radix_sort31DeviceRadixSortSingleTileKernelINS1_5radix10policy_hubIfNS0_8NullTypeEyE10Policy1000ELNS0_9SortOrderE0EfS6_yNS1_21identity_decomposer_tEEEvPKT1_PSB_PKT2_PSF_T3_iiT4_
        .type           _ZN3cub18CUB_300001_SM_10006detail10radix_sort31DeviceRadixSortSingleTileKernelINS1_5radix10policy_hubIfNS0_8NullTypeEyE10Policy1000ELNS0_9SortOrderE0EfS6_yNS1_21identity_decomposer_tEEEvPKT1_PSB_PKT2_PSF_T3_iiT4_,@function
        .size           _ZN3cub18CUB_300001_SM_10006detail10radix_sort31DeviceRadixSortSingleTileKernelINS1_5radix10policy_hubIfNS0_8NullTypeEyE10Policy1000ELNS0_9SortOrderE0EfS6_yNS1_21identity_decomposer_tEEEvPKT1_PSB_PKT2_PSF_T3_iiT4_,(.L_x_259 - _ZN3cub18CUB_300001_SM_10006detail10radix_sort31DeviceRadixSortSingleTileKernelINS1_5radix10policy_hubIfNS0_8NullTypeEyE10Policy1000ELNS0_9SortOrderE0EfS6_yNS1_21identity_decomposer_tEEEvPKT1_PSB_PKT2_PSF_T3_iiT4_)
        .other          _ZN3cub18CUB_300001_SM_10006detail10radix_sort31DeviceRadixSortSingleTileKernelINS1_5radix10policy_hubIfNS0_8NullTypeEyE10Policy1000ELNS0_9SortOrderE0EfS6_yNS1_21identity_decomposer_tEEEvPKT1_PSB_PKT2_PSF_T3_iiT4_,@"STO_CUDA_ENTRY STV_DEFAULT"
_ZN3cub18CUB_300001_SM_10006detail10radix_sort31DeviceRadixSortSingleTileKernelINS1_5radix10policy_hubIfNS0_8NullTypeEyE10Policy1000ELNS0_9SortOrderE0EfS6_yNS1_21identity_decomposer_tEEEvPKT1_PSB_PKT2_PSF_T3_iiT4_:
.text._ZN3cub18CUB_300001_SM_10006detail10radix_sort31DeviceRadixSortSingleTileKernelINS1_5radix10policy_hubIfNS0_8NullTypeEyE10Policy1000ELNS0_9SortOrderE0EfS6_yNS1_21identity_decomposer_tEEEvPKT1_PSB_PKT2_PSF_T3_iiT4_:
[----:B------:R-:W-:Y:S01]  /*0000*/  LDC R1, c[0x0][0x37c] ;  /* 0x0000df00ff017b82 */ /* 0x000fe20000000800 */
[----:B------:R-:W0:Y:S01]  /*0010*/  S2R R0, SR_TID.X ;  /* 0x0000000000007919 */ /* 0x000e220000002100 */
[----:B------:R-:W1:Y:S06]  /*0020*/  LDCU UR4, c[0x0][0x3a0] ;  /* 0x00007400ff0477ac */ /* 0x000e6c0008000800 */
[----:B------:R-:W2:Y:S01]  /*0030*/  LDC.64 R4, c[0x0][0x380] ;  /* 0x0000e000ff047b82 */ /* 0x000ea20000000a00 */
[----:B------:R-:W3:Y:S01]  /*0040*/  LDCU.64 UR8, c[0x0][0x358] ;  /* 0x00006b00ff0877ac */ /* 0x000ee20008000a00 */
[----:B------:R-:W-:-:S02]  /*0050*/  IMAD.MOV.U32 R16, RZ, RZ, 0x7fffffff ;  /* 0x7fffffffff107424 */ /* 0x000fc400078e00ff */
[----:B------:R-:W-:Y:S02]  /*0060*/  IMAD.MOV.U32 R12, RZ, RZ, 0x7fffffff ;  /* 0x7fffffffff0c7424 */ /* 0x000fe400078e00ff */
[----:B------:R-:W-:Y:S02]  /*0070*/  IMAD.MOV.U32 R14, RZ, RZ, 0x7fffffff ;  /* 0x7fffffffff0e7424 */ /* 0x000fe400078e00ff */
[----:B------:R-:W-:Y:S02]  /*0080*/  IMAD.MOV.U32 R15, RZ, RZ, 0x7fffffff ;  /* 0x7fffffffff0f7424 */ /* 0x000fe400078e00ff */
[----:B------:R-:W-:Y:S02]  /*0090*/  IMAD.MOV.U32 R17, RZ, RZ, 0x7fffffff ;  /* 0x7fffffffff117424 */ /* 0x000fe400078e00ff */
[----:B------:R-:W-:Y:S02]  /*00a0*/  IMAD.MOV.U32 R13, RZ, RZ, 0x7fffffff ;  /* 0x7fffffffff0d7424 */ /* 0x000fe400078e00ff */
        /* <DEDUP_REMOVED lines=10> */
[----:B------:R-:W-:Y:S01]  /*0150*/  IMAD.MOV.U32 R30, RZ, RZ, 0x7fffffff ;  /* 0x7fffffffff1e7424 */ /* 0x000fe200078e00ff */
[----:B------:R-:W4:Y:S01]  /*0160*/  S2UR UR6, SR_CgaCtaId ;  /* 0x00000000000679c3 */ /* 0x000f220000008800 */
[----:B0-----:R-:W-:Y:S01]  /*0170*/  IMAD R3, R0, 0x13, RZ ;  /* 0x0000001300037824 */ /* 0x001fe200078e02ff */
[----:B------:R-:W0:Y:S01]  /*0180*/  S2R R104, SR_LANEID ;  /* 0x0000000000687919 */ /* 0x000e220000000000 */
[----:B------:R-:W0:Y:S02]  /*0190*/  LDCU UR10, c[0x0][0x3ac] ;  /* 0x00007580ff0a77ac */ /* 0x000e240008000800 */
[C---:B------:R-:W-:Y:S01]  /*01a0*/  VIADD R6, R3.reuse, 0x2 ;  /* 0x0000000203067836 */ /* 0x040fe20000000000 */
[C---:B-1----:R-:W-:Y:S01]  /*01b0*/  ISETP.GE.AND P3, PT, R3.reuse, UR4, PT ;  /* 0x0000000403007c0c */ /* 0x042fe2000bf66270 */
[----:B------:R-:W-:-:S02]  /*01c0*/  VIADD R2, R3, 0x1 ;  /* 0x0000000103027836 */ /* 0x000fc40000000000 */
[C---:B------:R-:W-:Y:S01]  /*01d0*/  VIADD R7, R3.reuse, 0x3 ;  /* 0x0000000303077836 */ /* 0x040fe20000000000 */
[----:B------:R-:W-:Y:S01]  /*01e0*/  ISETP.GE.AND P5, PT, R6, UR4, PT ;  /* 0x0000000406007c0c */ /* 0x000fe2000bfa6270 */
[----:B------:R-:W-:Y:S01]  /*01f0*/  VIADD R6, R3, 0x4 ;  /* 0x0000000403067836 */ /* 0x000fe20000000000 */
[----:B------:R-:W-:Y:S01]  /*0200*/  ISETP.GE.AND P4, PT, R2, UR4, PT ;  /* 0x0000000402007c0c */ /* 0x000fe2000bf86270 */
[----:B------:R-:W-:Y:S01]  /*0210*/  IMAD.MOV.U32 R2, RZ, RZ, 0x7fffffff ;  /* 0x7fffffffff027424 */ /* 0x000fe200078e00ff */
[----:B------:R-:W-:Y:S01]  /*0220*/  ISETP.GE.AND P6, PT, R7, UR4, PT ;  /* 0x0000000407007c0c */ /* 0x000fe2000bfc6270 */
[----:B--2---:R-:W-:Y:S01]  /*0230*/  IMAD.WIDE.U32 R4, R3, 0x4, R4 ;  /* 0x0000000403047825 */ /* 0x004fe200078e0004 */
[----:B------:R-:W-:-:S03]  /*0240*/  ISETP.GE.AND P0, PT, R6, UR4, PT ;  /* 0x0000000406007c0c */ /* 0x000fc6000bf06270 */
[C---:B------:R-:W-:Y:S01]  /*0250*/  VIADD R8, R3.reuse, 0x6 ;  /* 0x0000000603087836 */ /* 0x040fe20000000000 */
[----:B---3--:R-:W2:Y:S01]  /*0260*/  @!P3 LDG.E R2, desc[UR8][R4.64] ;  /* 0x000000080402b981 */ /* 0x008ea2000c1e1900 */
[C---:B------:R-:W-:Y:S02]  /*0270*/  VIADD R6, R3.reuse, 0x7 ;  /* 0x0000000703067836 */ /* 0x040fe40000000000 */
[----:B------:R-:W-:Y:S01]  /*0280*/  VIADD R7, R3, 0x5 ;  /* 0x0000000503077836 */ /* 0x000fe20000000000 */
[----:B------:R-:W-:Y:S01]  /*0290*/  ISETP.GE.AND P2, PT, R8, UR4, PT ;  /* 0x0000000408007c0c */ /* 0x000fe2000bf46270 */
[----:B------:R-:W3:Y:S01]  /*02a0*/  @!P5 LDG.E R12, desc[UR8][R4.64+0x8] ;  /* 0x00000808040cd981 */ /* 0x000ee2000c1e1900 */
[----:B------:R-:W-:Y:S01]  /*02b0*/  ISETP.GE.AND P3, PT, R6, UR4, PT ;  /* 0x0000000406007c0c */ /* 0x000fe2000bf66270 */
[----:B------:R-:W-:Y:S01]  /*02c0*/  IMAD.MOV.U32 R6, RZ, RZ, 0x7fffffff ;  /* 0x7fffffffff067424 */ /* 0x000fe200078e00ff */
[----:B------:R-:W-:Y:S01]  /*02d0*/  ISETP.GE.AND P1, PT, R7, UR4, PT ;  /* 0x0000000407007c0c */ /* 0x000fe2000bf26270 */
[----:B------:R-:W-:Y:S01]  /*02e0*/  VIADD R7, R3, 0x8 ;  /* 0x0000000803077836 */ /* 0x000fe20000000000 */
[----:B------:R-:W5:Y:S04]  /*02f0*/  @!P0 LDG.E R14, desc[UR8][R4.64+0x10] ;  /* 0x00001008040e8981 */ /* 0x000f68000c1e1900 */
[----:B------:R-:W5:Y:S01]  /*0300*/  @!P4 LDG.E R6, desc[UR8][R4.64+0x4] ;  /* 0x000004080406c981 */ /* 0x000f62000c1e1900 */
[----:B------:R-:W-:Y:S01]  /*0310*/  ISETP.GE.AND P4, PT, R7, UR4, PT ;  /* 0x0000000407007c0c */ /* 0x000fe2000bf86270 */
[----:B------:R-:W-:-:S02]  /*0320*/  VIADD R7, R3, 0xb ;  /* 0x0000000b03077836 */ /* 0x000fc40000000000 */
[----:B------:R-:W5:Y:S01]  /*0330*/  @!P2 LDG.E R16, desc[UR8][R4.64+0x18] ;  /* 0x000018080410a981 */ /* 0x000f62000c1e1900 */
[----:B------:R-:W-:Y:S02]  /*0340*/  VIADD R8, R3, 0x9 ;  /* 0x0000000903087836 */ /* 0x000fe40000000000 */
[----:B------:R-:W-:Y:S01]  /*0350*/  ISETP.GE.AND P2, PT, R7, UR4, PT ;  /* 0x0000000407007c0c */ /* 0x000fe2000bf46270 */
[C---:B------:R-:W-:Y:S01]  /*0360*/  VIADD R7, R3.reuse, 0xd ;  /* 0x0000000d03077836 */ /* 0x040fe20000000000 */
[----:B------:R-:W5:Y:S01]  /*0370*/  @!P1 LDG.E R15, desc[UR8][R4.64+0x14] ;  /* 0x00001408040f9981 */ /* 0x000f62000c1e1900 */
[----:B------:R-:W-:Y:S01]  /*0380*/  ISETP.GE.AND P5, PT, R8, UR4, PT ;  /* 0x0000000408007c0c */ /* 0x000fe2000bfa6270 */
[----:B------:R-:W-:Y:S02]  /*0390*/  VIADD R8, R3, 0xc ;  /* 0x0000000c03087836 */ /* 0x000fe40000000000 */
[----:B------:R-:W-:Y:S01]  /*03a0*/  ISETP.GE.AND P0, PT, R7, UR4, PT ;  /* 0x0000000407007c0c */ /* 0x000fe2000bf06270 */
[C---:B------:R-:W-:Y:S01]  /*03b0*/  VIADD R7, R3.reuse, 0xe ;  /* 0x0000000e03077836 */ /* 0x040fe20000000000 */
[----:B------:R-:W5:Y:S01]  /*03c0*/  @!P3 LDG.E R17, desc[UR8][R4.64+0x1c] ;  /* 0x00001c080411b981 */ /* 0x000f62000c1e1900 */
[----:B------:R-:W-:Y:S01]  /*03d0*/  VIADD R9, R3, 0xa ;  /* 0x0000000a03097836 */ /* 0x000fe20000000000 */
[----:B------:R-:W-:-:S02]  /*03e0*/  ISETP.GE.AND P1, PT, R8, UR4, PT ;  /* 0x0000000408007c0c */ /* 0x000fc4000bf26270 */
[----:B------:R-:W-:Y:S01]  /*03f0*/  ISETP.GE.AND P3, PT, R7, UR4, PT ;  /* 0x0000000407007c0c */ /* 0x000fe2000bf66270 */
[----:B------:R-:W-:Y:S01]  /*0400*/  VIADD R7, R3, 0xf ;  /* 0x0000000f03077836 */ /* 0x000fe20000000000 */
[----:B------:R-:W5:Y:S01]  /*0410*/  @!P6 LDG.E R13, desc[UR8][R4.64+0xc] ;  /* 0x00000c08040de981 */ /* 0x000f62000c1e1900 */
[----:B------:R-:W-:Y:S01]  /*0420*/  ISETP.GE.AND P6, PT, R9, UR4, PT ;  /* 0x0000000409007c0c */ /* 0x000fe2000bfc6270 */
[----:B------:R-:W-:Y:S02]  /*0430*/  VIADD R8, R3, 0x11 ;  /* 0x0000001103087836 */ /* 0x000fe40000000000 */
[----:B------:R-:W5:Y:S01]  /*0440*/  @!P4 LDG.E R18, desc[UR8][R4.64+0x20] ;  /* 0x000020080412c981 */ /* 0x000f62000c1e1900 */
[----:B------:R-:W-:Y:S01]  /*0450*/  ISETP.GE.AND P4, PT, R7, UR4, PT ;  /* 0x0000000407007c0c */ /* 0x000fe2000bf86270 */
[C---:B------:R-:W-:Y:S02]  /*0460*/  VIADD R7, R3.reuse, 0x10 ;  /* 0x0000001003077836 */ /* 0x040fe40000000000 */
[----:B------:R-:W-:Y:S01]  /*0470*/  VIADD R3, R3, 0x12 ;  /* 0x0000001203037836 */ /* 0x000fe20000000000 */
[----:B------:R-:W5:Y:S04]  /*0480*/  @!P2 LDG.E R21, desc[UR8][R4.64+0x2c] ;  /* 0x00002c080415a981 */ /* 0x000f68000c1e1900 */
[----:B------:R-:W5:Y:S01]  /*0490*/  @!P1 LDG.E R22, desc[UR8][R4.64+0x30] ;  /* 0x0000300804169981 */ /* 0x000f62000c1e1900 */
[----:B------:R-:W-:-:S02]  /*04a0*/  ISETP.GE.AND P1, PT, R8, UR4, PT ;  /* 0x0000000408007c0c */ /* 0x000fc4000bf26270 */
[----:B------:R-:W-:Y:S01]  /*04b0*/  ISETP.GE.AND P2, PT, R3, UR4, PT ;  /* 0x0000000403007c0c */ /* 0x000fe2000bf46270 */
[----:B------:R-:W5:Y:S01]  /*04c0*/  @!P0 LDG.E R23, desc[UR8][R4.64+0x34] ;  /* 0x0000340804178981 */ /* 0x000f62000c1e1900 */
[----:B------:R-:W-:Y:S01]  /*04d0*/  ISETP.GE.AND P0, PT, R7, UR4, PT ;  /* 0x0000000407007c0c */ /* 0x000fe2000bf06270 */
[----:B------:R-:W1:Y:S02]  /*04e0*/  LDCU.64 UR4, c[0x0][0x3a8] ;  /* 0x00007500ff0477ac */ /* 0x000e640008000a00 */
[----:B------:R-:W5:Y:S04]  /*04f0*/  @!P5 LDG.E R19, desc[UR8][R4.64+0x24] ;  /* 0x000024080413d981 */ /* 0x000f68000c1e1900 */
[----:B------:R-:W5:Y:S04]  /*0500*/  @!P6 LDG.E R20, desc[UR8][R4.64+0x28] ;  /* 0x000028080414e981 */ /* 0x000f68000c1e1900 */
[----:B------:R-:W5:Y:S04]  /*0510*/  @!P3 LDG.E R24, desc[UR8][R4.64+0x38] ;  /* 0x000038080418b981 */ /* 0x000f68000c1e1900 */
[----:B------:R-:W5:Y:S04]  /*0520*/  @!P4 LDG.E R25, desc[UR8][R4.64+0x3c] ;  /* 0x00003c080419c981 */ /* 0x000f68000c1e1900 */
[----:B------:R-:W5:Y:S04]  /*0530*/  @!P0 LDG.E R26, desc[UR8][R4.64+0x40] ;  /* 0x00004008041a8981 */ /* 0x000f68000c1e1900 */
[----:B------:R-:W5:Y:S04]  /*0540*/  @!P1 LDG.E R28, desc[UR8][R4.64+0x44] ;  /* 0x00004408041c9981 */ /* 0x000f68000c1e1900 */
[----:B------:R0:W5:Y:S01]  /*0550*/  @!P2 LDG.E R30, desc[UR8][R4.64+0x48] ;  /* 0x00004808041ea981 */ /* 0x000162000c1e1900 */
[----:B------:R-:W-:Y:S01]  /*0560*/  IMAD.MOV.U32 R8, RZ, RZ, -0x1 ;  /* 0xffffffffff087424 */ /* 0x000fe200078e00ff */
[----:B-1----:R-:W-:-:S02]  /*0570*/  UIADD3 UR7, UPT, UPT, UR4, 0x6, URZ ;  /* 0x0000000604077890 */ /* 0x002fc4000fffe0ff */
[----:B------:R-:W-:-:S03]  /*0580*/  UIADD3 UR5, UPT, UPT, -UR4, UR5, URZ ;  /* 0x0000000504057290 */ /* 0x000fc6000fffe1ff */
[----:B------:R-:W-:Y:S02]  /*0590*/  UMOV UR4, 0x400 ;  /* 0x0000040000047882 */ /* 0x000fe40000000000 */
[----:B----4-:R-:W-:Y:S01]  /*05a0*/  ULEA UR4, UR6, UR4, 0x18 ;  /* 0x0000000406047291 */ /* 0x010fe2000f8ec0ff */
[----:B------:R-:W-:-:S05]  /*05b0*/  SHF.R.U32.HI R105, RZ, 0x5, R0 ;  /* 0x00000005ff697819 */ /* 0x000fca0000011600 */
[----:B------:R-:W-:-:S05]  /*05c0*/  LEA R27, R0, UR4, 0x2 ;  /* 0x00000004001b7c11 */ /* 0x000fca000f8e10ff */
[----:B------:R-:W-:Y:S01]  /*05d0*/  IMAD R29, R0, 0x80, R27 ;  /* 0x00000080001d7824 */ /* 0x000fe200078e021b */
[----:B------:R-:W-:-:S03]  /*05e0*/  LEA R31, R105, UR4, 0x2 ;  /* 0x00000004691f7c11 */ /* 0x000fc6000f8e10ff */
[----:B------:R-:W-:Y:S01]  /*05f0*/  IMAD R33, R0, -0x38, R29 ;  /* 0xffffffc800217824 */ /* 0x000fe200078e021d */
[----:B------:R-:W-:Y:S01]  /*0600*/  BAR.SYNC.DEFER_BLOCKING 0x0 ;  /* 0x0000000000007b1d */ /* 0x000fe20000010000 */
[----:B--2---:R-:W-:-:S04]  /*0610*/  ISETP.GT.AND P0, PT, R2, -0x1, PT ;  /* 0xffffffff0200780c */ /* 0x004fc80003f04270 */
[----:B------:R-:W-:Y:S02]  /*0620*/  SEL R3, R8, 0x80000000, !P0 ;  /* 0x8000000008037807 */ /* 0x000fe40004000000 */
[----:B---3--:R-:W-:Y:S02]  /*0630*/  ISETP.GT.AND P2, PT, R12, -0x1, PT ;  /* 0xffffffff0c00780c */ /* 0x008fe40003f44270 */
[----:B-----5:R-:W-:-:S04]  /*0640*/  ISETP.GT.AND P1, PT, R6, -0x1, PT ;  /* 0xffffffff0600780c */ /* 0x020fc80003f24270 */
[----:B------:R-:W-:Y:S02]  /*0650*/  SEL R7, R8, 0x80000000, !P1 ;  /* 0x8000000008077807 */ /* 0x000fe40004800000 */
[----:B------:R-:W-:Y:S02]  /*0660*/  ISETP.GT.AND P1, PT, R14, -0x1, PT ;  /* 0xffffffff0e00780c */ /* 0x000fe40003f24270 */
[C---:B------:R-:W-:Y:S02]  /*0670*/  SEL R9, R8.reuse, 0x80000000, !P2 ;  /* 0x8000000008097807 */ /* 0x040fe40005000000 */
[----:B0-----:R-:W-:Y:S02]  /*0680*/  SEL R5, R8, 0x80000000, !P1 ;  /* 0x8000000008057807 */ /* 0x001fe40004800000 */
[----:B------:R-:W-:Y:S02]  /*0690*/  ISETP.GT.AND P2, PT, R15, -0x1, PT ;  /* 0xffffffff0f00780c */ /* 0x000fe40003f44270 */
[----:B------:R-:W-:-:S02]  /*06a0*/  LOP3.LUT R2, R3, R2, RZ, 0x3c, !PT ;  /* 0x0000000203027212 */ /* 0x000fc400078e3cff */
[----:B------:R-:W-:-:S04]  /*06b0*/  ISETP.GT.AND P0, PT, R13, -0x1, PT ;  /* 0xffffffff0d00780c */ /* 0x000fc80003f04270 */
[----:B------:R-:W-:Y:S02]  /*06c0*/  SEL R4, R8, 0x80000000, !P0 ;  /* 0x8000000008047807 */ /* 0x000fe40004000000 */
[----:B------:R-:W-:Y:S02]  /*06d0*/  ISETP.GT.AND P0, PT, R17, -0x1, PT ;  /* 0xffffffff1100780c */ /* 0x000fe40003f04270 */
[----:B------:R-:W-:Y:S02]  /*06e0*/  ISETP.GT.AND P1, PT, R18, -0x1, PT ;  /* 0xffffffff1200780c */ /* 0x000fe40003f24270 */
[----:B------:R-:W-:Y:S02]  /*06f0*/  LOP3.LUT R3, R7, R6, RZ, 0x3c, !PT ;  /* 0x0000000607037212 */ /* 0x000fe400078e3cff */
[----:B------:R-:W-:Y:S02]  /*0700*/  LOP3.LUT R13, R4, R13, RZ, 0x3c, !PT ;  /* 0x0000000d040d7212 */ /* 0x000fe400078e3cff */
[----:B------:R-:W-:-:S02]  /*0710*/  LOP3.LUT R14, R5, R14, RZ, 0x3c, !PT ;  /* 0x0000000e050e7212 */ /* 0x000fc400078e3cff */
[C---:B------:R-:W-:Y:S02]  /*0720*/  SEL R6, R8.reuse, 0x80000000, !P2 ;  /* 0x8000000008067807 */ /* 0x040fe40005000000 */
[C---:B------:R-:W-:Y:S02]  /*0730*/  SEL R4, R8.reuse, 0x80000000, !P0 ;  /* 0x8000000008047807 */ /* 0x040fe40004000000 */
[----:B------:R-:W-:Y:S02]  /*0740*/  SEL R5, R8, 0x80000000, !P1 ;  /* 0x8000000008057807 */ /* 0x000fe40004800000 */
[----:B------:R-:W-:Y:S02]  /*0750*/  ISETP.GT.AND P3, PT, R16, -0x1, PT ;  /* 0xffffffff1000780c */ /* 0x000fe40003f64270 */
[----:B------:R-:W-:Y:S02]  /*0760*/  ISETP.GT.AND P2, PT, R19, -0x1, PT ;  /* 0xffffffff1300780c */ /* 0x000fe40003f44270 */
[----:B------:R-:W-:-:S02]  /*0770*/  ISETP.GT.AND P0, PT, R20, -0x1, PT ;  /* 0xffffffff1400780c */ /* 0x000fc40003f04270 */
[----:B------:R-:W-:Y:S02]  /*0780*/  ISETP.GT.AND P1, PT, R21, -0x1, PT ;  /* 0xffffffff1500780c */ /* 0x000fe40003f24270 */
[----:B------:R-:W-:Y:S02]  /*0790*/  LOP3.LUT R15, R6, R15, RZ, 0x3c, !PT ;  /* 0x0000000f060f7212 */ /* 0x000fe400078e3cff */
[----:B------:R-:W-:Y:S02]  /*07a0*/  LOP3.LUT R17, R4, R17, RZ, 0x3c, !PT ;  /* 0x0000001104117212 */ /* 0x000fe400078e3cff */
[----:B------:R-:W-:Y:S02]  /*07b0*/  LOP3.LUT R18, R5, R18, RZ, 0x3c, !PT ;  /* 0x0000001205127212 */ /* 0x000fe400078e3cff */
[C---:B------:R-:W-:Y:S02]  /*07c0*/  SEL R7, R8.reuse, 0x80000000, !P3 ;  /* 0x8000000008077807 */ /* 0x040fe40005800000 */
[----:B------:R-:W-:-:S02]  /*07d0*/  SEL R6, R8, 0x80000000, !P2 ;  /* 0x8000000008067807 */ /* 0x000fc40005000000 */
[C---:B------:R-:W-:Y:S02]  /*07e0*/  SEL R5, R8.reuse, 0x80000000, !P0 ;  /* 0x8000000008057807 */ /* 0x040fe40004000000 */
        /* <DEDUP_REMOVED lines=12> */
[----:B------:R-:W-:Y:S02]  /*08b0*/  ISETP.GT.AND P1, PT, R28, -0x1, PT ;  /* 0xffffffff1c00780c */ /* 0x000fe40003f24270 */
[----:B------:R-:W-:Y:S02]  /*08c0*/  ISETP.GT.AND P2, PT, R30, -0x1, PT ;  /* 0xffffffff1e00780c */ /* 0x000fe40003f44270 */
[----:B------:R-:W-:Y:S02]  /*08d0*/  LOP3.LUT R12, R9, R12, RZ, 0x3c, !PT ;  /* 0x0000000c090c7212 */ /* 0x000fe400078e3cff */
[----:B------:R-:W-:Y:S02]  /*08e0*/  LOP3.LUT R19, R6, R19, RZ, 0x3c, !PT ;  /* 0x0000001306137212 */ /* 0x000fe400078e3cff */
[----:B------:R-:W-:-:S02]  /*08f0*/  LOP3.LUT R22, R7, R22, RZ, 0x3c, !PT ;  /* 0x0000001607167212 */ /* 0x000fc400078e3cff */
[----:B------:R-:W-:Y:S02]  /*0900*/  LOP3.LUT R24, R5, R24, RZ, 0x3c, !PT ;  /* 0x0000001805187212 */ /* 0x000fe400078e3cff */
[C---:B------:R-:W-:Y:S02]  /*0910*/  SEL R6, R8.reuse, 0x80000000, !P3 ;  /* 0x8000000008067807 */ /* 0x040fe40005800000 */
[C---:B------:R-:W-:Y:S02]  /*0920*/  SEL R5, R8.reuse, 0x80000000, !P0 ;  /* 0x8000000008057807 */ /* 0x040fe40004000000 */
[C---:B------:R-:W-:Y:S02]  /*0930*/  SEL R7, R8.reuse, 0x80000000, !P1 ;  /* 0x8000000008077807 */ /* 0x040fe40004800000 */
[----:B------:R-:W-:Y:S02]  /*0940*/  SEL R9, R8, 0x80000000, !P2 ;  /* 0x8000000008097807 */ /* 0x000fe40005000000 */
[----:B------:R-:W-:-:S02]  /*0950*/  LOP3.LUT R23, R6, R23, RZ, 0x3c, !PT ;  /* 0x0000001706177212 */ /* 0x000fc400078e3cff */
[----:B------:R-:W-:Y:S02]  /*0960*/  LOP3.LUT R25, R4, R25, RZ, 0x3c, !PT ;  /* 0x0000001904197212 */ /* 0x000fe400078e3cff */
[----:B------:R-:W-:Y:S02]  /*0970*/  LOP3.LUT R26, R5, R26, RZ, 0x3c, !PT ;  /* 0x0000001a051a7212 */ /* 0x000fe400078e3cff */
[----:B------:R-:W-:Y:S02]  /*0980*/  LOP3.LUT R28, R7, R28, RZ, 0x3c, !PT ;  /* 0x0000001c071c7212 */ /* 0x000fe400078e3cff */
[----:B------:R-:W-:-:S07]  /*0990*/  LOP3.LUT R30, R9, R30, RZ, 0x3c, !PT ;  /* 0x0000001e091e7212 */ /* 0x000fce00078e3cff */
.L_x_218:
[----:B------:R-:W-:Y:S01]  /*09a0*/  UISETP.LT.AND UP0, UPT, UR5, 0x6, UPT ;  /* 0x000000060500788c */ /* 0x000fe2000bf01270 */
[C---:B0-----:R-:W-:Y:S01]  /*09b0*/  ISETP.NE.AND P0, PT, R2.reuse, 0x7fffffff, PT ;  /* 0x7fffffff0200780c */ /* 0x041fe20003f05270 */
[----:B------:R-:W-:Y:S01]  /*09c0*/  UIADD3 UR6, UPT, UPT, UR7, -0x6, URZ ;  /* 0xfffffffa07067890 */ /* 0x000fe2000fffe0ff */
[----:B------:R-:W-:Y:S01]  /*09d0*/  STS [R27], RZ ;  /* 0x000000ff1b007388 */ /* 0x000fe20000000800 */
[----:B------:R-:W-:Y:S01]  /*09e0*/  USEL UR4, UR5, 0x6, UP0 ;  /* 0x0000000605047887 */ /* 0x000fe20008000000 */
[----:B--2---:R-:W-:Y:S01]  /*09f0*/  SEL R4, R2, 0x80000000, P0 ;  /* 0x8000000002047807 */ /* 0x004fe20000000000 */
[----:B------:R-:W-:Y:S01]  /*0a00*/  UISETP.GE.AND UP0, UPT, UR7, UR10, UPT ;  /* 0x0000000a0700728c */ /* 0x000fe2000bf06270 */
[----:B------:R-:W-:Y:S01]  /*0a10*/  STS [R27+0x400], RZ ;  /* 0x000400ff1b007388 */ /* 0x000fe20000000800 */
[----:B------:R-:W-:Y:S01]  /*0a20*/  UBMSK UR4, URZ, UR4 ;  /* 0x00000004ff04729b */ /* 0x000fe20008000000 */
[----:B------:R-:W-:Y:S02]  /*0a30*/  SHF.R.U32.HI R4, RZ, UR6, R4 ;  /* 0x00000006ff047c19 */ /* 0x000fe40008011604 */
[----:B------:R-:W-:Y:S01]  /*0a40*/  STS [R27+0x800], RZ ;  /* 0x000800ff1b007388 */ /* 0x000fe20000000800 */
[----:B------:R-:W-:-:S02]  /*0a50*/  ISETP.NE.AND P0, PT, R3, 0x7fffffff, PT ;  /* 0x7fffffff0300780c */ /* 0x000fc40003f05270 */
[----:B------:R-:W-:Y:S01]  /*0a60*/  LOP3.LUT R4, R4, UR4, RZ, 0xc0, !PT ;  /* 0x0000000404047c12 */ /* 0x000fe2000f8ec0ff */
[----:B------:R-:W-:Y:S01]  /*0a70*/  STS [R27+0xc00], RZ ;  /* 0x000c00ff1b007388 */ /* 0x000fe20000000800 */
[----:B------:R-:W-:Y:S02]  /*0a80*/  ISETP.NE.AND P1, PT, R104, 0x1f, PT ;  /* 0x0000001f6800780c */ /* 0x000fe40003f25270 */
[C---:B------:R-:W-:Y:S01]  /*0a90*/  ISETP.NE.AND P2, PT, R105.reuse, 0x6, PT ;  /* 0x000000066900780c */ /* 0x040fe20003f45270 */
[----:B------:R-:W-:Y:S01]  /*0aa0*/  IMAD.SHL.U32 R5, R4, 0x400, RZ ;  /* 0x0000040004057824 */ /* 0x000fe200078e00ff */
[----:B------:R-:W-:Y:S01]  /*0ab0*/  SHF.R.U32.HI R4, RZ, 0x4, R4 ;  /* 0x00000004ff047819 */ /* 0x000fe20000011604 */
[----:B------:R-:W-:Y:S01]  /*0ac0*/  STS [R27+0x1000], RZ ;  /* 0x001000ff1b007388 */ /* 0x000fe20000000800 */
[----:B------:R-:W-:Y:S02]  /*0ad0*/  ISETP.NE.AND P3, PT, R105, 0x7, PT ;  /* 0x000000076900780c */ /* 0x000fe40003f65270 */
[----:B------:R-:W-:Y:S01]  /*0ae0*/  LOP3.LUT R34, R5, 0x7c00, RZ, 0xc0, !PT ;  /* 0x00007c0005227812 */ /* 0x000fe200078ec0ff */
[----:B------:R-:W-:Y:S01]  /*0af0*/  STS [R27+0x1400], RZ ;  /* 0x001400ff1b007388 */ /* 0x000fe20000000800 */
[----:B------:R-:W-:-:S03]  /*0b00*/  LOP3.LUT R4, R4, 0xffffffe, RZ, 0xc0, !PT ;  /* 0x0ffffffe04047812 */ /* 0x000fc600078ec0ff */
[----:B------:R-:W-:Y:S01]  /*0b10*/  STS [R27+0x1800], RZ ;  /* 0x001800ff1b007388 */ /* 0x000fe20000000800 */
[----:B------:R-:W-:Y:S02]  /*0b20*/  IADD3 R34, PT, PT, R4, R27, R34 ;  /* 0x0000001b04227210 */ /* 0x000fe40007ffe022 */
[----:B------:R-:W-:Y:S01]  /*0b30*/  SEL R4, R3, 0x80000000, P0 ;  /* 0x8000000003047807 */ /* 0x000fe20000000000 */
[----:B------:R-:W-:Y:S01]  /*0b40*/  STS [R27+0x1c00], RZ ;  /* 0x001c00ff1b007388 */ /* 0x000fe20000000800 */
[----:B------:R-:W-:Y:S02]  /*0b50*/  ISETP.NE.AND P0, PT, R12, 0x7fffffff, PT ;  /* 0x7fffffff0c00780c */ /* 0x000fe40003f05270 */
[----:B------:R-:W-:Y:S01]  /*0b60*/  SHF.R.U32.HI R4, RZ, UR6, R4 ;  /* 0x00000006ff047c19 */ /* 0x000fe20008011604 */
[----:B------:R-:W-:Y:S03]  /*0b70*/  STS [R27+0x2000], RZ ;  /* 0x002000ff1b007388 */ /* 0x000fe60000000800 */
[----:B------:R-:W-:Y:S01]  /*0b80*/  LOP3.LUT R4, R4, UR4, RZ, 0xc0, !PT ;  /* 0x0000000404047c12 */ /* 0x000fe2000f8ec0ff */
[----:B------:R-:W-:Y:S04]  /*0b90*/  STS [R27+0x2400], RZ ;  /* 0x002400ff1b007388 */ /* 0x000fe80000000800 */
[----:B------:R-:W-:Y:S01]  /*0ba0*/  STS [R27+0x2800], RZ ;  /* 0x002800ff1b007388 */ /* 0x000fe20000000800 */
[----:B------:R-:W-:Y:S01]  /*0bb0*/  IMAD.SHL.U32 R5, R4, 0x400, RZ ;  /* 0x0000040004057824 */ /* 0x000fe200078e00ff */
[----:B------:R-:W-:-:S02]  /*0bc0*/  SHF.R.U32.HI R4, RZ, 0x4, R4 ;  /* 0x00000004ff047819 */ /* 0x000fc40000011604 */
[----:B------:R-:W-:Y:S02]  /*0bd0*/  STS [R27+0x2c00], RZ ;  /* 0x002c00ff1b007388 */ /* 0x000fe40000000800 */
[----:B------:R-:W-:Y:S02]  /*0be0*/  LOP3.LUT R36, R5, 0x7c00, RZ, 0xc0, !PT ;  /* 0x00007c0005247812 */ /* 0x000fe400078ec0ff */
        /* <DEDUP_REMOVED lines=36> */
[----:B------:R-:W0:Y:S02]  /*0e30*/  LDS.U16 R32, [R34] ;  /* 0x0000000022207984 */ /* 0x000e240000000400 */
[----:B0-----:R-:W-:-:S05]  /*0e40*/  VIADD R5, R32, 0x1 ;  /* 0x0000000120057836 */ /* 0x001fca0000000000 */
[----:B------:R0:W-:Y:S04]  /*0e50*/  STS.U16 [R34], R5 ;  /* 0x0000000522007388 */ /* 0x0001e80000000400 */
[----:B------:R-:W1:Y:S01]  /*0e60*/  LDS.U16 R37, [R36] ;  /* 0x0000000024257984 */ /* 0x000e620000000400 */
[----:B0-----:R-:W-:Y:S01]  /*0e70*/  IMAD.SHL.U32 R5, R4, 0x400, RZ ;  /* 0x0000040004057824 */ /* 0x001fe200078e00ff */
[----:B------:R-:W-:-:S04]  /*0e80*/  SHF.R.U32.HI R4, RZ, 0x4, R4 ;  /* 0x00000004ff047819 */ /* 0x000fc80000011604 */
[----:B------:R-:W-:Y:S02]  /*0e90*/  LOP3.LUT R40, R5, 0x7c00, RZ, 0xc0, !PT ;  /* 0x00007c0005287812 */ /* 0x000fe400078ec0ff */
[----:B------:R-:W-:-:S04]  /*0ea0*/  LOP3.LUT R4, R4, 0xffffffe, RZ, 0xc0, !PT ;  /* 0x0ffffffe04047812 */ /* 0x000fc800078ec0ff */
[----:B------:R-:W-:Y:S02]  /*0eb0*/  IADD3 R40, PT, PT, R4, R27, R40 ;  /* 0x0000001b04287210 */ /* 0x000fe40007ffe028 */
[----:B------:R-:W-:Y:S02]  /*0ec0*/  SEL R4, R14, 0x80000000, P0 ;  /* 0x800000000e047807 */ /* 0x000fe40000000000 */
[----:B------:R-:W-:Y:S02]  /*0ed0*/  ISETP.NE.AND P0, PT, R15, 0x7fffffff, PT ;  /* 0x7fffffff0f00780c */ /* 0x000fe40003f05270 */
[----:B------:R-:W-:-:S04]  /*0ee0*/  SHF.R.U32.HI R4, RZ, UR6, R4 ;  /* 0x00000006ff047c19 */ /* 0x000fc80008011604 */
[----:B------:R-:W-:-:S05]  /*0ef0*/  LOP3.LUT R4, R4, UR4, RZ, 0xc0, !PT ;  /* 0x0000000404047c12 */ /* 0x000fca000f8ec0ff */
[----:B------:R-:W-:Y:S01]  /*0f00*/  IMAD.SHL.U32 R6, R4, 0x400, RZ ;  /* 0x0000040004067824 */ /* 0x000fe200078e00ff */
[----:B------:R-:W-:-:S04]  /*0f10*/  SHF.R.U32.HI R4, RZ, 0x4, R4 ;  /* 0x00000004ff047819 */ /* 0x000fc80000011604 */
[----:B------:R-:W-:Y:S02]  /*0f20*/  LOP3.LUT R6, R6, 0x7c00, RZ, 0xc0, !PT ;  /* 0x00007c0006067812 */ /* 0x000fe400078ec0ff */
[----:B------:R-:W-:Y:S01]  /*0f30*/  LOP3.LUT R4, R4, 0xffffffe, RZ, 0xc0, !PT ;  /* 0x0ffffffe04047812 */ /* 0x000fe200078ec0ff */
[----:B-1----:R-:W-:-:S03]  /*0f40*/  VIADD R7, R37, 0x1 ;  /* 0x0000000125077836 */ /* 0x002fc60000000000 */
[----:B------:R-:W-:Y:S02]  /*0f50*/  IADD3 R42, PT, PT, R4, R27, R6 ;  /* 0x0000001b042a7210 */ /* 0x000fe40007ffe006 */
[----:B------:R-:W-:Y:S01]  /*0f60*/  STS.U16 [R36], R7 ;  /* 0x0000000724007388 */ /* 0x000fe20000000400 */
[----:B------:R-:W-:Y:S02]  /*0f70*/  SEL R4, R15, 0x80000000, P0 ;  /* 0x800000000f047807 */ /* 0x000fe40000000000 */
[----:B------:R-:W-:Y:S01]  /*0f80*/  ISETP.NE.AND P0, PT, R16, 0x7fffffff, PT ;  /* 0x7fffffff1000780c */ /* 0x000fe20003f05270 */
[----:B------:R-:W0:Y:S01]  /*0f90*/  LDS.U16 R39, [R38] ;  /* 0x0000000026277984 */ /* 0x000e220000000400 */
[----:B------:R-:W-:-:S04]  /*0fa0*/  SHF.R.U32.HI R4, RZ, UR6, R4 ;  /* 0x00000006ff047c19 */ /* 0x000fc80008011604 */
[----:B------:R-:W-:Y:S01]  /*0fb0*/  LOP3.LUT R4, R4, UR4, RZ, 0xc0, !PT ;  /* 0x0000000404047c12 */ /* 0x000fe2000f8ec0ff */
        /* <DEDUP_REMOVED lines=152> */
[----:B------:R-:W-:-:S04]  /*1940*/  SEL R4, R30, 0x80000000, P0 ;  /* 0x800000001e047807 */ /* 0x000fc80000000000 */
[----:B------:R-:W-:Y:S01]  /*1950*/  SHF.R.U32.HI R4, RZ, UR6, R4 ;  /* 0x00000006ff047c19 */ /* 0x000fe20008011604 */
[----:B------:R-:W0:Y:S03]  /*1960*/  S2UR UR6, SR_CgaCtaId ;  /* 0x00000000000679c3 */ /* 0x000e260000008800 */
[----:B------:R-:W-:Y:S01]  /*1970*/  LOP3.LUT R4, R4, UR4, RZ, 0xc0, !PT ;  /* 0x0000000404047c12 */ /* 0x000fe2000f8ec0ff */
[----:B------:R-:W-:-:S04]  /*1980*/  UMOV UR4, 0x400 ;  /* 0x0000040000047882 */ /* 0x000fc80000000000 */
[----:B------:R-:W-:Y:S01]  /*1990*/  IMAD.SHL.U32 R6, R4, 0x400, RZ ;  /* 0x0000040004067824 */ /* 0x000fe200078e00ff */
[----:B------:R-:W-:-:S04]  /*19a0*/  SHF.R.U32.HI R4, RZ, 0x4, R4 ;  /* 0x00000004ff047819 */ /* 0x000fc80000011604 */
[----:B------:R-:W-:Y:S02]  /*19b0*/  LOP3.LUT R6, R6, 0x7c00, RZ, 0xc0, !PT ;  /* 0x00007c0006067812 */ /* 0x000fe400078ec0ff */
[----:B------:R-:W-:Y:S01]  /*19c0*/  LOP3.LUT R4, R4, 0xffffffe, RZ, 0xc0, !PT ;  /* 0x0ffffffe04047812 */ /* 0x000fe200078ec0ff */
[----:B-1----:R-:W-:-:S03]  /*19d0*/  VIADD R7, R65, 0x1 ;  /* 0x0000000141077836 */ /* 0x002fc60000000000 */
[----:B------:R-:W-:Y:S02]  /*19e0*/  IADD3 R70, PT, PT, R4, R27, R6 ;  /* 0x0000001b04467210 */ /* 0x000fe40007ffe006 */
[----:B------:R-:W-:Y:S01]  /*19f0*/  STS.U16 [R64], R7 ;  /* 0x0000000740007388 */ /* 0x000fe20000000400 */
[----:B0-----:R-:W-:-:S03]  /*1a00*/  ULEA UR4, UR6, UR4, 0x18 ;  /* 0x0000000406047291 */ /* 0x001fc6000f8ec0ff */
[----:B------:R-:W0:Y:S02]  /*1a10*/  LDS.U16 R67, [R66] ;  /* 0x0000000042437984 */ /* 0x000e240000000400 */
[----:B0-----:R-:W-:-:S05]  /*1a20*/  VIADD R5, R67, 0x1 ;  /* 0x0000000143057836 */ /* 0x001fca0000000000 */
[----:B------:R-:W-:Y:S04]  /*1a30*/  STS.U16 [R66], R5 ;  /* 0x0000000542007388 */ /* 0x000fe80000000400 */
[----:B------:R-:W0:Y:S02]  /*1a40*/  LDS.U16 R69, [R68] ;  /* 0x0000000044457984 */ /* 0x000e240000000400 */
[----:B0-----:R-:W-:-:S05]  /*1a50*/  VIADD R7, R69, 0x1 ;  /* 0x0000000145077836 */ /* 0x001fca0000000000 */
[----:B------:R-:W-:Y:S04]  /*1a60*/  STS.U16 [R68], R7 ;  /* 0x0000000744007388 */ /* 0x000fe80000000400 */
[----:B------:R-:W0:Y:S02]  /*1a70*/  LDS.U16 R71, [R70] ;  /* 0x0000000046477984 */ /* 0x000e240000000400 */
[----:B0-----:R-:W-:-:S05]  /*1a80*/  VIADD R5, R71, 0x1 ;  /* 0x0000000147057836 */ /* 0x001fca0000000000 */
[----:B------:R-:W-:Y:S01]  /*1a90*/  STS.U16 [R70], R5 ;  /* 0x0000000546007388 */ /* 0x000fe20000000400 */
[----:B------:R-:W-:Y:S06]  /*1aa0*/  BAR.SYNC.DEFER_BLOCKING 0x0 ;  /* 0x0000000000007b1d */ /* 0x000fec0000010000 */
[----:B------:R-:W-:Y:S04]  /*1ab0*/  LDS R72, [R29] ;  /* 0x000000001d487984 */ /* 0x000fe80000000800 */
        /* <DEDUP_REMOVED lines=11> */
[----:B0-----:R-:W-:-:S03]  /*1b70*/  IMAD.IADD R73, R72, 0x1, R73 ;  /* 0x0000000148497824 */ /* 0x001fc600078e0249 */
[----:B------:R-:W0:Y:S01]  /*1b80*/  LDS R84, [R29+0x30] ;  /* 0x000030001d547984 */ /* 0x000e220000000800 */
[----:B-1----:R-:W-:-:S03]  /*1b90*/  IMAD.IADD R74, R74, 0x1, R73 ;  /* 0x000000014a4a7824 */ /* 0x002fc600078e0249 */
[----:B------:R-:W1:Y:S01]  /*1ba0*/  LDS R85, [R29+0x34] ;  /* 0x000034001d557984 */ /* 0x000e620000000800 */
[----:B--2---:R-:W-:-:S03]  /*1bb0*/  IMAD.IADD R75, R75, 0x1, R74 ;  /* 0x000000014b4b7824 */ /* 0x004fc600078e024a */
[----:B------:R-:W2:Y:S01]  /*1bc0*/  LDS R86, [R29+0x38] ;  /* 0x000038001d567984 */ /* 0x000ea20000000800 */
[----:B---3--:R-:W-:-:S03]  /*1bd0*/  IMAD.IADD R76, R76, 0x1, R75 ;  /* 0x000000014c4c7824 */ /* 0x008fc600078e024b */
[----:B------:R-:W3:Y:S01]  /*1be0*/  LDS R87, [R29+0x3c] ;  /* 0x00003c001d577984 */ /* 0x000ee20000000800 */
[----:B----4-:R-:W-:-:S03]  /*1bf0*/  IMAD.IADD R77, R77, 0x1, R76 ;  /* 0x000000014d4d7824 */ /* 0x010fc600078e024c */
[----:B------:R-:W4:Y:S01]  /*1c00*/  LDS R88, [R29+0x40] ;  /* 0x000040001d587984 */ /* 0x000f220000000800 */
[----:B-----5:R-:W-:-:S03]  /*1c10*/  IMAD.IADD R78, R78, 0x1, R77 ;  /* 0x000000014e4e7824 */ /* 0x020fc600078e024d */
[----:B------:R-:W5:Y:S01]  /*1c20*/  LDS R89, [R29+0x44] ;  /* 0x000044001d597984 */ /* 0x000f620000000800 */
[----:B------:R-:W-:-:S03]  /*1c30*/  IMAD.IADD R79, R79, 0x1, R78 ;  /* 0x000000014f4f7824 */ /* 0x000fc600078e024e */
        /* <DEDUP_REMOVED lines=29> */
[----:B------:R-:W-:-:S04]  /*1e10*/  IMAD.IADD R94, R94, 0x1, R93 ;  /* 0x000000015e5e7824 */ /* 0x000fc800078e025d */
[----:B0-----:R-:W-:-:S04]  /*1e20*/  IMAD.IADD R95, R95, 0x1, R94 ;  /* 0x000000015f5f7824 */ /* 0x001fc800078e025e */
[----:B-1----:R-:W-:-:S04]  /*1e30*/  IMAD.IADD R96, R96, 0x1, R95 ;  /* 0x0000000160607824 */ /* 0x002fc800078e025f */
[----:B--2---:R-:W-:-:S04]  /*1e40*/  IMAD.IADD R97, R97, 0x1, R96 ;  /* 0x0000000161617824 */ /* 0x004fc800078e0260 */
[----:B---3--:R-:W-:-:S04]  /*1e50*/  IMAD.IADD R98, R98, 0x1, R97 ;  /* 0x0000000162627824 */ /* 0x008fc800078e0261 */
[----:B----4-:R-:W-:-:S04]  /*1e60*/  IMAD.IADD R99, R99, 0x1, R98 ;  /* 0x0000000163637824 */ /* 0x010fc800078e0262 */
[----:B-----5:R-:W-:-:S04]  /*1e70*/  IMAD.IADD R100, R100, 0x1, R99 ;  /* 0x0000000164647824 */ /* 0x020fc800078e0263 */
[----:B------:R-:W-:-:S04]  /*1e80*/  IMAD.IADD R101, R101, 0x1, R100 ;  /* 0x0000000165657824 */ /* 0x000fc800078e0264 */
[----:B------:R-:W-:-:S04]  /*1e90*/  IMAD.IADD R102, R102, 0x1, R101 ;  /* 0x0000000166667824 */ /* 0x000fc800078e0265 */
[----:B------:R-:W-:-:S04]  /*1ea0*/  IMAD.IADD R103, R103, 0x1, R102 ;  /* 0x0000000167677824 */ /* 0x000fc800078e0266 */
[----:B------:R-:W-:-:S05]  /*1eb0*/  IMAD.IADD R106, R4, 0x1, R103 ;  /* 0x00000001046a7824 */ /* 0x000fca00078e0267 */
        /* <DEDUP_REMOVED lines=8> */
[----:B------:R-:W0:Y:S02]  /*1f40*/  SHFL.UP P0, R107, R108, 0x10, RZ ;  /* 0x060000006c6b7989 */ /* 0x000e2400000000ff */
[----:B0-----:R-:W-:Y:S01]  /*1f50*/  @P0 IMAD.IADD R107, R108, 0x1, R107 ;  /* 0x000000016c6b0824 */ /* 0x001fe200078e026b */
[----:B------:R-:W-:-:S03]  /*1f60*/  ISETP.NE.AND P0, PT, R105, 0x1, PT ;  /* 0x000000016900780c */ /* 0x000fc60003f05270 */
[----:B------:R-:W-:Y:S01]  /*1f70*/  IMAD.IADD R106, R107, 0x1, -R106 ;  /* 0x000000016b6a7824 */ /* 0x000fe200078e0a6a */
[----:B------:R-:W-:Y:S01]  /*1f80*/  @!P1 STS [R31+0x8400], R107 ;  /* 0x0084006b1f009388 */ /* 0x000fe20000000800 */
[----:B------:R-:W-:Y:S01]  /*1f90*/  BAR.SYNC.DEFER_BLOCKING 0x0 ;  /* 0x0000000000007b1d */ /* 0x000fe20000010000 */
[----:B------:R-:W-:-:S05]  /*1fa0*/  ISETP.NE.AND P1, PT, R105, 0x4, PT ;  /* 0x000000046900780c */ /* 0x000fca0003f25270 */
[----:B------:R-:W0:Y:S04]  /*1fb0*/  LDS.128 R4, [UR4+0x8400] ;  /* 0x00840004ff047984 */ /* 0x000e280008000c00 */
[----:B------:R-:W1:Y:S01]  /*1fc0*/  LDS.128 R8, [UR4+0x8410] ;  /* 0x00841004ff087984 */ /* 0x000e620008000c00 */
[C---:B0-----:R-:W-:Y:S01]  /*1fd0*/  SEL R35, R4.reuse, R35, !P0 ;  /* 0x0000002304237207 */ /* 0x041fe20004000000 */
[----:B------:R-:W-:Y:S01]  /*1fe0*/  IMAD.IADD R5, R4, 0x1, R5 ;  /* 0x0000000104057824 */ /* 0x000fe200078e0205 */
[----:B------:R-:W-:-:S03]  /*1ff0*/  ISETP.NE.AND P0, PT, R105, 0x2, PT ;  /* 0x000000026900780c */ /* 0x000fc60003f05270 */
[----:B------:R-:W-:Y:S01]  /*2000*/  IMAD.IADD R6, R6, 0x1, R5 ;  /* 0x0000000106067824 */ /* 0x000fe200078e0205 */
[----:B------:R-:W-:Y:S02]  /*2010*/  SEL R35, R5, R35, !P0 ;  /* 0x0000002305237207 */ /* 0x000fe40004000000 */
[----:B------:R-:W-:Y:S01]  /*2020*/  ISETP.NE.AND P0, PT, R105, 0x3, PT ;  /* 0x000000036900780c */ /* 0x000fe20003f05270 */
[----:B------:R-:W-:-:S03]  /*2030*/  IMAD.IADD R7, R7, 0x1, R6 ;  /* 0x0000000107077824 */ /* 0x000fc600078e0206 */
[----:B------:R-:W-:Y:S01]  /*2040*/  SEL R35, R6, R35, !P0 ;  /* 0x0000002306237207 */ /* 0x000fe20004000000 */
[----:B-1----:R-:W-:Y:S01]  /*2050*/  IMAD.IADD R8, R7, 0x1, R8 ;  /* 0x0000000107087824 */ /* 0x002fe200078e0208 */
[----:B------:R-:W-:Y:S02]  /*2060*/  ISETP.NE.AND P0, PT, R105, 0x5, PT ;  /* 0x000000056900780c */ /* 0x000fe40003f05270 */
[----:B------:R-:W-:Y:S01]  /*2070*/  SEL R35, R7, R35, !P1 ;  /* 0x0000002307237207 */ /* 0x000fe20004800000 */
[----:B------:R-:W-:Y:S01]  /*2080*/  IMAD.IADD R9, R9, 0x1, R8 ;  /* 0x0000000109097824 */ /* 0x000fe200078e0208 */
[----:B------:R-:W-:Y:S02]  /*2090*/  ISETP.NE.AND P1, PT, R104, RZ, PT ;  /* 0x000000ff6800720c */ /* 0x000fe40003f25270 */
[----:B------:R-:W-:Y:S01]  /*20a0*/  SEL R35, R8, R35, !P0 ;  /* 0x0000002308237207 */ /* 0x000fe20004000000 */
[----:B------:R-:W-:Y:S01]  /*20b0*/  IMAD.IADD R10, R10, 0x1, R9 ;  /* 0x000000010a0a7824 */ /* 0x000fe200078e0209 */
[----:B------:R-:W-:-:S02]  /*20c0*/  ISETP.GT.U32.AND P0, PT, R0, 0x1f, PT ;  /* 0x0000001f0000780c */ /* 0x000fc40003f04070 */
[----:B------:R-:W-:Y:S01]  /*20d0*/  SEL R35, R9, R35, !P2 ;  /* 0x0000002309237207 */ /* 0x000fe20005000000 */
[----:B------:R-:W-:Y:S01]  /*20e0*/  IMAD.IADD R11, R11, 0x1, R10 ;  /* 0x000000010b0b7824 */ /* 0x000fe200078e020a */
[----:B------:R-:W-:Y:S02]  /*20f0*/  ISETP.GT.U32.OR P2, PT, R0, 0x1f, P1 ;  /* 0x0000001f0000780c */ /* 0x000fe40000f44470 */
[----:B------:R-:W-:Y:S02]  /*2100*/  SEL R4, R106, RZ, P1 ;  /* 0x000000ff6a047207 */ /* 0x000fe40000800000 */
[----:B------:R-:W-:-:S05]  /*2110*/  SEL R35, R10, R35, !P3 ;  /* 0x000000230a237207 */ /* 0x000fca0005800000 */
[----:B------:R-:W-:Y:S01]  /*2120*/  @P0 IMAD.IADD R106, R35, 0x1, R4 ;  /* 0x00000001236a0824 */ /* 0x000fe200078e0204 */
[----:B------:R-:W-:-:S03]  /*2130*/  ISETP.NE.AND P0, PT, R0, RZ, PT ;  /* 0x000000ff0000720c */ /* 0x000fc60003f05270 */
[----:B------:R-:W-:-:S05]  /*2140*/  @!P2 IMAD.U32 R106, R11, 0x10000, RZ ;  /* 0x000100000b6aa824 */ /* 0x000fca00078e00ff */
[----:B------:R-:W-:Y:S01]  /*2150*/  @!P2 STS [UR4+0x8428], R106 ;  /* 0x0084286aff00a988 */ /* 0x000fe20008000804 */
[----:B------:R-:W-:Y:S06]  /*2160*/  BAR.SYNC.DEFER_BLOCKING 0x0 ;  /* 0x0000000000007b1d */ /* 0x000fec0000010000 */
[----:B------:R-:W0:Y:S02]  /*2170*/  LDS R4, [UR4+0x8428] ;  /* 0x00842804ff047984 */ /* 0x000e240008000800 */
[----:B0-----:R-:W-:-:S05]  /*2180*/  SEL R5, R4, RZ, P0 ;  /* 0x000000ff04057207 */ /* 0x001fca0000000000 */
[----:B------:R-:W-:-:S04]  /*2190*/  IMAD.IADD R4, R5, 0x1, R106 ;  /* 0x0000000105047824 */ /* 0x000fc800078e026a */
[--C-:B------:R-:W-:Y:S01]  /*21a0*/  IMAD.IADD R72, R72, 0x1, R4.reuse ;  /* 0x0000000148487824 */ /* 0x100fe200078e0204 */
[----:B------:R-:W-:Y:S01]  /*21b0*/  STS [R29], R4 ;  /* 0x000000041d007388 */ /* 0x000fe20000000800 */
[--C-:B------:R-:W-:Y:S02]  /*21c0*/  IMAD.IADD R6, R73, 0x1, R4.reuse ;  /* 0x0000000149067824 */ /* 0x100fe400078e0204 */
[--C-:B------:R-:W-:Y:S01]  /*21d0*/  IMAD.IADD R74, R74, 0x1, R4.reuse ;  /* 0x000000014a4a7824 */ /* 0x100fe200078e0204 */
[----:B------:R-:W-:Y:S01]  /*21e0*/  STS [R29+0x4], R72 ;  /* 0x000004481d007388 */ /* 0x000fe20000000800 */
[--C-:B------:R-:W-:Y:S02]  /*21f0*/  IMAD.IADD R8, R75, 0x1, R4.reuse ;  /* 0x000000014b087824 */ /* 0x100fe400078e0204 */
[--C-:B------:R-:W-:Y:S01]  /*2200*/  IMAD.IADD R76, R76, 0x1, R4.reuse ;  /* 0x000000014c4c7824 */ /* 0x100fe200078e0204 */
[----:B------:R-:W-:Y:S01]  /*2210*/  STS [R29+0x8], R6 ;  /* 0x000008061d007388 */ /* 0x000fe20000000800 */
[----:B------:R-:W-:-:S02]  /*2220*/  IMAD.IADD R10, R77, 0x1, R4 ;  /* 0x000000014d0a7824 */ /* 0x000fc400078e0204 */
[--C-:B------:R-:W-:Y:S01]  /*2230*/  IMAD.IADD R78, R78, 0x1, R4.reuse ;  /* 0x000000014e4e7824 */ /* 0x100fe200078e0204 */
[----:B------:R-:W-:Y:S01]  /*2240*/  STS [R29+0xc], R74 ;  /* 0x00000c4a1d007388 */ /* 0x000fe20000000800 */
        /* <DEDUP_REMOVED lines=36> */
[----:B------:R-:W-:-:S03]  /*2490*/  IMAD.IADD R103, R103, 0x1, R4 ;  /* 0x0000000167677824 */ /* 0x000fc600078e0204 */
[----:B------:R-:W-:Y:S04]  /*24a0*/  STS [R29+0x40], R114 ;  /* 0x000040721d007388 */ /* 0x000fe80000000800 */
        /* <DEDUP_REMOVED lines=15> */
[----:B------:R-:W-:Y:S01]  /*25a0*/  STS [R29+0x80], R103 ;  /* 0x000080671d007388 */ /* 0x000fe20000000800 */
[----:B------:R-:W-:Y:S06]  /*25b0*/  BAR.SYNC.DEFER_BLOCKING 0x0 ;  /* 0x0000000000007b1d */ /* 0x000fec0000010000 */
[----:B------:R-:W0:Y:S04]  /*25c0*/  LDS.U16 R5, [R34] ;  /* 0x0000000022057984 */ /* 0x000e280000000400 */
[----:B------:R-:W1:Y:S04]  /*25d0*/  LDS.U16 R36, [R36] ;  /* 0x0000000024247984 */ /* 0x000e680000000400 */
[----:B------:R-:W2:Y:S04]  /*25e0*/  LDS.U16 R38, [R38] ;  /* 0x0000000026267984 */ /* 0x000ea80000000400 */
[----:B------:R-:W3:Y:S04]  /*25f0*/  LDS.U16 R40, [R40] ;  /* 0x0000000028287984 */ /* 0x000ee80000000400 */
[----:B------:R-:W4:Y:S04]  /*2600*/  LDS.U16 R42, [R42] ;  /* 0x000000002a2a7984 */ /* 0x000f280000000400 */
[----:B------:R-:W5:Y:S04]  /*2610*/  LDS.U16 R44, [R44] ;  /* 0x000000002c2c7984 */ /* 0x000f680000000400 */
[----:B------:R-:W5:Y:S04]  /*2620*/  LDS.U16 R46, [R46] ;  /* 0x000000002e2e7984 */ /* 0x000f680000000400 */
[----:B------:R-:W5:Y:S04]  /*2630*/  LDS.U16 R48, [R48] ;  /* 0x0000000030307984 */ /* 0x000f680000000400 */
[----:B------:R-:W5:Y:S04]  /*2640*/  LDS.U16 R50, [R50] ;  /* 0x0000000032327984 */ /* 0x000f680000000400 */
[----:B------:R-:W5:Y:S04]  /*2650*/  LDS.U16 R52, [R52] ;  /* 0x0000000034347984 */ /* 0x000f680000000400 */
[----:B------:R-:W5:Y:S01]  /*2660*/  LDS.U16 R54, [R54] ;  /* 0x0000000036367984 */ /* 0x000f620000000400 */
[----:B0-----:R-:W-:-:S03]  /*2670*/  IMAD.IADD R5, R32, 0x1, R5 ;  /* 0x0000000120057824 */ /* 0x001fc600078e0205 */
[----:B------:R-:W0:Y:S01]  /*2680*/  LDS.U16 R56, [R56] ;  /* 0x0000000038387984 */ /* 0x000e220000000400 */
[----:B-1----:R-:W-:-:S03]  /*2690*/  IMAD.IADD R36, R37, 0x1, R36 ;  /* 0x0000000125247824 */ /* 0x002fc600078e0224 */
[----:B------:R-:W1:Y:S01]  /*26a0*/  LDS.U16 R58, [R58] ;  /* 0x000000003a3a7984 */ /* 0x000e620000000400 */
[----:B--2---:R-:W-:-:S03]  /*26b0*/  IMAD.IADD R38, R39, 0x1, R38 ;  /* 0x0000000127267824 */ /* 0x004fc600078e0226 */
[----:B------:R-:W2:Y:S01]  /*26c0*/  LDS.U16 R60, [R60] ;  /* 0x000000003c3c7984 */ /* 0x000ea20000000400 */
[----:B---3--:R-:W-:-:S03]  /*26d0*/  IMAD.IADD R40, R41, 0x1, R40 ;  /* 0x0000000129287824 */ /* 0x008fc600078e0228 */
[----:B------:R-:W3:Y:S01]  /*26e0*/  LDS.U16 R62, [R62] ;  /* 0x000000003e3e7984 */ /* 0x000ee20000000400 */
[----:B----4-:R-:W-:-:S03]  /*26f0*/  IMAD.IADD R42, R43, 0x1, R42 ;  /* 0x000000012b2a7824 */ /* 0x010fc600078e022a */
[----:B------:R-:W4:Y:S01]  /*2700*/  LDS.U16 R64, [R64] ;  /* 0x0000000040407984 */ /* 0x000f220000000400 */
[----:B-----5:R-:W-:-:S03]  /*2710*/  IMAD.IADD R44, R45, 0x1, R44 ;  /* 0x000000012d2c7824 */ /* 0x020fc600078e022c */
[----:B------:R-:W5:Y:S01]  /*2720*/  LDS.U16 R66, [R66] ;  /* 0x0000000042427984 */ /* 0x000f620000000400 */
[----:B------:R-:W-:-:S03]  /*2730*/  IMAD.IADD R46, R47, 0x1, R46 ;  /* 0x000000012f2e7824 */ /* 0x000fc600078e022e */
[----:B------:R-:W5:Y:S01]  /*2740*/  LDS.U16 R68, [R68] ;  /* 0x0000000044447984 */ /* 0x000f620000000400 */
[----:B------:R-:W-:-:S03]  /*2750*/  IMAD.IADD R48, R49, 0x1, R48 ;  /* 0x0000000131307824 */ /* 0x000fc600078e0230 */
[----:B------:R-:W5:Y:S01]  /*2760*/  LDS.U16 R70, [R70] ;  /* 0x0000000046467984 */ /* 0x000f620000000400 */
[----:B------:R-:W-:Y:S02]  /*2770*/  IMAD.IADD R50, R51, 0x1, R50 ;  /* 0x0000000133327824 */ /* 0x000fe400078e0232 */
[----:B------:R-:W-:Y:S02]  /*2780*/  IMAD.IADD R52, R53, 0x1, R52 ;  /* 0x0000000135347824 */ /* 0x000fe400078e0234 */
[----:B------:R-:W-:Y:S02]  /*2790*/  IMAD.IADD R54, R55, 0x1, R54 ;  /* 0x0000000137367824 */ /* 0x000fe400078e0236 */
[----:B0-----:R-:W-:Y:S02]  /*27a0*/  IMAD.IADD R56, R57, 0x1, R56 ;  /* 0x0000000139387824 */ /* 0x001fe400078e0238 */
[----:B-1----:R-:W-:Y:S02]  /*27b0*/  IMAD.IADD R58, R59, 0x1, R58 ;  /* 0x000000013b3a7824 */ /* 0x002fe400078e023a */
[----:B--2---:R-:W-:-:S02]  /*27c0*/  IMAD.IADD R60, R61, 0x1, R60 ;  /* 0x000000013d3c7824 */ /* 0x004fc400078e023c */
[----:B---3--:R-:W-:Y:S02]  /*27d0*/  IMAD.IADD R62, R63, 0x1, R62 ;  /* 0x000000013f3e7824 */ /* 0x008fe400078e023e */
[----:B----4-:R-:W-:Y:S02]  /*27e0*/  IMAD.IADD R64, R65, 0x1, R64 ;  /* 0x0000000141407824 */ /* 0x010fe400078e0240 */
[----:B-----5:R-:W-:Y:S02]  /*27f0*/  IMAD.IADD R66, R67, 0x1, R66 ;  /* 0x0000000143427824 */ /* 0x020fe400078e0242 */
[----:B------:R-:W-:Y:S02]  /*2800*/  IMAD.IADD R68, R69, 0x1, R68 ;  /* 0x0000000145447824 */ /* 0x000fe400078e0244 */
[----:B------:R-:W-:Y:S01]  /*2810*/  IMAD.IADD R70, R71, 0x1, R70 ;  /* 0x0000000147467824 */ /* 0x000fe200078e0246 */
[----:B------:R-:W-:Y:S06]  /*2820*/  BAR.SYNC.DEFER_BLOCKING 0x0 ;  /* 0x0000000000007b1d */ /* 0x000fec0000010000 */
[----:B------:R-:W-:Y:S05]  /*2830*/  BRA.U UP0, `(.L_x_217) ;  /* 0x0000000100f87547 */ /* 0x000fea000b800000 */
[----:B------:R-:W-:Y:S01]  /*2840*/  LEA R5, R5, UR4, 0x2 ;  /* 0x0000000405057c11 */ /* 0x000fe2000f8e10ff */
[----:B------:R-:W-:Y:S01]  /*2850*/  UIADD3 UR7, UPT, UPT, UR7, 0x6, URZ ;  /* 0x0000000607077890 */ /* 0x000fe2000fffe0ff */
[----:B------:R-:W-:Y:S01]  /*2860*/  LEA R4, R36, UR4, 0x2 ;  /* 0x0000000424047c11 */ /* 0x000fe2000f8e10ff */
[----:B------:R-:W-:Y:S01]  /*2870*/  UIADD3 UR5, UPT, UPT, UR5, -0x6, URZ ;  /* 0xfffffffa05057890 */ /* 0x000fe2000fffe0ff */
[----:B------:R-:W-:Y:S01]  /*2880*/  LEA R7, R38, UR4, 0x2 ;  /* 0x0000000426077c11 */ /* 0x000fe2000f8e10ff */
[----:B------:R0:W-:Y:S01]  /*2890*/  STS [R5], R2 ;  /* 0x0000000205007388 */ /* 0x0001e20000000800 */
[----:B------:R-:W-:Y:S02]  /*28a0*/  LEA R6, R40, UR4, 0x2 ;  /* 0x0000000428067c11 */ /* 0x000fe4000f8e10ff */
[----:B------:R-:W-:Y:S01]  /*28b0*/  LEA R9, R42, UR4, 0x2 ;  /* 0x000000042a097c11 */ /* 0x000fe2000f8e10ff */
[----:B------:R1:W-:Y:S01]  /*28c0*/  STS [R4], R3 ;  /* 0x0000000304007388 */ /* 0x0003e20000000800 */
[----:B------:R-:W-:-:S02]  /*28d0*/  LEA R8, R44, UR4, 0x2 ;  /* 0x000000042c087c11 */ /* 0x000fc4000f8e10ff */
[----:B------:R-:W-:Y:S01]  /*28e0*/  LEA R11, R46, UR4, 0x2 ;  /* 0x000000042e0b7c11 */ /* 0x000fe2000f8e10ff */
[----:B------:R2:W-:Y:S01]  /*28f0*/  STS [R7], R12 ;  /* 0x0000000c07007388 */ /* 0x0005e20000000800 */
[----:B------:R-:W-:Y:S02]  /*2900*/  LEA R10, R48, UR4, 0x2 ;  /* 0x00000004300a7c11 */ /* 0x000fe4000f8e10ff */
[----:B0-----:R-:W-:Y:S01]  /*2910*/  LEA R5, R50, UR4, 0x2 ;  /* 0x0000000432057c11 */ /* 0x001fe2000f8e10ff */
[----:B------:R0:W-:Y:S01]  /*2920*/  STS [R6], R13 ;  /* 0x0000000d06007388 */ /* 0x0001e20000000800 */
[----:B------:R-:W-:Y:S02]  /*2930*/  LEA R2, R52, UR4, 0x2 ;  /* 0x0000000434027c11 */ /* 0x000fe4000f8e10ff */
[----:B-1----:R-:W-:Y:S01]  /*2940*/  LEA R3, R54, UR4, 0x2 ;  /* 0x0000000436037c11 */ /* 0x002fe2000f8e10ff */
[----:B------:R1:W-:Y:S01]  /*2950*/  STS [R9], R14 ;  /* 0x0000000e09007388 */ /* 0x0003e20000000800 */
[----:B------:R-:W-:-:S02]  /*2960*/  LEA R4, R56, UR4, 0x2 ;  /* 0x0000000438047c11 */ /* 0x000fc4000f8e10ff */
[----:B--2---:R-:W-:Y:S01]  /*2970*/  LEA R7, R58, UR4, 0x2 ;  /* 0x000000043a077c11 */ /* 0x004fe2000f8e10ff */
[----:B------:R2:W-:Y:S01]  /*2980*/  STS [R8], R15 ;  /* 0x0000000f08007388 */ /* 0x0005e20000000800 */
[----:B0-----:R-:W-:-:S03]  /*2990*/  LEA R6, R60, UR4, 0x2 ;  /* 0x000000043c067c11 */ /* 0x001fc6000f8e10ff */
[----:B------:R0:W-:Y:S01]  /*29a0*/  STS [R11], R16 ;  /* 0x000000100b007388 */ /* 0x0001e20000000800 */
[----:B-1----:R-:W-:-:S03]  /*29b0*/  LEA R9, R62, UR4, 0x2 ;  /* 0x000000043e097c11 */ /* 0x002fc6000f8e10ff */
[----:B------:R-:W-:Y:S01]  /*29c0*/  STS [R10], R17 ;  /* 0x000000110a007388 */ /* 0x000fe20000000800 */
[----:B--2---:R-:W-:-:S03]  /*29d0*/  LEA R8, R64, UR4, 0x2 ;  /* 0x0000000440087c11 */ /* 0x004fc6000f8e10ff */
[----:B------:R1:W-:Y:S01]  /*29e0*/  STS [R5], R18 ;  /* 0x0000001205007388 */ /* 0x0003e20000000800 */
[----:B0-----:R-:W-:-:S03]  /*29f0*/  LEA R11, R68, UR4, 0x2 ;  /* 0x00000004440b7c11 */ /* 0x001fc6000f8e10ff */
[----:B------:R0:W-:Y:S04]  /*2a00*/  STS [R2], R19 ;  /* 0x0000001302007388 */ /* 0x0001e80000000800 */
[----:B------:R2:W-:Y:S01]  /*2a10*/  STS [R3], R20 ;  /* 0x0000001403007388 */ /* 0x0005e20000000800 */
[----:B-1----:R-:W-:-:S03]  /*2a20*/  LEA R5, R66, UR4, 0x2 ;  /* 0x0000000442057c11 */ /* 0x002fc6000f8e10ff */
[----:B------:R2:W-:Y:S01]  /*2a30*/  STS [R4], R21 ;  /* 0x0000001504007388 */ /* 0x0005e20000000800 */
[----:B0-----:R-:W-:-:S03]  /*2a40*/  LEA R19, R70, UR4, 0x2 ;  /* 0x0000000446137c11 */ /* 0x001fc6000f8e10ff */
[----:B------:R2:W-:Y:S04]  /*2a50*/  STS [R7], R22 ;  /* 0x0000001607007388 */ /* 0x0005e80000000800 */
[----:B------:R2:W-:Y:S04]  /*2a60*/  STS [R6], R23 ;  /* 0x0000001706007388 */ /* 0x0005e80000000800 */
[----:B------:R2:W-:Y:S04]  /*2a70*/  STS [R9], R24 ;  /* 0x0000001809007388 */ /* 0x0005e80000000800 */
[----:B------:R2:W-:Y:S04]  /*2a80*/  STS [R8], R25 ;  /* 0x0000001908007388 */ /* 0x0005e80000000800 */
[----:B------:R2:W-:Y:S04]  /*2a90*/  STS [R5], R26 ;  /* 0x0000001a05007388 */ /* 0x0005e80000000800 */
[----:B------:R2:W-:Y:S04]  /*2aa0*/  STS [R11], R28 ;  /* 0x0000001c0b007388 */ /* 0x0005e80000000800 */
[----:B------:R2:W-:Y:S01]  /*2ab0*/  STS [R19], R30 ;  /* 0x0000001e13007388 */ /* 0x0005e20000000800 */
[----:B------:R-:W-:Y:S06]  /*2ac0*/  BAR.SYNC.DEFER_BLOCKING 0x0 ;  /* 0x0000000000007b1d */ /* 0x000fec0000010000 */
[----:B------:R2:W0:Y:S04]  /*2ad0*/  LDS R2, [R33] ;  /* 0x0000000021027984 */ /* 0x0004280000000800 */
[----:B------:R2:W1:Y:S04]  /*2ae0*/  LDS R3, [R33+0x4] ;  /* 0x0000040021037984 */ /* 0x0004680000000800 */
[----:B------:R2:W3:Y:S04]  /*2af0*/  LDS R12, [R33+0x8] ;  /* 0x00000800210c7984 */ /* 0x0004e80000000800 */
[----:B------:R2:W4:Y:S04]  /*2b00*/  LDS R13, [R33+0xc] ;  /* 0x00000c00210d7984 */ /* 0x0005280000000800 */
[----:B------:R2:W0:Y:S04]  /*2b10*/  LDS R14, [R33+0x10] ;  /* 0x00001000210e7984 */ /* 0x0004280000000800 */
        /* <DEDUP_REMOVED lines=13> */
[----:B------:R2:W0:Y:S01]  /*2bf0*/  LDS R30, [R33+0x48] ;  /* 0x00004800211e7984 */ /* 0x0004220000000800 */
[----:B------:R-:W-:Y:S06]  /*2c00*/  BAR.SYNC.DEFER_BLOCKING 0x0 ;  /* 0x0000000000007b1d */ /* 0x000fec0000010000 */
[----:B-1-34-:R-:W-:Y:S05]  /*2c10*/  BRA `(.L_x_218) ;  /* 0xffffffdc00607947 */ /* 0x01afea000383ffff */
.L_x_217:
[----:B------:R-:W-:Y:S01]  /*2c20*/  LEA R5, R5, UR4, 0x2 ;  /* 0x0000000405057c11 */ /* 0x000fe2000f8e10ff */
[----:B------:R-:W-:Y:S01]  /*2c30*/  IMAD R33, R0, -0x48, R33 ;  /* 0xffffffb800217824 */ /* 0x000fe200078e0221 */
[----:B------:R-:W-:Y:S01]  /*2c40*/  LEA R36, R36, UR4, 0x2 ;  /* 0x0000000424247c11 */ /* 0x000fe2000f8e10ff */
[----:B------:R-:W-:Y:S01]  /*2c50*/  VIADD R8, R0, 0x100 ;  /* 0x0000010000087836 */ /* 0x000fe20000000000 */
[----:B------:R-:W-:Y:S01]  /*2c60*/  LEA R7, R38, UR4, 0x2 ;  /* 0x0000000426077c11 */ /* 0x000fe2000f8e10ff */
[----:B------:R0:W-:Y:S01]  /*2c70*/  STS [R5], R2 ;  /* 0x0000000205007388 */ /* 0x0001e20000000800 */
[----:B------:R-:W-:Y:S01]  /*2c80*/  LEA R40, R40, UR4, 0x2 ;  /* 0x0000000428287c11 */ /* 0x000fe2000f8e10ff */
[----:B------:R-:W-:Y:S01]  /*2c90*/  VIADD R10, R0, 0x200 ;  /* 0x00000200000a7836 */ /* 0x000fe20000000000 */
        /* <DEDUP_REMOVED lines=11> */
[----:B------:R-:W-:Y:S01]  /*2d50*/  LEA R56, R56, UR4, 0x2 ;  /* 0x0000000438387c11 */ /* 0x000fe2000f8e10ff */
[----:B--2---:R-:W-:Y:S01]  /*2d60*/  VIADD R12, R0, 0x300 ;  /* 0x00000300000c7836 */ /* 0x004fe20000000000 */
[----:B------:R-:W-:Y:S01]  /*2d70*/  LEA R7, R58, UR4, 0x2 ;  /* 0x000000043a077c11 */ /* 0x000fe2000f8e10ff */
[----:B------:R2:W-:Y:S01]  /*2d80*/  STS [R44], R15 ;  /* 0x0000000f2c007388 */ /* 0x0005e20000000800 */
[----:B------:R-:W-:-:S02]  /*2d90*/  LEA R60, R60, UR4, 0x2 ;  /* 0x000000043c3c7c11 */ /* 0x000fc4000f8e10ff */
[----:B------:R-:W-:Y:S01]  /*2da0*/  LEA R64, R64, UR4, 0x2 ;  /* 0x0000000440407c11 */ /* 0x000fe2000f8e10ff */
[----:B------:R3:W-:Y:S01]  /*2db0*/  STS [R11], R16 ;  /* 0x000000100b007388 */ /* 0x0007e20000000800 */
[----:B0-----:R-:W-:Y:S02]  /*2dc0*/  LEA R13, R68, UR4, 0x2 ;  /* 0x00000004440d7c11 */ /* 0x001fe4000f8e10ff */
[----:B-1----:R-:W-:Y:S01]  /*2dd0*/  LEA R9, R62, UR4, 0x2 ;  /* 0x000000043e097c11 */ /* 0x002fe2000f8e10ff */
[----:B------:R-:W-:Y:S01]  /*2de0*/  STS [R48], R17 ;  /* 0x0000001130007388 */ /* 0x000fe20000000800 */
[----:B--2---:R-:W-:-:S03]  /*2df0*/  LEA R15, R70, UR4, 0x2 ;  /* 0x00000004460f7c11 */ /* 0x004fc6000f8e10ff */
[----:B------:R-:W-:Y:S01]  /*2e00*/  STS [R5], R18 ;  /* 0x0000001205007388 */ /* 0x000fe20000000800 */
[----:B---3--:R-:W-:Y:S01]  /*2e10*/  LEA R11, R66, UR4, 0x2 ;  /* 0x00000004420b7c11 */ /* 0x008fe2000f8e10ff */
[----:B------:R-:W0:Y:S02]  /*2e20*/  LDCU.64 UR4, c[0x0][0x3a0] ;  /* 0x00007400ff0477ac */ /* 0x000e240008000a00 */
[----:B------:R-:W-:Y:S04]  /*2e30*/  STS [R52], R19 ;  /* 0x0000001334007388 */ /* 0x000fe80000000800 */
[----:B------:R1:W-:Y:S04]  /*2e40*/  STS [R3], R20 ;  /* 0x0000001403007388 */ /* 0x0003e80000000800 */
[----:B------:R-:W-:Y:S04]  /*2e50*/  STS [R56], R21 ;  /* 0x0000001538007388 */ /* 0x000fe80000000800 */
[----:B------:R-:W-:Y:S01]  /*2e60*/  STS [R7], R22 ;  /* 0x0000001607007388 */ /* 0x000fe20000000800 */
[----:B-1----:R-:W1:Y:S03]  /*2e70*/  LDC.64 R2, c[0x0][0x388] ;  /* 0x0000e200ff027b82 */ /* 0x002e660000000a00 */
[----:B------:R-:W-:Y:S01]  /*2e80*/  STS [R60], R23 ;  /* 0x000000173c007388 */ /* 0x000fe20000000800 */
[----:B0-----:R-:W-:-:S02]  /*2e90*/  ISETP.GE.U32.AND P4, PT, R0, UR4, PT ;  /* 0x0000000400007c0c */ /* 0x001fc4000bf86070 */
[----:B------:R-:W-:Y:S01]  /*2ea0*/  ISETP.GE.U32.AND P1, PT, R8, UR4, PT ;  /* 0x0000000408007c0c */ /* 0x000fe2000bf26070 */
[----:B------:R-:W-:Y:S01]  /*2eb0*/  STS [R9], R24 ;  /* 0x0000001809007388 */ /* 0x000fe20000000800 */
[----:B------:R-:W-:Y:S02]  /*2ec0*/  ISETP.GE.U32.AND.EX P4, PT, RZ, UR5, PT, P4 ;  /* 0x00000005ff007c0c */ /* 0x000fe4000bf86140 */
[----:B------:R-:W-:Y:S01]  /*2ed0*/  ISETP.GE.U32.AND.EX P1, PT, RZ, UR5, PT, P1 ;  /* 0x00000005ff007c0c */ /* 0x000fe2000bf26110 */
[----:B------:R-:W-:Y:S01]  /*2ee0*/  STS [R64], R25 ;  /* 0x0000001940007388 */ /* 0x000fe20000000800 */
[----:B------:R-:W-:-:S03]  /*2ef0*/  ISETP.GE.U32.AND P2, PT, R10, UR4, PT ;  /* 0x000000040a007c0c */ /* 0x000fc6000bf46070 */
[----:B------:R0:W-:Y:S01]  /*2f00*/  STS [R11], R26 ;  /* 0x0000001a0b007388 */ /* 0x0001e20000000800 */
[----:B------:R-:W-:-:S03]  /*2f10*/  ISETP.GE.U32.AND.EX P2, PT, RZ, UR5, PT, P2 ;  /* 0x00000005ff007c0c */ /* 0x000fc6000bf46120 */
[----:B------:R-:W-:Y:S04]  /*2f20*/  STS [R13], R28 ;  /* 0x0000001c0d007388 */ /* 0x000fe80000000800 */
[----:B------:R2:W-:Y:S01]  /*2f30*/  STS [R15], R30 ;  /* 0x0000001e0f007388 */ /* 0x0005e20000000800 */
[----:B------:R-:W-:Y:S02]  /*2f40*/  @!P1 IMAD.MOV.U32 R10, RZ, RZ, -0x1 ;  /* 0xffffffffff0a9424 */ /* 0x000fe400078e00ff */
[----:B0-----:R-:W-:Y:S01]  /*2f50*/  @!P4 IMAD.MOV.U32 R11, RZ, RZ, -0x1 ;  /* 0xffffffffff0bc424 */ /* 0x001fe200078e00ff */
[----:B------:R-:W-:Y:S01]  /*2f60*/  BAR.SYNC.DEFER_BLOCKING 0x0 ;  /* 0x0000000000007b1d */ /* 0x000fe20000010000 */
[----:B-1----:R-:W-:-:S04]  /*2f70*/  IMAD.WIDE.U32 R2, R0, 0x4, R2 ;  /* 0x0000000400027825 */ /* 0x002fc800078e0002 */
[----:B--2---:R-:W-:Y:S01]  /*2f80*/  @!P2 IMAD.MOV.U32 R15, RZ, RZ, -0x1 ;  /* 0xffffffffff0fa424 */ /* 0x004fe200078e00ff */
[----:B------:R-:W0:Y:S04]  /*2f90*/  LDS R4, [R33] ;  /* 0x0000000021047984 */ /* 0x000e280000000800 */
[----:B------:R-:W1:Y:S04]  /*2fa0*/  LDS R5, [R33+0x400] ;  /* 0x0004000021057984 */ /* 0x000e680000000800 */
[----:B------:R-:W2:Y:S04]  /*2fb0*/  LDS R6, [R33+0x800] ;  /* 0x0008000021067984 */ /* 0x000ea80000000800 */
[----:B------:R-:W3:Y:S04]  /*2fc0*/  LDS R7, [R33+0xc00] ;  /* 0x000c000021077984 */ /* 0x000ee80000000800 */
[----:B------:R-:W-:Y:S04]  /*2fd0*/  LDS R9, [R33+0x1400] ;  /* 0x0014000021097984 */ /* 0x000fe80000000800 */
[----:B------:R-:W4:Y:S01]  /*2fe0*/  LDS R8, [R33+0x1000] ;  /* 0x0010000021087984 */ /* 0x000f220000000800 */
[----:B0-----:R-:W-:-:S04]  /*2ff0*/  @!P4 ISETP.GT.AND P0, PT, R4, -0x1, PT ;  /* 0xffffffff0400c80c */ /* 0x001fc80003f04270 */
[----:B------:R-:W-:Y:S02]  /*3000*/  @!P4 SEL R11, R11, 0x80000000, P0 ;  /* 0x800000000b0bc807 */ /* 0x000fe40000000000 */
[----:B------:R-:W-:Y:S01]  /*3010*/  ISETP.GE.U32.AND P0, PT, R12, UR4, PT ;  /* 0x000000040c007c0c */ /* 0x000fe2000bf06070 */
[C---:B------:R-:W-:Y:S01]  /*3020*/  VIADD R12, R0.reuse, 0x500 ;  /* 0x00000500000c7836 */ /* 0x040fe20000000000 */
[----:B------:R-:W-:Y:S02]  /*3030*/  @!P4 LOP3.LUT R11, R11, R4, RZ, 0x3c, !PT ;  /* 0x000000040b0bc212 */ /* 0x000fe400078e3cff */
[----:B------:R-:W-:Y:S02]  /*3040*/  LOP3.LUT R4, R0, 0x400, RZ, 0xfc, !PT ;  /* 0x0000040000047812 */ /* 0x000fe400078efcff */
[----:B------:R-:W-:Y:S01]  /*3050*/  ISETP.GE.U32.AND.EX P0, PT, RZ, UR5, PT, P0 ;  /* 0x00000005ff007c0c */ /* 0x000fe2000bf06100 */
[----:B------:R0:W-:Y:S01]  /*3060*/  @!P4 STG.E desc[UR8][R2.64], R11 ;  /* 0x0000000b0200c986 */ /* 0x0001e2000c101908 */
[----:B-1----:R-:W-:-:S02]  /*3070*/  @!P1 ISETP.GT.AND P3, PT, R5, -0x1, PT ;  /* 0xffffffff0500980c */ /* 0x002fc40003f64270 */
[----:B------:R-:W-:Y:S02]  /*3080*/  ISETP.GE.U32.AND P6, PT, R4, UR4, PT ;  /* 0x0000000404007c0c */ /* 0x000fe4000bfc6070 */
[----:B------:R-:W1:Y:S01]  /*3090*/  LDS R4, [R33+0x1800] ;  /* 0x0018000021047984 */ /* 0x000e620000000800 */
[----:B------:R-:W-:Y:S02]  /*30a0*/  @!P1 SEL R10, R10, 0x80000000, P3 ;  /* 0x800000000a0a9807 */ /* 0x000fe40001800000 */
[----:B--2---:R-:W-:Y:S02]  /*30b0*/  @!P2 ISETP.GT.AND P5, PT, R6, -0x1, PT ;  /* 0xffffffff0600a80c */ /* 0x004fe40003fa4270 */
[----:B------:R-:W-:Y:S01]  /*30c0*/  @!P1 LOP3.LUT R13, R10, R5, RZ, 0x3c, !PT ;  /* 0x000000050a0d9212 */ /* 0x000fe200078e3cff */
[----:B------:R-:W-:Y:S01]  /*30d0*/  VIADD R10, R0, 0x600 ;  /* 0x00000600000a7836 */ /* 0x000fe20000000000 */
[----:B------:R-:W-:Y:S01]  /*30e0*/  ISETP.GE.U32.AND P3, PT, R12, UR4, PT ;  /* 0x000000040c007c0c */ /* 0x000fe2000bf66070 */
[----:B------:R-:W-:Y:S01]  /*30f0*/  @!P0 IMAD.MOV.U32 R12, RZ, RZ, -0x1 ;  /* 0xffffffffff0c8424 */ /* 0x000fe200078e00ff */
[----:B------:R-:W-:Y:S01]  /*3100*/  ISETP.GE.U32.AND.EX P4, PT, RZ, UR5, PT, P6 ;  /* 0x00000005ff007c0c */ /* 0x000fe2000bf86160 */
[----:B------:R-:W2:Y:S01]  /*3110*/  LDS R5, [R33+0x1c00] ;  /* 0x001c000021057984 */ /* 0x000ea20000000800 */
[----:B------:R-:W-:-:S02]  /*3120*/  @!P2 SEL R15, R15, 0x80000000, P5 ;  /* 0x800000000f0fa807 */ /* 0x000fc40002800000 */
[----:B---3--:R-:W-:Y:S01]  /*3130*/  @!P0 ISETP.GT.AND P6, PT, R7, -0x1, PT ;  /* 0xffffffff0700880c */ /* 0x008fe20003fc4270 */
[----:B------:R3:W-:Y:S01]  /*3140*/  @!P1 STG.E desc[UR8][R2.64+0x400], R13 ;  /* 0x0004000d02009986 */ /* 0x0007e2000c101908 */
[----:B------:R-:W-:Y:S02]  /*3150*/  ISETP.GE.U32.AND.EX P3, PT, RZ, UR5, PT, P3 ;  /* 0x00000005ff007c0c */ /* 0x000fe4000bf66130 */
[----:B------:R-:W-:Y:S02]  /*3160*/  @!P2 LOP3.LUT R15, R15, R6, RZ, 0x3c, !PT ;  /* 0x000000060f0fa212 */ /* 0x000fe400078e3cff */
[----:B------:R-:W-:Y:S01]  /*3170*/  ISETP.GE.U32.AND P5, PT, R10, UR4, PT ;  /* 0x000000040a007c0c */ /* 0x000fe2000bfa6070 */
[----:B------:R-:W5:Y:S01]  /*3180*/  LDS R6, [R33+0x2000] ;  /* 0x0020000021067984 */ /* 0x000f620000000800 */
[----:B------:R-:W-:Y:S01]  /*3190*/  @!P0 SEL R10, R12, 0x80000000, P6 ;  /* 0x800000000c0a8807 */ /* 0x000fe20003000000 */
[----:B------:R-:W-:Y:S01]  /*31a0*/  @!P4 IMAD.MOV.U32 R14, RZ, RZ, -0x1 ;  /* 0xffffffffff0ec424 */ /* 0x000fe200078e00ff */
[----:B------:R-:W-:Y:S01]  /*31b0*/  ISETP.GE.U32.AND.EX P1, PT, RZ, UR5, PT, P5 ;  /* 0x00000005ff007c0c */ /* 0x000fe2000bf26150 */
[----:B------:R3:W-:Y:S01]  /*31c0*/  @!P2 STG.E desc[UR8][R2.64+0x800], R15 ;  /* 0x0008000f0200a986 */ /* 0x0007e2000c101908 */
[----:B0-----:R-:W-:Y:S01]  /*31d0*/  @!P0 LOP3.LUT R11, R10, R7, RZ, 0x3c, !PT ;  /* 0x000000070a0b8212 */ /* 0x001fe200078e3cff */
[----:B------:R-:W-:Y:S01]  /*31e0*/  VIADD R10, R0, 0x700 ;  /* 0x00000700000a7836 */ /* 0x000fe20000000000 */
[----:B----4-:R-:W-:Y:S01]  /*31f0*/  @!P4 ISETP.GT.AND P5, PT, R8, -0x1, PT ;  /* 0xffffffff0800c80c */ /* 0x010fe20003fa4270 */
[----:B------:R-:W0:Y:S01]  /*3200*/  LDS R7, [R33+0x2400] ;  /* 0x0024000021077984 */ /* 0x000e220000000800 */
[----:B------:R-:W-:Y:S01]  /*3210*/  @!P3 IMAD.MOV.U32 R16, RZ, RZ, -0x1 ;  /* 0xffffffffff10b424 */ /* 0x000fe200078e00ff */
[----:B------:R-:W-:-:S02]  /*3220*/  @!P3 ISETP.GT.AND P6, PT, R9, -0x1, PT ;  /* 0xffffffff0900b80c */ /* 0x000fc40003fc4270 */
[----:B------:R-:W-:Y:S01]  /*3230*/  ISETP.GE.U32.AND P2, PT, R10, UR4, PT ;  /* 0x000000040a007c0c */ /* 0x000fe2000bf46070 */
[----:B------:R4:W-:Y:S01]  /*3240*/  @!P0 STG.E desc[UR8][R2.64+0xc00], R11 ;  /* 0x000c000b02008986 */ /* 0x0009e2000c101908 */
[----:B------:R-:W-:Y:S02]  /*3250*/  @!P3 SEL R10, R16, 0x80000000, P6 ;  /* 0x80000000100ab807 */ /* 0x000fe40003000000 */
[----:B------:R-:W-:Y:S02]  /*3260*/  LOP3.LUT R12, R0, 0x800, RZ, 0xfc, !PT ;  /* 0x00000800000c7812 */ /* 0x000fe400078efcff */
[----:B---3--:R-:W-:Y:S02]  /*3270*/  @!P4 SEL R13, R14, 0x80000000, P5 ;  /* 0x800000000e0dc807 */ /* 0x008fe40002800000 */
[----:B------:R-:W-:Y:S01]  /*3280*/  @!P3 LOP3.LUT R15, R10, R9, RZ, 0x3c, !PT ;  /* 0x000000090a0fb212 */ /* 0x000fe200078e3cff */
[C---:B------:R-:W-:Y:S01]  /*3290*/  VIADD R9, R0.reuse, 0x900 ;  /* 0x0000090000097836 */ /* 0x040fe20000000000 */
[----:B------:R-:W-:Y:S01]  /*32a0*/  ISETP.GE.U32.AND.EX P2, PT, RZ, UR5, PT, P2 ;  /* 0x00000005ff007c0c */ /* 0x000fe2000bf46120 */
[----:B------:R-:W-:Y:S01]  /*32b0*/  VIADD R10, R0, 0xa00 ;  /* 0x00000a00000a7836 */ /* 0x000fe20000000000 */
[----:B------:R-:W-:Y:S01]  /*32c0*/  ISETP.GE.U32.AND P6, PT, R12, UR4, PT ;  /* 0x000000040c007c0c */ /* 0x000fe2000bfc6070 */
[----:B------:R-:W-:Y:S01]  /*32d0*/  @!P1 IMAD.MOV.U32 R12, RZ, RZ, -0x1 ;  /* 0xffffffffff0c9424 */ /* 0x000fe200078e00ff */
[----:B------:R-:W-:Y:S01]  /*32e0*/  @!P4 LOP3.LUT R13, R13, R8, RZ, 0x3c, !PT ;  /* 0x000000080d0dc212 */ /* 0x000fe200078e3cff */
[----:B------:R-:W-:Y:S01]  /*32f0*/  @!P3 STG.E desc[UR8][R2.64+0x1400], R15 ;  /* 0x0014000f0200b986 */ /* 0x000fe2000c101908 */
[----:B-1----:R-:W-:-:S02]  /*3300*/  @!P1 ISETP.GT.AND P5, PT, R4, -0x1, PT ;  /* 0xffffffff0400980c */ /* 0x002fc40003fa4270 */
[----:B------:R-:W-:Y:S01]  /*3310*/  ISETP.GE.U32.AND.EX P0, PT, RZ, UR5, PT, P6 ;  /* 0x00000005ff007c0c */ /* 0x000fe2000bf06160 */
[----:B------:R-:W1:Y:S01]  /*3320*/  LDS R8, [R33+0x2800] ;  /* 0x0028000021087984 */ /* 0x000e620000000800 */
[----:B------:R-:W-:Y:S02]  /*3330*/  ISETP.GE.U32.AND P6, PT, R9, UR4, PT ;  /* 0x0000000409007c0c */ /* 0x000fe4000bfc6070 */
[----:B------:R-:W-:Y:S01]  /*3340*/  @!P1 SEL R9, R12, 0x80000000, P5 ;  /* 0x800000000c099807 */ /* 0x000fe20002800000 */
[----:B------:R-:W-:Y:S01]  /*3350*/  VIADD R12, R0, 0xb00 ;  /* 0x00000b00000c7836 */ /* 0x000fe20000000000 */
[----:B------:R-:W-:Y:S01]  /*3360*/  ISETP.GE.U32.AND.EX P6, PT, RZ, UR5, PT, P6 ;  /* 0x00000005ff007c0c */ /* 0x000fe2000bfc6160 */
[----:B------:R3:W-:Y:S01]  /*3370*/  @!P4 STG.E desc[UR8][R2.64+0x1000], R13 ;  /* 0x0010000d0200c986 */ /* 0x0007e2000c101908 */
[----:B------:R-:W-:Y:S01]  /*3380*/  ISETP.GE.U32.AND P5, PT, R10, UR4, PT ;  /* 0x000000040a007c0c */ /* 0x000fe2000bfa6070 */
[----:B------:R-:W-:Y:S01]  /*3390*/  @!P2 IMAD.MOV.U32 R10, RZ, RZ, -0x1 ;  /* 0xffffffffff0aa424 */ /* 0x000fe200078e00ff */
[----:B----4-:R-:W-:-:S02]  /*33a0*/  @!P1 LOP3.LUT R11, R9, R4, RZ, 0x3c, !PT ;  /* 0x00000004090b9212 */ /* 0x010fc400078e3cff */
[----:B--2---:R-:W-:Y:S01]  /*33b0*/  @!P2 ISETP.GT.AND P3, PT, R5, -0x1, PT ;  /* 0xffffffff0500a80c */ /* 0x004fe20003f64270 */
[----:B------:R-:W2:Y:S01]  /*33c0*/  LDS R4, [R33+0x2c00] ;  /* 0x002c000021047984 */ /* 0x000ea20000000800 */
[----:B------:R-:W-:Y:S01]  /*33d0*/  @!P0 IMAD.MOV.U32 R14, RZ, RZ, -0x1 ;  /* 0xffffffffff0e8424 */ /* 0x000fe200078e00ff */
[----:B------:R-:W-:Y:S02]  /*33e0*/  ISETP.GE.U32.AND P4, PT, R12, UR4, PT ;  /* 0x000000040c007c0c */ /* 0x000fe4000bf86070 */
[----:B------:R4:W-:Y:S01]  /*33f0*/  @!P1 STG.E desc[UR8][R2.64+0x1800], R11 ;  /* 0x0018000b02009986 */ /* 0x0009e2000c101908 */
[----:B------:R-:W-:Y:S01]  /*3400*/  @!P2 SEL R10, R10, 0x80000000, P3 ;  /* 0x800000000a0aa807 */ /* 0x000fe20001800000 */
[----:B------:R-:W-:Y:S01]  /*3410*/  @!P6 IMAD.MOV.U32 R12, RZ, RZ, -0x1 ;  /* 0xffffffffff0ce424 */ /* 0x000fe200078e00ff */
[----:B-----5:R-:W-:Y:S01]  /*3420*/  @!P0 ISETP.GT.AND P1, PT, R6, -0x1, PT ;  /* 0xffffffff0600880c */ /* 0x020fe20003f24270 */
[----:B------:R-:W5:Y:S01]  /*3430*/  LDS R9, [R33+0x3000] ;  /* 0x0030000021097984 */ /* 0x000f620000000800 */
[----:B---3--:R-:W-:-:S02]  /*3440*/  @!P2 LOP3.LUT R13, R10, R5, RZ, 0x3c, !PT ;  /* 0x000000050a0da212 */ /* 0x008fc400078e3cff */
[----:B------:R-:W-:Y:S01]  /*3450*/  @!P0 SEL R5, R14, 0x80000000, P1 ;  /* 0x800000000e058807 */ /* 0x000fe20000800000 */
[C---:B------:R-:W-:Y:S01]  /*3460*/  VIADD R14, R0.reuse, 0xf00 ;  /* 0x00000f00000e7836 */ /* 0x040fe20000000000 */
[----:B0-----:R-:W-:Y:S01]  /*3470*/  @!P6 ISETP.GT.AND P3, PT, R7, -0x1, PT ;  /* 0xffffffff0700e80c */ /* 0x001fe20003f64270 */
[----:B------:R0:W-:Y:S01]  /*3480*/  @!P2 STG.E desc[UR8][R2.64+0x1c00], R13 ;  /* 0x001c000d0200a986 */ /* 0x0001e2000c101908 */
[----:B------:R-:W-:Y:S02]  /*3490*/  ISETP.GE.U32.AND.EX P5, PT, RZ, UR5, PT, P5 ;  /* 0x00000005ff007c0c */ /* 0x000fe4000bfa6150 */
[----:B----4-:R-:W-:Y:S01]  /*34a0*/  @!P0 LOP3.LUT R11, R5, R6, RZ, 0x3c, !PT ;  /* 0x00000006050b8212 */ /* 0x010fe200078e3cff */
[----:B------:R-:W-:Y:S01]  /*34b0*/  VIADD R5, R0, 0xd00 ;  /* 0x00000d0000057836 */ /* 0x000fe20000000000 */
[----:B------:R-:W-:Y:S01]  /*34c0*/  @!P6 SEL R6, R12, 0x80000000, P3 ;  /* 0x800000000c06e807 */ /* 0x000fe20001800000 */
[C---:B------:R-:W-:Y:S01]  /*34d0*/  VIADD R12, R0.reuse, 0xe00 ;  /* 0x00000e00000c7836 */ /* 0x040fe20000000000 */
[----:B------:R-:W-:Y:S01]  /*34e0*/  LOP3.LUT R10, R0, 0xc00, RZ, 0xfc, !PT ;  /* 0x00000c00000a7812 */ /* 0x000fe200078efcff */
[----:B------:R-:W-:Y:S01]  /*34f0*/  @!P0 STG.E desc[UR8][R2.64+0x2000], R11 ;  /* 0x0020000b02008986 */ /* 0x000fe2000c101908 */
[----:B------:R-:W-:-:S02]  /*3500*/  @!P6 LOP3.LUT R15, R6, R7, RZ, 0x3c, !PT ;  /* 0x00000007060fe212 */ /* 0x000fc400078e3cff */
[----:B------:R-:W-:Y:S01]  /*3510*/  ISETP.GE.U32.AND P3, PT, R5, UR4, PT ;  /* 0x0000000405007c0c */ /* 0x000fe2000bf66070 */
[----:B------:R-:W3:Y:S01]  /*3520*/  LDS R6, [R33+0x3800] ;  /* 0x0038000021067984 */ /* 0x000ee20000000800 */
[----:B------:R-:W-:Y:S01]  /*3530*/  ISETP.GE.U32.AND P1, PT, R10, UR4, PT ;  /* 0x000000040a007c0c */ /* 0x000fe2000bf26070 */
[----:B------:R-:W-:Y:S01]  /*3540*/  @!P5 IMAD.MOV.U32 R16, RZ, RZ, -0x1 ;  /* 0xffffffffff10d424 */ /* 0x000fe200078e00ff */
[----:B------:R-:W-:Y:S01]  /*3550*/  ISETP.GE.U32.AND.EX P2, PT, RZ, UR5, PT, P4 ;  /* 0x00000005ff007c0c */ /* 0x000fe2000bf46140 */
[----:B------:R-:W4:Y:S01]  /*3560*/  LDS R5, [R33+0x3400] ;  /* 0x0034000021057984 */ /* 0x000f220000000800 */
[----:B-1----:R-:W-:Y:S02]  /*3570*/  @!P5 ISETP.GT.AND P0, PT, R8, -0x1, PT ;  /* 0xffffffff0800d80c */ /* 0x002fe40003f04270 */
[----:B------:R-:W-:Y:S01]  /*3580*/  ISETP.GE.U32.AND.EX P1, PT, RZ, UR5, PT, P1 ;  /* 0x00000005ff007c0c */ /* 0x000fe2000bf26110 */
[----:B------:R-:W1:Y:S01]  /*3590*/  LDS R10, [R33+0x4000] ;  /* 0x00400000210a7984 */ /* 0x000e620000000800 */
[----:B0-----:R-:W-:-:S02]  /*35a0*/  @!P5 SEL R13, R16, 0x80000000, P0 ;  /* 0x80000000100dd807 */ /* 0x001fc40000000000 */
[----:B------:R-:W-:Y:S01]  /*35b0*/  ISETP.GE.U32.AND P0, PT, R12, UR4, PT ;  /* 0x000000040c007c0c */ /* 0x000fe2000bf06070 */
[----:B------:R-:W0:Y:S01]  /*35c0*/  LDS R7, [R33+0x3c00] ;  /* 0x003c000021077984 */ /* 0x000e220000000800 */
[----:B------:R-:W-:Y:S01]  /*35d0*/  @!P5 LOP3.LUT R13, R13, R8, RZ, 0x3c, !PT ;  /* 0x000000080d0dd212 */ /* 0x000fe200078e3cff */
[C---:B------:R-:W-:Y:S01]  /*35e0*/  VIADD R12, R0.reuse, 0x1100 ;  /* 0x00001100000c7836 */ /* 0x040fe20000000000 */
[----:B------:R-:W-:Y:S01]  /*35f0*/  LOP3.LUT R8, R0, 0x1000, RZ, 0xfc, !PT ;  /* 0x0000100000087812 */ /* 0x000fe200078efcff */
[----:B------:R-:W0:Y:S01]  /*3600*/  LDS R11, [R33+0x4400] ;  /* 0x00440000210b7984 */ /* 0x000e220000000800 */
[----:B------:R-:W-:Y:S01]  /*3610*/  @!P2 IMAD.MOV.U32 R17, RZ, RZ, -0x1 ;  /* 0xffffffffff11a424 */ /* 0x000fe200078e00ff */
[----:B------:R-:W-:Y:S02]  /*3620*/  ISETP.GE.U32.AND.EX P0, PT, RZ, UR5, PT, P0 ;  /* 0x00000005ff007c0c */ /* 0x000fe4000bf06100 */
[----:B------:R-:W-:Y:S01]  /*3630*/  @!P6 STG.E desc[UR8][R2.64+0x2400], R15 ;  /* 0x0024000f0200e986 */ /* 0x000fe2000c101908 */
[----:B--2---:R-:W-:-:S02]  /*3640*/  @!P2 ISETP.GT.AND P6, PT, R4, -0x1, PT ;  /* 0xffffffff0400a80c */ /* 0x004fc40003fc4270 */
[----:B------:R-:W-:Y:S01]  /*3650*/  ISETP.GE.U32.AND.EX P3, PT, RZ, UR5, PT, P3 ;  /* 0x00000005ff007c0c */ /* 0x000fe2000bf66130 */
[----:B------:R2:W-:Y:S01]  /*3660*/  @!P5 STG.E desc[UR8][R2.64+0x2800], R13 ;  /* 0x0028000d0200d986 */ /* 0x0005e2000c101908 */
[----:B------:R-:W-:Y:S01]  /*3670*/  ISETP.GE.U32.AND P5, PT, R8, UR4, PT ;  /* 0x0000000408007c0c */ /* 0x000fe2000bfa6070 */
[----:B------:R-:W-:Y:S01]  /*3680*/  @!P1 IMAD.MOV.U32 R8, RZ, RZ, -0x1 ;  /* 0xffffffffff089424 */ /* 0x000fe200078e00ff */
[----:B------:R-:W-:Y:S02]  /*3690*/  @!P2 SEL R17, R17, 0x80000000, P6 ;  /* 0x800000001111a807 */ /* 0x000fe40003000000 */
[----:B-----5:R-:W-:Y:S02]  /*36a0*/  @!P1 ISETP.GT.AND P6, PT, R9, -0x1, PT ;  /* 0xffffffff0900980c */ /* 0x020fe40003fc4270 */
[----:B------:R-:W-:Y:S02]  /*36b0*/  ISETP.GE.U32.AND P4, PT, R14, UR4, PT ;  /* 0x000000040e007c0c */ /* 0x000fe4000bf86070 */
[----:B------:R-:W-:-:S02]  /*36c0*/  @!P1 SEL R8, R8, 0x80000000, P6 ;  /* 0x8000000008089807 */ /* 0x000fc40003000000 */
[----:B------:R-:W-:Y:S01]  /*36d0*/  ISETP.GE.U32.AND.EX P5, PT, RZ, UR5, PT, P5 ;  /* 0x00000005ff007c0c */ /* 0x000fe2000bfa6150 */
[----:B--2---:R-:W-:Y:S01]  /*36e0*/  @!P0 IMAD.MOV.U32 R13, RZ, RZ, -0x1 ;  /* 0xffffffffff0d8424 */ /* 0x004fe200078e00ff */
[----:B------:R-:W-:Y:S02]  /*36f0*/  ISETP.GE.U32.AND.EX P4, PT, RZ, UR5, PT, P4 ;  /* 0x00000005ff007c0c */ /* 0x000fe4000bf86140 */
[----:B------:R-:W-:Y:S01]  /*3700*/  @!P1 LOP3.LUT R9, R8, R9, RZ, 0x3c, !PT ;  /* 0x0000000908099212 */ /* 0x000fe200078e3cff */
[----:B------:R-:W-:Y:S01]  /*3710*/  VIADD R8, R0, 0x1200 ;  /* 0x0000120000087836 */ /* 0x000fe20000000000 */
[----:B------:R-:W-:Y:S01]  /*3720*/  ISETP.GE.U32.AND P6, PT, R12, UR4, PT ;  /* 0x000000040c007c0c */ /* 0x000fe2000bfc6070 */
[----:B------:R-:W-:Y:S01]  /*3730*/  @!P3 IMAD.MOV.U32 R0, RZ, RZ, -0x1 ;  /* 0xffffffffff00b424 */ /* 0x000fe200078e00ff */
[----:B------:R-:W-:Y:S01]  /*3740*/  @!P2 LOP3.LUT R17, R17, R4, RZ, 0x3c, !PT ;  /* 0x000000041111a212 */ /* 0x000fe200078e3cff */
[----:B------:R2:W-:Y:S01]  /*3750*/  @!P1 STG.E desc[UR8][R2.64+0x3000], R9 ;  /* 0x0030000902009986 */ /* 0x0005e2000c101908 */
[----:B------:R-:W-:-:S02]  /*3760*/  ISETP.GE.U32.AND.EX P6, PT, RZ, UR5, PT, P6 ;  /* 0x00000005ff007c0c */ /* 0x000fc4000bfc6160 */
[----:B---3--:R-:W-:Y:S01]  /*3770*/  @!P0 ISETP.GT.AND P1, PT, R6, -0x1, PT ;  /* 0xffffffff0600880c */ /* 0x008fe20003f24270 */
[----:B------:R3:W-:Y:S01]  /*3780*/  @!P2 STG.E desc[UR8][R2.64+0x2c00], R17 ;  /* 0x002c00110200a986 */ /* 0x0007e2000c101908 */
[----:B----4-:R-:W-:Y:S01]  /*3790*/  @!P3 ISETP.GT.AND P2, PT, R5, -0x1, PT ;  /* 0xffffffff0500b80c */ /* 0x010fe20003f44270 */
[----:B------:R-:W-:Y:S01]  /*37a0*/  @!P5 IMAD.MOV.U32 R12, RZ, RZ, -0x1 ;  /* 0xffffffffff0cd424 */ /* 0x000fe200078e00ff */
[----:B------:R-:W-:Y:S01]  /*37b0*/  @!P0 SEL R13, R13, 0x80000000, P1 ;  /* 0x800000000d0d8807 */ /* 0x000fe20000800000 */
[----:B------:R-:W-:Y:S01]  /*37c0*/  @!P4 IMAD.MOV.U32 R4, RZ, RZ, -0x1 ;  /* 0xffffffffff04c424 */ /* 0x000fe200078e00ff */
[----:B-1----:R-:W-:Y:S02]  /*37d0*/  @!P5 ISETP.GT.AND P1, PT, R10, -0x1, PT ;  /* 0xffffffff0a00d80c */ /* 0x002fe40003f24270 */
[----:B------:R-:W-:Y:S02]  /*37e0*/  @!P3 SEL R0, R0, 0x80000000, P2 ;  /* 0x800000000000b807 */ /* 0x000fe40001000000 */
[----:B0-----:R-:W-:Y:S01]  /*37f0*/  @!P4 ISETP.GT.AND P2, PT, R7, -0x1, PT ;  /* 0xffffffff0700c80c */ /* 0x001fe20003f44270 */
[----:B------:R-:W-:Y:S01]  /*3800*/  @!P6 IMAD.MOV.U32 R14, RZ, RZ, -0x1 ;  /* 0xffffffffff0ee424 */ /* 0x000fe200078e00ff */
[----:B--2---:R-:W-:-:S02]  /*3810*/  @!P5 SEL R9, R12, 0x80000000, P1 ;  /* 0x800000000c09d807 */ /* 0x004fc40000800000 */
[----:B------:R-:W-:Y:S02]  /*3820*/  ISETP.GE.U32.AND P1, PT, R8, UR4, PT ;  /* 0x0000000408007c0c */ /* 0x000fe4000bf26070 */
[----:B------:R-:W-:Y:S02]  /*3830*/  @!P4 SEL R4, R4, 0x80000000, P2 ;  /* 0x800000000404c807 */ /* 0x000fe40001000000 */
[----:B------:R-:W-:Y:S02]  /*3840*/  @!P6 ISETP.GT.AND P2, PT, R11, -0x1, PT ;  /* 0xffffffff0b00e80c */ /* 0x000fe40003f44270 */
[----:B------:R-:W-:Y:S02]  /*3850*/  ISETP.GE.U32.AND.EX P1, PT, RZ, UR5, PT, P1 ;  /* 0x00000005ff007c0c */ /* 0x000fe4000bf26110 */
[----:B------:R-:W-:Y:S02]  /*3860*/  @!P3 LOP3.LUT R5, R0, R5, RZ, 0x3c, !PT ;  /* 0x000000050005b212 */ /* 0x000fe400078e3cff */
[----:B------:R-:W-:-:S02]  /*3870*/  @!P6 SEL R0, R14, 0x80000000, P2 ;  /* 0x800000000e00e807 */ /* 0x000fc40001000000 */
[----:B------:R-:W-:Y:S01]  /*3880*/  @!P0 LOP3.LUT R13, R13, R6, RZ, 0x3c, !PT ;  /* 0x000000060d0d8212 */ /* 0x000fe200078e3cff */
[----:B------:R3:W-:Y:S01]  /*3890*/  @!P3 STG.E desc[UR8][R2.64+0x3400], R5 ;  /* 0x003400050200b986 */ /* 0x0007e2000c101908 */
[----:B------:R-:W-:Y:S02]  /*38a0*/  @!P4 LOP3.LUT R7, R4, R7, RZ, 0x3c, !PT ;  /* 0x000000070407c212 */ /* 0x000fe400078e3cff */
[----:B------:R-:W-:Y:S01]  /*38b0*/  @!P5 LOP3.LUT R9, R9, R10, RZ, 0x3c, !PT ;  /* 0x0000000a0909d212 */ /* 0x000fe200078e3cff */
[----:B------:R3:W-:Y:S01]  /*38c0*/  @!P0 STG.E desc[UR8][R2.64+0x3800], R13 ;  /* 0x0038000d02008986 */ /* 0x0007e2000c101908 */
[----:B------:R-:W-:-:S03]  /*38d0*/  @!P6 LOP3.LUT R11, R0, R11, RZ, 0x3c, !PT ;  /* 0x0000000b000be212 */ /* 0x000fc600078e3cff */
[----:B------:R3:W-:Y:S04]  /*38e0*/  @!P4 STG.E desc[UR8][R2.64+0x3c00], R7 ;  /* 0x003c00070200c986 */ /* 0x0007e8000c101908 */
[----:B------:R3:W-:Y:S04]  /*38f0*/  @!P5 STG.E desc[UR8][R2.64+0x4000], R9 ;  /* 0x004000090200d986 */ /* 0x0007e8000c101908 */
[----:B------:R3:W-:Y:S01]  /*3900*/  @!P6 STG.E desc[UR8][R2.64+0x4400], R11 ;  /* 0x0044000b0200e986 */ /* 0x0007e2000c101908 */
[----:B------:R-:W-:Y:S05]  /*3910*/  @P1 EXIT ;  /* 0x000000000000194d */ /* 0x000fea0003800000 */
[----:B------:R-:W0:Y:S01]  /*3920*/  LDS R33, [R33+0x4800] ;  /* 0x0048000021217984 */ /* 0x000e220000000800 */
[----:B------:R-:W-:Y:S01]  /*3930*/  IMAD.MOV.U32 R0, RZ, RZ, -0x1 ;  /* 0xffffffffff007424 */ /* 0x000fe200078e00ff */
[----:B0-----:R-:W-:-:S04]  /*3940*/  ISETP.GT.AND P0, PT, R33, -0x1, PT ;  /* 0xffffffff2100780c */ /* 0x001fc80003f04270 */
[----:B------:R-:W-:-:S04]  /*3950*/  SEL R0, R0, 0x80000000, P0 ;  /* 0x8000000000007807 */ /* 0x000fc80000000000 */
[----:B---3--:R-:W-:-:S05]  /*3960*/  LOP3.LUT R5, R0, R33, RZ, 0x3c, !PT ;  /* 0x0000002100057212 */ /* 0x008fca00078e3cff */
[----:B------:R-:W-:Y:S01]  /*3970*/  STG.E desc[UR8][R2.64+0x4800], R5 ;  /* 0x0048000502007986 */ /* 0x000fe2000c101908 */
[----:B------:R-:W-:Y:S05]  /*3980*/  EXIT ;  /* 0x000000000000794d */ /* 0x000fea0003800000 */
.L_x_219:
        /* <DEDUP_REMOVED lines=15> */
.L_x_259:


//--------------------- .text._ZN3cub18CUB_300001_SM_10006detail11EmptyKernelIvEEvv --------------------------
	.section	.text._ZN3cub18CUB_300001_SM_10006detail11EmptyKernelIvEEvv,"ax",@progbits
	.align	128
        .global         _ZN3cub18CUB_300001_SM_10006detail11EmptyKernelIvEEvv
        .type           _ZN3cub18CUB_300001_SM_10006detail11EmptyKernelIvEEvv,@function
        .size           _ZN3cub18CUB_300001_SM_10006detail11EmptyKernelIvEEvv,(.L_x_260 - _ZN3cub18CUB_300001_SM_10006detail11EmptyKernelIvEEvv)
        .other          _ZN3cub18CUB_300001_SM_10006detail11EmptyKernelIvEEvv,@"STO_CUDA_ENTRY STV_DEFAULT"
_ZN3cub18CUB_300001_SM_10006detail11EmptyKernelIvEEvv:
.text._ZN3cub18CUB_300001_SM_10006detail11EmptyKernelIvEEvv:
[----:B------:R-:W-:Y:S01]  /*0000*/  LDC R1, c[0x0][0x37c] ;  /* 0x0000df00ff017b82 */ /* 0x000fe20000000800 */
[----:B------:R-:W-:Y:S05]  /*0010*/  EXIT ;  /* 0x000000000000794d */ /* 0x000fea0003800000 */
.L_x_220:
        /* <DEDUP_REMOVED lines=14> */
.L_x_260:


//--------------------- .text._Z15recursiveBoxcarPfP6float2lii --------------------------
	.section	.text._Z15recursiveBoxcarPfP6float2lii,"ax",@progbits
	.align	128
        .global         _Z15recursiveBoxcarPfP6float2lii
        .type           _Z15recursiveBoxcarPfP6float2lii,@function
        .size           _Z15recursiveBoxcarPfP6float2lii,(.L_x_261 - _Z15recursiveBoxcarPfP6float2lii)
        .other          _Z15recursiveBoxcarPfP6float2lii,@"STO_CUDA_ENTRY STV_DEFAULT"
_Z15recursiveBoxcarPfP6float2lii:
.text._Z15recursiveBoxcarPfP6float2lii:
[----:B------:R-:W-:Y:S01]  /*0000*/  LDC R1, c[0x0][0x37c] ;  /* 0x0000df00ff017b82 */ /* 0x000fe20000000800 */
[----:B------:R-:W0:Y:S07]  /*0010*/  S2R R3, SR_CgaCtaId ;  /* 0x0000000000037919 */ /* 0x000e2e0000008800 */
[----:B------:R-:W1:Y:S01]  /*0020*/  LDC R5, c[0x0][0x360] ;  /* 0x0000d800ff057b82 */ /* 0x000e620000000800 */
[----:B------:R-:W2:Y:S01]  /*0030*/  LDCU UR4, c[0x0][0x39c] ;  /* 0x00007380ff0477ac */ /* 0x000ea20008000800 */
[----:B------:R-:W-:Y:S01]  /*0040*/  MOV R2, 0x400 ;  /* 0x0000040000027802 */ /* 0x000fe20000000f00 */
[----:B------:R-:W1:Y:S01]  /*0050*/  S2R R0, SR_TID.X ;  /* 0x0000000000007919 */ /* 0x000e620000002100 */
[----:B------:R-:W3:Y:S04]  /*0060*/  LDCU.64 UR6, c[0x0][0x358] ;  /* 0x00006b00ff0677ac */ /* 0x000ee80008000a00 */
[----:B------:R-:W1:Y:S01]  /*0070*/  S2UR UR8, SR_CTAID.X ;  /* 0x00000000000879c3 */ /* 0x000e620000002500 */
[----:B--2---:R-:W-:Y:S01]  /*0080*/  UISETP.GE.AND UP0, UPT, UR4, 0x1, UPT ;  /* 0x000000010400788c */ /* 0x004fe2000bf06270 */
[----:B0-----:R-:W-:Y:S01]  /*0090*/  LEA R2, R3, R2, 0x18 ;  /* 0x0000000203027211 */ /* 0x001fe200078ec0ff */
[----:B-1----:R-:W-:-:S04]  /*00a0*/  IMAD R3, R5, UR8, R0 ;  /* 0x0000000805037c24 */ /* 0x002fc8000f8e0200 */
[----:B------:R-:W-:-:S04]  /*00b0*/  IMAD R4, R5, 0x8, R2 ;  /* 0x0000000805047824 */ /* 0x000fc800078e0202 */
[----:B------:R-:W-:-:S04]  /*00c0*/  IMAD R7, R5, 0x8, R4 ;  /* 0x0000000805077824 */ /* 0x000fc800078e0204 */
[----:B------:R-:W-:Y:S01]  /*00d0*/  IMAD R6, R5, 0x4, R7 ;  /* 0x0000000405067824 */ /* 0x000fe200078e0207 */
[----:B---3--:R-:W-:Y:S06]  /*00e0*/  BRA.U !UP0, `(.L_x_221) ;  /* 0x0000000108687547 */ /* 0x008fec000b800000 */
[----:B------:R-:W-:Y:S01]  /*00f0*/  IADD3 R10, PT, PT, R5, UR4, RZ ;  /* 0x00000004050a7c10 */ /* 0x000fe2000fffe0ff */
[----:B------:R-:W-:Y:S01]  /*0100*/  IMAD.MOV.U32 R12, RZ, RZ, RZ ;  /* 0x000000ffff0c7224 */ /* 0x000fe200078e00ff */
[----:B------:R-:W0:Y:S01]  /*0110*/  LDCU UR5, c[0x0][0x39c] ;  /* 0x00007380ff0577ac */ /* 0x000e220008000800 */
[----:B------:R-:W1:Y:S01]  /*0120*/  LDCU.64 UR10, c[0x0][0x390] ;  /* 0x00007200ff0a77ac */ /* 0x000e620008000a00 */
[----:B------:R-:W2:Y:S04]  /*0130*/  LDCU.64 UR12, c[0x0][0x380] ;  /* 0x00007000ff0c77ac */ /* 0x000ea80008000a00 */
.L_x_225:
[----:B---34-:R-:W-:Y:S01]  /*0140*/  IMAD.IADD R11, R0, 0x1, R12 ;  /* 0x00000001000b7824 */ /* 0x018fe200078e020c */
[----:B------:R-:W-:Y:S04]  /*0150*/  BSSY.RECONVERGENT B0, `(.L_x_222) ;  /* 0x000000f000007945 */ /* 0x000fe80003800200 */
[----:B------:R-:W-:-:S13]  /*0160*/  ISETP.GE.U32.AND P0, PT, R11, R10, PT ;  /* 0x0000000a0b00720c */ /* 0x000fda0003f06070 */
[----:B------:R-:W-:Y:S05]  /*0170*/  @P0 BRA `(.L_x_223) ;  /* 0x0000000000300947 */ /* 0x000fea0003800000 */
[----:B------:R-:W-:-:S05]  /*0180*/  IMAD.IADD R9, R3, 0x1, R12 ;  /* 0x0000000103097824 */ /* 0x000fca00078e020c */
[----:B-1----:R-:W-:-:S04]  /*0190*/  ISETP.GE.U32.AND P0, PT, R9, UR10, PT ;  /* 0x0000000a09007c0c */ /* 0x002fc8000bf06070 */
[----:B------:R-:W-:-:S13]  /*01a0*/  ISETP.GE.AND.EX P0, PT, RZ, UR11, PT, P0 ;  /* 0x0000000bff007c0c */ /* 0x000fda000bf06300 */
[----:B------:R-:W-:Y:S05]  /*01b0*/  @P0 BRA `(.L_x_224) ;  /* 0x0000000000180947 */ /* 0x000fea0003800000 */
[----:B--2---:R-:W-:-:S04]  /*01c0*/  LEA R8, P0, R9, UR12, 0x2 ;  /* 0x0000000c09087c11 */ /* 0x004fc8000f8010ff */
[----:B------:R-:W-:-:S05]  /*01d0*/  LEA.HI.X R9, R9, UR13, RZ, 0x2, P0 ;  /* 0x0000000d09097c11 */ /* 0x000fca00080f14ff */
[----:B------:R-:W2:Y:S01]  /*01e0*/  LDG.E R8, desc[UR6][R8.64] ;  /* 0x0000000608087981 */ /* 0x000ea2000c1e1900 */
[----:B------:R-:W-:-:S05]  /*01f0*/  LEA R11, R11, R6, 0x2 ;  /* 0x000000060b0b7211 */ /* 0x000fca00078e10ff */
[----:B--2---:R3:W-:Y:S01]  /*0200*/  STS [R11], R8 ;  /* 0x000000080b007388 */ /* 0x0047e20000000800 */
[----:B------:R-:W-:Y:S05]  /*0210*/  BRA `(.L_x_223) ;  /* 0x0000000000087947 */ /* 0x000fea0003800000 */
.L_x_224:
[----:B------:R-:W-:-:S05]  /*0220*/  IMAD R11, R11, 0x4, R6 ;  /* 0x000000040b0b7824 */ /* 0x000fca00078e0206 */
[----:B------:R4:W-:Y:S02]  /*0230*/  STS [R11], RZ ;  /* 0x000000ff0b007388 */ /* 0x0009e40000000800 */
.L_x_223:
[----:B012---:R-:W-:Y:S05]  /*0240*/  BSYNC.RECONVERGENT B0 ;  /* 0x0000000000007941 */ /* 0x007fea0003800200 */
.L_x_222:
[----:B------:R-:W-:Y:S01]  /*0250*/  IMAD.IADD R12, R5, 0x1, R12 ;  /* 0x00000001050c7824 */ /* 0x000fe200078e020c */
[----:B------:R-:W-:-:S04]  /*0260*/  UMOV UR4, UR5 ;  /* 0x0000000500047c82 */ /* 0x000fc80008000000 */
[----:B------:R-:W-:-:S13]  /*0270*/  ISETP.GE.AND P0, PT, R12, UR4, PT ;  /* 0x000000040c007c0c */ /* 0x000fda000bf06270 */
[----:B------:R-:W-:Y:S05]  /*0280*/  @!P0 BRA `(.L_x_225) ;  /* 0xfffffffc00ac8947 */ /* 0x000fea000383ffff */
.L_x_221:
[----:B------:R-:W-:Y:S01]  /*0290*/  BAR.SYNC.DEFER_BLOCKING 0x0 ;  /* 0x0000000000007b1d */ /* 0x000fe20000010000 */
[C---:B------:R-:W-:Y:S01]  /*02a0*/  IMAD R7, R0.reuse, 0x4, R7 ;  /* 0x0000000400077824 */ /* 0x040fe200078e0207 */
[----:B---3--:R-:W-:Y:S01]  /*02b0*/  LEA R8, R0, R2, 0x3 ;  /* 0x0000000200087211 */ /* 0x008fe200078e18ff */
[----:B------:R-:W-:Y:S01]  /*02c0*/  IMAD.MOV.U32 R2, RZ, RZ, RZ ;  /* 0x000000ffff027224 */ /* 0x000fe200078e00ff */
[----:B------:R-:W-:Y:S02]  /*02d0*/  UISETP.GE.AND UP0, UPT, UR4, 0x1, UPT ;  /* 0x000000010400788c */ /* 0x000fe4000bf06270 */
[----:B------:R0:W-:Y:S04]  /*02e0*/  STS [R7], RZ ;  /* 0x000000ff07007388 */ /* 0x0001e80000000800 */
[----:B------:R0:W-:Y:S03]  /*02f0*/  STS.64 [R8], R2 ;  /* 0x0000000208007388 */ /* 0x0001e60000000a00 */
[----:B------:R-:W-:Y:S05]  /*0300*/  BRA.U !UP0, `(.L_x_226) ;  /* 0x0000000108fc7547 */ /* 0x000fea000b800000 */
[----:B------:R-:W-:Y:S02]  /*0310*/  IMAD.MOV.U32 R9, RZ, RZ, RZ ;  /* 0x000000ffff097224 */ /* 0x000fe400078e00ff */
[----:B----4-:R-:W-:-:S07]  /*0320*/  IMAD.MOV.U32 R11, RZ, RZ, RZ ;  /* 0x000000ffff0b7224 */ /* 0x010fce00078e00ff */
.L_x_232:
[----:B0-----:R-:W0:Y:S01]  /*0330*/  LDC.64 R14, c[0x0][0x398] ;  /* 0x0000e600ff0e7b82 */ /* 0x001e220000000a00 */
[----:B------:R-:W-:Y:S02]  /*0340*/  IABS R18, R9 ;  /* 0x0000000900127213 */ /* 0x000fe40000000000 */
[----:B01----:R-:W-:-:S04]  /*0350*/  IABS R2, R14 ;  /* 0x0000000e00027213 */ /* 0x003fc80000000000 */
[----:B------:R-:W0:Y:S08]  /*0360*/  I2F.RP R10, R2 ;  /* 0x00000002000a7306 */ /* 0x000e300000209400 */
[----:B0-----:R-:W0:Y:S02]  /*0370*/  MUFU.RCP R10, R10 ;  /* 0x0000000a000a7308 */ /* 0x001e240000001000 */
[----:B0-----:R-:W-:Y:S01]  /*0380*/  IADD3 R12, PT, PT, R10, 0xffffffe, RZ ;  /* 0x0ffffffe0a0c7810 */ /* 0x001fe20007ffe0ff */
[----:B------:R-:W-:Y:S06]  /*0390*/  BAR.SYNC.DEFER_BLOCKING 0x0 ;  /* 0x0000000000007b1d */ /* 0x000fec0000010000 */
[----:B------:R0:W1:Y:S02]  /*03a0*/  F2I.FTZ.U32.TRUNC.NTZ R13, R12 ;  /* 0x0000000c000d7305 */ /* 0x000064000021f000 */
[----:B0-----:R-:W-:-:S02]  /*03b0*/  IMAD.MOV.U32 R12, RZ, RZ, RZ ;  /* 0x000000ffff0c7224 */ /* 0x001fc400078e00ff */
[----:B-1----:R-:W-:Y:S01]  /*03c0*/  IMAD.MOV R17, RZ, RZ, -R13 ;  /* 0x000000ffff117224 */ /* 0x002fe200078e0a0d */
[----:B------:R-:W-:Y:S03]  /*03d0*/  LDS R10, [R7] ;  /* 0x00000000070a7984 */ /* 0x000fe60000000800 */
[----:B------:R-:W-:-:S04]  /*03e0*/  IMAD R17, R17, R2, RZ ;  /* 0x0000000211117224 */ /* 0x000fc800078e02ff */
[----:B------:R-:W-:Y:S01]  /*03f0*/  IMAD.HI.U32 R16, R13, R17, R12 ;  /* 0x000000110d107227 */ /* 0x000fe200078e000c */
[----:B------:R-:W-:-:S03]  /*0400*/  IADD3 R13, PT, PT, R0, R9, RZ ;  /* 0x00000009000d7210 */ /* 0x000fc60007ffe0ff */
[----:B------:R-:W-:Y:S02]  /*0410*/  IMAD.MOV.U32 R17, RZ, RZ, R18 ;  /* 0x000000ffff117224 */ /* 0x000fe400078e0012 */
[----:B------:R-:W-:Y:S02]  /*0420*/  IMAD R13, R13, 0x4, R6 ;  /* 0x000000040d0d7824 */ /* 0x000fe400078e0206 */
[----:B------:R-:W-:-:S04]  /*0430*/  IMAD.HI.U32 R16, R16, R17, RZ ;  /* 0x0000001110107227 */ /* 0x000fc800078e00ff */
[----:B------:R-:W-:Y:S01]  /*0440*/  IMAD.MOV R16, RZ, RZ, -R16 ;  /* 0x000000ffff107224 */ /* 0x000fe200078e0a10 */
[----:B------:R-:W0:Y:S03]  /*0450*/  LDS R13, [R13] ;  /* 0x000000000d0d7984 */ /* 0x000e260000000800 */
[----:B------:R-:W-:-:S05]  /*0460*/  IMAD R17, R2, R16, R17 ;  /* 0x0000001002117224 */ /* 0x000fca00078e0211 */
[----:B------:R-:W-:-:S13]  /*0470*/  ISETP.GT.U32.AND P0, PT, R2, R17, PT ;  /* 0x000000110200720c */ /* 0x000fda0003f04070 */
[----:B------:R-:W-:Y:S02]  /*0480*/  @!P0 IADD3 R17, PT, PT, R17, -R2, RZ ;  /* 0x8000000211118210 */ /* 0x000fe40007ffe0ff */
[C---:B------:R-:W-:Y:S02]  /*0490*/  ISETP.GE.AND P0, PT, R9.reuse, RZ, PT ;  /* 0x000000ff0900720c */ /* 0x040fe40003f06270 */
[----:B------:R-:W-:Y:S02]  /*04a0*/  ISETP.GT.U32.AND P1, PT, R2, R17, PT ;  /* 0x000000110200720c */ /* 0x000fe40003f24070 */
[----:B------:R-:W-:-:S11]  /*04b0*/  IADD3 R9, PT, PT, R9, 0x1, RZ ;  /* 0x0000000109097810 */ /* 0x000fd60007ffe0ff */
[----:B------:R-:W-:Y:S01]  /*04c0*/  @!P1 IMAD.IADD R17, R17, 0x1, -R2 ;  /* 0x0000000111119824 */ /* 0x000fe200078e0a02 */
[----:B------:R-:W-:Y:S01]  /*04d0*/  ISETP.NE.AND P1, PT, R14, RZ, PT ;  /* 0x000000ff0e00720c */ /* 0x000fe20003f25270 */
[----:B0-----:R-:W-:Y:S02]  /*04e0*/  FADD R2, R10, R13 ;  /* 0x0000000d0a027221 */ /* 0x001fe40000000000 */
[----:B------:R-:W-:Y:S01]  /*04f0*/  @!P0 IMAD.MOV R17, RZ, RZ, -R17 ;  /* 0x000000ffff118224 */ /* 0x000fe200078e0a11 */
[----:B------:R-:W-:Y:S02]  /*0500*/  ISETP.NE.AND P0, PT, R9, R15, PT ;  /* 0x0000000f0900720c */ /* 0x000fe40003f05270 */
[----:B------:R0:W-:Y:S07]  /*0510*/  STS [R7], R2 ;  /* 0x0000000207007388 */ /* 0x0001ee0000000800 */
[----:B------:R-:W-:-:S04]  /*0520*/  @!P1 LOP3.LUT R17, RZ, R14, RZ, 0x33, !PT ;  /* 0x0000000eff119212 */ /* 0x000fc800078e33ff */
[----:B------:R-:W-:-:S13]  /*0530*/  ISETP.NE.AND P1, PT, R17, RZ, PT ;  /* 0x000000ff1100720c */ /* 0x000fda0003f25270 */
[----:B0-----:R-:W-:Y:S05]  /*0540*/  @P1 BRA `(.L_x_227) ;  /* 0x0000000000681947 */ /* 0x001fea0003800000 */
[----:B------:R0:W-:Y:S01]  /*0550*/  STS.64 [R8], R2 ;  /* 0x0000000208007388 */ /* 0x0001e20000000a00 */
[----:B------:R-:W-:-:S13]  /*0560*/  ISETP.GE.U32.AND P1, PT, R5, 0x2, PT ;  /* 0x000000020500780c */ /* 0x000fda0003f26070 */
[----:B0-----:R-:W-:Y:S05]  /*0570*/  @!P1 BRA `(.L_x_228) ;  /* 0x00000000003c9947 */ /* 0x001fea0003800000 */
[----:B------:R-:W-:-:S07]  /*0580*/  IMAD.MOV.U32 R13, RZ, RZ, R5 ;  /* 0x000000ffff0d7224 */ /* 0x000fce00078e0005 */
.L_x_231:
[--C-:B------:R-:W-:Y:S01]  /*0590*/  IMAD.MOV.U32 R2, RZ, RZ, R13.reuse ;  /* 0x000000ffff027224 */ /* 0x100fe200078e000d */
[----:B------:R-:W-:Y:S01]  /*05a0*/  SHF.R.U32.HI R13, RZ, 0x1, R13 ;  /* 0x00000001ff0d7819 */ /* 0x000fe2000001160d */
[----:B------:R-:W-:Y:S03]  /*05b0*/  BSSY.RECONVERGENT B0, `(.L_x_229) ;  /* 0x0000008000007945 */ /* 0x000fe60003800200 */
[----:B------:R-:W-:-:S13]  /*05c0*/  ISETP.GE.U32.AND P1, PT, R0, R13, PT ;  /* 0x0000000d0000720c */ /* 0x000fda0003f26070 */
[----:B0-----:R-:W-:Y:S05]  /*05d0*/  @P1 BRA `(.L_x_230) ;  /* 0x0000000000141947 */ /* 0x001fea0003800000 */
[----:B------:R-:W-:Y:S01]  /*05e0*/  LEA R10, R13, R8, 0x3 ;  /* 0x000000080d0a7211 */ /* 0x000fe200078e18ff */
[----:B------:R-:W-:Y:S04]  /*05f0*/  LDS R15, [R8] ;  /* 0x00000000080f7984 */ /* 0x000fe80000000800 */
[----:B------:R-:W0:Y:S02]  /*0600*/  LDS.64 R16, [R10] ;  /* 0x000000000a107984 */ /* 0x000e240000000a00 */
[----:B0-----:R-:W-:-:S13]  /*0610*/  FSETP.GEU.AND P1, PT, R15, R16, PT ;  /* 0x000000100f00720b */ /* 0x001fda0003f2e000 */
[----:B------:R0:W-:Y:S02]  /*0620*/  @!P1 STS.64 [R8], R16 ;  /* 0x0000001008009388 */ /* 0x0001e40000000a00 */
.L_x_230:
[----:B------:R-:W-:Y:S05]  /*0630*/  BSYNC.RECONVERGENT B0 ;  /* 0x0000000000007941 */ /* 0x000fea0003800200 */
.L_x_229:
[----:B------:R-:W-:Y:S01]  /*0640*/  BAR.SYNC.DEFER_BLOCKING 0x0 ;  /* 0x0000000000007b1d */ /* 0x000fe20000010000 */
[----:B------:R-:W-:-:S13]  /*0650*/  ISETP.GT.U32.AND P1, PT, R2, 0x3, PT ;  /* 0x000000030200780c */ /* 0x000fda0003f24070 */
[----:B------:R-:W-:Y:S05]  /*0660*/  @P1 BRA `(.L_x_231) ;  /* 0xfffffffc00c81947 */ /* 0x000fea000383ffff */
.L_x_228:
[----:B------:R-:W-:-:S13]  /*0670*/  ISETP.NE.AND P1, PT, R0, RZ, PT ;  /* 0x000000ff0000720c */ /* 0x000fda0003f25270 */
[----:B------:R-:W1:Y:S01]  /*0680*/  @!P1 S2R R13, SR_CgaCtaId ;  /* 0x00000000000d9919 */ /* 0x000e620000008800 */
[----:B------:R-:W-:-:S04]  /*0690*/  @!P1 MOV R2, 0x400 ;  /* 0x0000040000029802 */ /* 0x000fc80000000f00 */
[----:B-1----:R-:W-:Y:S01]  /*06a0*/  @!P1 LEA R13, R13, R2, 0x18 ;  /* 0x000000020d0d9211 */ /* 0x002fe200078ec0ff */
[C---:B------:R-:W-:Y:S02]  /*06b0*/  @!P1 IMAD R2, R11.reuse, 0x8, R4 ;  /* 0x000000080b029824 */ /* 0x040fe400078e0204 */
[----:B------:R-:W-:-:S03]  /*06c0*/  VIADD R11, R11, 0x1 ;  /* 0x000000010b0b7836 */ /* 0x000fc60000000000 */
[----:B------:R-:W1:Y:S04]  /*06d0*/  @!P1 LDS.64 R12, [R13] ;  /* 0x000000000d0c9984 */ /* 0x000e680000000a00 */
[----:B-1----:R1:W-:Y:S02]  /*06e0*/  @!P1 STS.64 [R2], R12 ;  /* 0x0000000c02009388 */ /* 0x0023e40000000a00 */
.L_x_227:
[----:B------:R-:W-:Y:S05]  /*06f0*/  @P0 BRA `(.L_x_232) ;  /* 0xfffffffc000c0947 */ /* 0x000fea000383ffff */
.L_x_226:
[----:B------:R-:W0:Y:S01]  /*0700*/  LDCU.64 UR4, c[0x0][0x398] ;  /* 0x00007300ff0477ac */ /* 0x000e220008000a00 */
[----:B------:R-:W-:Y:S01]  /*0710*/  BSSY.RECONVERGENT B0, `(.L_x_233) ;  /* 0x000000f000007945 */ /* 0x000fe20003800200 */
[----:B01----:R-:W-:Y:S01]  /*0720*/  IMAD R2, R0, UR4, RZ ;  /* 0x0000000400027c24 */ /* 0x003fe2000f8e02ff */
[----:B------:R-:W-:Y:S04]  /*0730*/  BAR.SYNC.DEFER_BLOCKING 0x0 ;  /* 0x0000000000007b1d */ /* 0x000fe80000010000 */
[----:B------:R-:W-:-:S13]  /*0740*/  ISETP.GE.U32.AND P0, PT, R2, UR5, PT ;  /* 0x0000000502007c0c */ /* 0x000fda000bf06070 */
[----:B------:R-:W-:Y:S05]  /*0750*/  @P0 BRA `(.L_x_234) ;  /* 0x0000000000280947 */ /* 0x000fea0003800000 */
[----:B------:R-:W-:Y:S01]  /*0760*/  SHF.L.U32 R4, R2, 0x2, RZ ;  /* 0x0000000202047819 */ /* 0x000fe200000006ff */
[----:B------:R-:W-:-:S03]  /*0770*/  IMAD R5, R5, 0x8, R8 ;  /* 0x0000000805057824 */ /* 0x000fc600078e0208 */
[----:B------:R-:W0:Y:S02]  /*0780*/  LDC R3, c[0x3][R4] ;  /* 0x00c0000004037b82 */ /* 0x000e240000000800 */
[----:B------:R-:W0:Y:S02]  /*0790*/  LDS.64 R6, [R5] ;  /* 0x0000000005067984 */ /* 0x000e240000000a00 */
[----:B0-----:R-:W-:-:S13]  /*07a0*/  FSETP.GT.AND P0, PT, R6, R3, PT ;  /* 0x000000030600720b */ /* 0x001fda0003f04000 */
[----:B------:R-:W0:Y:S08]  /*07b0*/  @P0 LDC R9, c[0x0][0x370] ;  /* 0x0000dc00ff090b82 */ /* 0x000e300000000800 */
[----:B------:R-:W1:Y:S01]  /*07c0*/  @P0 LDC.64 R2, c[0x0][0x388] ;  /* 0x0000e200ff020b82 */ /* 0x000e620000000a00 */
[----:B0-----:R-:W-:-:S04]  /*07d0*/  @P0 IMAD R9, R0, R9, UR8 ;  /* 0x0000000800090e24 */ /* 0x001fc8000f8e0209 */
[----:B-1----:R-:W-:-:S05]  /*07e0*/  @P0 IMAD.WIDE.U32 R2, R9, 0x8, R2 ;  /* 0x0000000809020825 */ /* 0x002fca00078e0002 */
[----:B------:R0:W-:Y:S02]  /*07f0*/  @P0 STG.E.64 desc[UR6][R2.64], R6 ;  /* 0x0000000602000986 */ /* 0x0001e4000c101b06 */
.L_x_234:
[----:B------:R-:W-:Y:S05]  /*0800*/  BSYNC.RECONVERGENT B0 ;  /* 0x0000000000007941 */ /* 0x000fea0003800200 */
.L_x_233:
[----:B------:R-:W-:Y:S06]  /*0810*/  BAR.SYNC.DEFER_BLOCKING 0x0 ;  /* 0x0000000000007b1d */ /* 0x000fec0000010000 */
[----:B------:R-:W-:Y:S05]  /*0820*/  EXIT ;  /* 0x000000000000794d */ /* 0x000fea0003800000 */
.L_x_235:
        /* <DEDUP_REMOVED lines=13> */
.L_x_261:


//--------------------- .text._Z23complexSquaredMagnitudeP6float2Pfl --------------------------
	.section	.text._Z23complexSquaredMagnitudeP6float2Pfl,"ax",@progbits
	.align	128
        .global         _Z23complexSquaredMagnitudeP6float2Pfl
        .type           _Z23complexSquaredMagnitudeP6float2Pfl,@function
        .size           _Z23complexSquaredMagnitudeP6float2Pfl,(.L_x_262 - _Z23complexSquaredMagnitudeP6float2Pfl)
        .other          _Z23complexSquaredMagnitudeP6float2Pfl,@"STO_CUDA_ENTRY STV_DEFAULT"
_Z23complexSquaredMagnitudeP6float2Pfl:
.text._Z23complexSquaredMagnitudeP6float2Pfl:
[----:B------:R-:W-:Y:S01]  /*0000*/  LDC R1, c[0x0][0x37c] ;  /* 0x0000df00ff017b82 */ /* 0x000fe20000000800 */
[----:B------:R-:W0:Y:S07]  /*0010*/  S2R R3, SR_TID.X ;  /* 0x0000000000037919 */ /* 0x000e2e0000002100 */
[----:B------:R-:W0:Y:S01]  /*0020*/  S2UR UR4, SR_CTAID.X ;  /* 0x00000000000479c3 */ /* 0x000e220000002500 */
[----:B------:R-:W1:Y:S07]  /*0030*/  LDCU.64 UR6, c[0x0][0x390] ;  /* 0x00007200ff0677ac */ /* 0x000e6e0008000a00 */
[----:B------:R-:W0:Y:S02]  /*0040*/  LDC R0, c[0x0][0x360] ;  /* 0x0000d800ff007b82 */ /* 0x000e240000000800 */
[----:B0-----:R-:W-:-:S05]  /*0050*/  IMAD R0, R0, UR4, R3 ;  /* 0x0000000400007c24 */ /* 0x001fca000f8e0203 */
[----:B-1----:R-:W-:-:S04]  /*0060*/  ISETP.GE.U32.AND P0, PT, R0, UR6, PT ;  /* 0x0000000600007c0c */ /* 0x002fc8000bf06070 */
[----:B------:R-:W-:-:S13]  /*0070*/  ISETP.GE.AND.EX P0, PT, RZ, UR7, PT, P0 ;  /* 0x00000007ff007c0c */ /* 0x000fda000bf06300 */
[----:B------:R-:W-:Y:S05]  /*0080*/  @P0 EXIT ;  /* 0x000000000000094d */ /* 0x000fea0003800000 */
[----:B------:R-:W0:Y:S01]  /*0090*/  LDCU.128 UR8, c[0x0][0x380] ;  /* 0x00007000ff0877ac */ /* 0x000e220008000c00 */
[----:B------:R-:W1:Y:S01]  /*00a0*/  LDCU.64 UR4, c[0x0][0x358] ;  /* 0x00006b00ff0477ac */ /* 0x000e620008000a00 */
[----:B0-----:R-:W-:-:S04]  /*00b0*/  LEA R2, P0, R0, UR8, 0x3 ;  /* 0x0000000800027c11 */ /* 0x001fc8000f8018ff */
[----:B------:R-:W-:-:S06]  /*00c0*/  LEA.HI.X R3, R0, UR9, RZ, 0x3, P0 ;  /* 0x0000000900037c11 */ /* 0x000fcc00080f1cff */
[----:B-1----:R-:W2:Y:S01]  /*00d0*/  LDG.E.64 R2, desc[UR4][R2.64] ;  /* 0x0000000402027981 */ /* 0x002ea2000c1e1b00 */
[----:B------:R-:W-:-:S04]  /*00e0*/  LEA R4, P0, R0, UR10, 0x2 ;  /* 0x0000000a00047c11 */ /* 0x000fc8000f8010ff */
[----:B------:R-:W-:Y:S01]  /*00f0*/  LEA.HI.X R5, R0, UR11, RZ, 0x2, P0 ;  /* 0x0000000b00057c11 */ /* 0x000fe200080f14ff */
[----:B--2---:R-:W-:-:S04]  /*0100*/  FMUL R7, R3, R3 ;  /* 0x0000000303077220 */ /* 0x004fc80000400000 */
[----:B------:R-:W-:-:S05]  /*0110*/  FFMA R7, R2, R2, R7 ;  /* 0x0000000202077223 */ /* 0x000fca0000000007 */
[----:B------:R-:W-:Y:S01]  /*0120*/  STG.E desc[UR4][R4.64], R7 ;  /* 0x0000000704007986 */ /* 0x000fe2000c101904 */
[----:B------:R-:W-:Y:S05]  /*0130*/  EXIT ;  /* 0x000000000000794d */ /* 0x000fea0003800000 */
.L_x_236:
        /* <DEDUP_REMOVED lines=12> */
.L_x_262:


//--------------------- .text._Z23normaliseByMedianAndMADP6float2ffffl --------------------------
	.section	.text._Z23normaliseByMedianAndMADP6float2ffffl,"ax",@progbits
	.align	128
        .global         _Z23normaliseByMedianAndMADP6float2ffffl
        .type           _Z23normaliseByMedianAndMADP6float2ffffl,@function
        .size           _Z23normaliseByMedianAndMADP6float2ffffl,(.L_x_255 - _Z23normaliseByMedianAndMADP6float2ffffl)
        .other          _Z23normaliseByMedianAndMADP6float2ffffl,@"STO_CUDA_ENTRY STV_DEFAULT"
_Z23normaliseByMedianAndMADP6float2ffffl:
.text._Z23normaliseByMedianAndMADP6float2ffffl:
        /* <DEDUP_REMOVED lines=9> */
[----:B------:R-:W0:Y:S01]  /*0090*/  LDCU.64 UR6, c[0x0][0x380] ;  /* 0x00007000ff0677ac */ /* 0x000e220008000a00 */
[----:B------:R-:W1:Y:S01]  /*00a0*/  LDCU.64 UR4, c[0x0][0x358] ;  /* 0x00006b00ff0477ac */ /* 0x000e620008000a00 */
[----:B------:R-:W2:Y:S01]  /*00b0*/  LDCU.64 UR8, c[0x0][0x390] ;  /* 0x00007200ff0877ac */ /* 0x000ea20008000a00 */
[----:B0-----:R-:W-:-:S04]  /*00c0*/  LEA R4, P0, R0, UR6, 0x3 ;  /* 0x0000000600047c11 */ /* 0x001fc8000f8018ff */
[----:B------:R-:W-:-:S05]  /*00d0*/  LEA.HI.X R5, R0, UR7, RZ, 0x3, P0 ;  /* 0x0000000700057c11 */ /* 0x000fca00080f1cff */
[----:B-1----:R-:W3:Y:S01]  /*00e0*/  LDG.E.64 R6, desc[UR4][R4.64] ;  /* 0x0000000404067981 */ /* 0x002ee2000c1e1b00 */
[----:B--2---:R-:W0:Y:S01]  /*00f0*/  F2F.F64.F32 R2, UR8 ;  /* 0x0000000800027d10 */ /* 0x004e220008201800 */
[----:B------:R-:W-:Y:S01]  /*0100*/  UMOV UR6, 0xc710cb29 ;  /* 0xc710cb2900067882 */ /* 0x000fe20000000000 */
[----:B------:R-:W-:Y:S01]  /*0110*/  UMOV UR7, 0x3ff7b8ba ;  /* 0x3ff7b8ba00077882 */ /* 0x000fe20000000000 */
[----:B------:R-:W3:Y:S01]  /*0120*/  LDCU UR8, c[0x0][0x388] ;  /* 0x00007100ff0877ac */ /* 0x000ee20008000800 */
[----:B------:R-:W-:Y:S01]  /*0130*/  BSSY.RECONVERGENT B0, `(.L_x_237) ;  /* 0x0000013000007945 */ /* 0x000fe20003800200 */
[----:B0-----:R-:W-:-:S03]  /*0140*/  DMUL R10, R2, UR6 ;  /* 0x00000006020a7c28 */ /* 0x001fc60008000000 */
[----:B------:R-:W0:Y:S08]  /*0150*/  F2F.F64.F32 R2, UR9 ;  /* 0x0000000900027d10 */ /* 0x000e300008201800 */
[----:B------:R-:W1:Y:S01]  /*0160*/  F2F.F32.F64 R11, R10 ;  /* 0x0000000a000b7310 */ /* 0x000e620000301000 */
[----:B0-----:R-:W-:-:S07]  /*0170*/  DMUL R8, R2, UR6 ;  /* 0x0000000602087c28 */ /* 0x001fce0008000000 */
[----:B-1----:R-:W0:Y:S08]  /*0180*/  MUFU.RCP R12, R11 ;  /* 0x0000000b000c7308 */ /* 0x002e300000001000 */
[----:B------:R1:W2:Y:S01]  /*0190*/  F2F.F32.F64 R9, R8 ;  /* 0x0000000800097310 */ /* 0x0002a20000301000 */
[----:B0-----:R-:W-:-:S04]  /*01a0*/  FFMA R3, -R11, R12, 1 ;  /* 0x3f8000000b037423 */ /* 0x001fc8000000010c */
[----:B------:R-:W-:Y:S01]  /*01b0*/  FFMA R3, R12, R3, R12 ;  /* 0x000000030c037223 */ /* 0x000fe2000000000c */
[----:B---3--:R-:W-:-:S04]  /*01c0*/  FADD R0, R6, -UR8 ;  /* 0x8000000806007e21 */ /* 0x008fc80008000000 */
[----:B------:R-:W0:Y:S01]  /*01d0*/  FCHK P0, R0, R11 ;  /* 0x0000000b00007302 */ /* 0x000e220000000000 */
[----:B------:R-:W-:-:S04]  /*01e0*/  FFMA R2, R0, R3, RZ ;  /* 0x0000000300027223 */ /* 0x000fc800000000ff */
[----:B------:R-:W-:-:S04]  /*01f0*/  FFMA R6, -R11, R2, R0 ;  /* 0x000000020b067223 */ /* 0x000fc80000000100 */
[----:B------:R-:W-:Y:S01]  /*0200*/  FFMA R2, R3, R6, R2 ;  /* 0x0000000603027223 */ /* 0x000fe20000000002 */
[----:B012---:R-:W-:Y:S06]  /*0210*/  @!P0 BRA `(.L_x_238) ;  /* 0x0000000000108947 */ /* 0x007fec0003800000 */
[----:B------:R-:W-:Y:S01]  /*0220*/  IMAD.MOV.U32 R3, RZ, RZ, R11 ;  /* 0x000000ffff037224 */ /* 0x000fe200078e000b */
[----:B------:R-:W-:-:S07]  /*0230*/  MOV R6, 0x250 ;  /* 0x0000025000067802 */ /* 0x000fce0000000f00 */
[----:B------:R-:W-:Y:S05]  /*0240*/  CALL.REL.NOINC `($__internal_0_$__cuda_sm3x_div_rn_noftz_f32_slowpath) ;  /* 0x0000000000507944 */ /* 0x000fea0003c00000 */
[----:B------:R-:W-:-:S07]  /*0250*/  IMAD.MOV.U32 R2, RZ, RZ, R0 ;  /* 0x000000ffff027224 */ /* 0x000fce00078e0000 */
.L_x_238:
[----:B------:R-:W-:Y:S05]  /*0260*/  BSYNC.RECONVERGENT B0 ;  /* 0x0000000000007941 */ /* 0x000fea0003800200 */
.L_x_237:
[----:B------:R-:W0:Y:S01]  /*0270*/  LDCU UR6, c[0x0][0x38c] ;  /* 0x00007180ff0677ac */ /* 0x000e220008000800 */
[----:B------:R-:W1:Y:S01]  /*0280*/  MUFU.RCP R6, R9 ;  /* 0x0000000900067308 */ /* 0x000e620000001000 */
[----:B------:R-:W-:Y:S01]  /*0290*/  BSSY.RECONVERGENT B0, `(.L_x_239) ;  /* 0x000000d000007945 */ /* 0x000fe20003800200 */
[----:B0-----:R-:W-:Y:S01]  /*02a0*/  FADD R0, R7, -UR6 ;  /* 0x8000000607007e21 */ /* 0x001fe20008000000 */
[----:B-1----:R-:W-:-:S05]  /*02b0*/  FFMA R3, -R9, R6, 1 ;  /* 0x3f80000009037423 */ /* 0x002fca0000000106 */
[----:B------:R-:W0:Y:S01]  /*02c0*/  FCHK P0, R0, R9 ;  /* 0x0000000900007302 */ /* 0x000e220000000000 */
[----:B------:R-:W-:-:S04]  /*02d0*/  FFMA R3, R6, R3, R6 ;  /* 0x0000000306037223 */ /* 0x000fc80000000006 */
[----:B------:R-:W-:-:S04]  /*02e0*/  FFMA R6, R0, R3, RZ ;  /* 0x0000000300067223 */ /* 0x000fc800000000ff */
[----:B------:R-:W-:-:S04]  /*02f0*/  FFMA R7, -R9, R6, R0 ;  /* 0x0000000609077223 */ /* 0x000fc80000000100 */
[----:B------:R-:W-:Y:S01]  /*0300*/  FFMA R3, R3, R7, R6 ;  /* 0x0000000703037223 */ /* 0x000fe20000000006 */
[----:B0-----:R-:W-:Y:S06]  /*0310*/  @!P0 BRA `(.L_x_240) ;  /* 0x0000000000108947 */ /* 0x001fec0003800000 */
[----:B------:R-:W-:Y:S01]  /*0320*/  IMAD.MOV.U32 R3, RZ, RZ, R9 ;  /* 0x000000ffff037224 */ /* 0x000fe200078e0009 */
[----:B------:R-:W-:-:S07]  /*0330*/  MOV R6, 0x350 ;  /* 0x0000035000067802 */ /* 0x000fce0000000f00 */
[----:B------:R-:W-:Y:S05]  /*0340*/  CALL.REL.NOINC `($__internal_0_$__cuda_sm3x_div_rn_noftz_f32_slowpath) ;  /* 0x0000000000107944 */ /* 0x000fea0003c00000 */
[----:B------:R-:W-:-:S07]  /*0350*/  IMAD.MOV.U32 R3, RZ, RZ, R0 ;  /* 0x000000ffff037224 */ /* 0x000fce00078e0000 */
.L_x_240:
[----:B------:R-:W-:Y:S05]  /*0360*/  BSYNC.RECONVERGENT B0 ;  /* 0x0000000000007941 */ /* 0x000fea0003800200 */
.L_x_239:
[----:B------:R-:W-:Y:S01]  /*0370*/  STG.E.64 desc[UR4][R4.64], R2 ;  /* 0x0000000204007986 */ /* 0x000fe2000c101b04 */
[----:B------:R-:W-:Y:S05]  /*0380*/  EXIT ;  /* 0x000000000000794d */ /* 0x000fea0003800000 */
        .weak           $__internal_0_$__cuda_sm3x_div_rn_noftz_f32_slowpath
        .type           $__internal_0_$__cuda_sm3x_div_rn_noftz_f32_slowpath,@function
        .size           $__internal_0_$__cuda_sm3x_div_rn_noftz_f32_slowpath,(.L_x_255 - $__internal_0_$__cuda_sm3x_div_rn_noftz_f32_slowpath)
$__internal_0_$__cuda_sm3x_div_rn_noftz_f32_slowpath:
[----:B------:R-:W-:Y:S01]  /*0390*/  SHF.R.U32.HI R10, RZ, 0x17, R3 ;  /* 0x00000017ff0a7819 */ /* 0x000fe20000011603 */
[----:B------:R-:W-:Y:S01]  /*03a0*/  BSSY.RECONVERGENT B1, `(.L_x_241) ;  /* 0x0000062000017945 */ /* 0x000fe20003800200 */
[----:B------:R-:W-:Y:S02]  /*03b0*/  SHF.R.U32.HI R8, RZ, 0x17, R0 ;  /* 0x00000017ff087819 */ /* 0x000fe40000011600 */
[----:B------:R-:W-:Y:S02]  /*03c0*/  LOP3.LUT R14, R10, 0xff, RZ, 0xc0, !PT ;  /* 0x000000ff0a0e7812 */ /* 0x000fe400078ec0ff */
[----:B------:R-:W-:-:S03]  /*03d0*/  LOP3.LUT R12, R8, 0xff, RZ, 0xc0, !PT ;  /* 0x000000ff080c7812 */ /* 0x000fc600078ec0ff */
[----:B------:R-:W-:Y:S02]  /*03e0*/  VIADD R11, R14, 0xffffffff ;  /* 0xffffffff0e0b7836 */ /* 0x000fe40000000000 */
[----:B------:R-:W-:-:S03]  /*03f0*/  VIADD R10, R12, 0xffffffff ;  /* 0xffffffff0c0a7836 */ /* 0x000fc60000000000 */
[----:B------:R-:W-:-:S04]  /*0400*/  ISETP.GT.U32.AND P0, PT, R11, 0xfd, PT ;  /* 0x000000fd0b00780c */ /* 0x000fc80003f04070 */
[----:B------:R-:W-:-:S13]  /*0410*/  ISETP.GT.U32.OR P0, PT, R10, 0xfd, P0 ;  /* 0x000000fd0a00780c */ /* 0x000fda0000704470 */
[----:B------:R-:W-:Y:S01]  /*0420*/  @!P0 IMAD.MOV.U32 R8, RZ, RZ, RZ ;  /* 0x000000ffff088224 */ /* 0x000fe200078e00ff */
[----:B------:R-:W-:Y:S06]  /*0430*/  @!P0 BRA `(.L_x_242) ;  /* 0x00000000005c8947 */ /* 0x000fec0003800000 */
[----:B------:R-:W-:Y:S02]  /*0440*/  FSETP.GTU.FTZ.AND P0, PT, |R0|, +INF , PT ;  /* 0x7f8000000000780b */ /* 0x000fe40003f1c200 */
[----:B------:R-:W-:-:S04]  /*0450*/  FSETP.GTU.FTZ.AND P1, PT, |R3|, +INF , PT ;  /* 0x7f8000000300780b */ /* 0x000fc80003f3c200 */
[----:B------:R-:W-:-:S13]  /*0460*/  PLOP3.LUT P0, PT, P0, P1, PT, 0xf8, 0x8f ;  /* 0x00000000008f781c */ /* 0x000fda0000703f70 */
[----:B------:R-:W-:Y:S05]  /*0470*/  @P0 BRA `(.L_x_243) ;  /* 0x00000004004c0947 */ /* 0x000fea0003800000 */
[----:B------:R-:W-:-:S13]  /*0480*/  LOP3.LUT P0, RZ, R3, 0x7fffffff, R0, 0xc8, !PT ;  /* 0x7fffffff03ff7812 */ /* 0x000fda000780c800 */
[----:B------:R-:W-:Y:S05]  /*0490*/  @!P0 BRA `(.L_x_244) ;  /* 0x00000004003c8947 */ /* 0x000fea0003800000 */
[C---:B------:R-:W-:Y:S02]  /*04a0*/  FSETP.NEU.FTZ.AND P2, PT, |R0|.reuse, +INF , PT ;  /* 0x7f8000000000780b */ /* 0x040fe40003f5d200 */
[----:B------:R-:W-:Y:S02]  /*04b0*/  FSETP.NEU.FTZ.AND P1, PT, |R3|, +INF , PT ;  /* 0x7f8000000300780b */ /* 0x000fe40003f3d200 */
[----:B------:R-:W-:-:S11]  /*04c0*/  FSETP.NEU.FTZ.AND P0, PT, |R0|, +INF , PT ;  /* 0x7f8000000000780b */ /* 0x000fd60003f1d200 */
[----:B------:R-:W-:Y:S05]  /*04d0*/  @!P1 BRA !P2, `(.L_x_244) ;  /* 0x00000004002c9947 */ /* 0x000fea0005000000 */
[----:B------:R-:W-:-:S04]  /*04e0*/  LOP3.LUT P2, RZ, R0, 0x7fffffff, RZ, 0xc0, !PT ;  /* 0x7fffffff00ff7812 */ /* 0x000fc8000784c0ff */
[----:B------:R-:W-:-:S13]  /*04f0*/  PLOP3.LUT P1, PT, P1, P2, PT, 0x2f, 0xf2 ;  /* 0x0000000000f2781c */ /* 0x000fda0000f24577 */
[----:B------:R-:W-:Y:S05]  /*0500*/  @P1 BRA `(.L_x_245) ;  /* 0x0000000400181947 */ /* 0x000fea0003800000 */
[----:B------:R-:W-:-:S04]  /*0510*/  LOP3.LUT P1, RZ, R3, 0x7fffffff, RZ, 0xc0, !PT ;  /* 0x7fffffff03ff7812 */ /* 0x000fc8000782c0ff */
[----:B------:R-:W-:-:S13]  /*0520*/  PLOP3.LUT P0, PT, P0, P1, PT, 0x2f, 0xf2 ;  /* 0x0000000000f2781c */ /* 0x000fda0000702577 */
[----:B------:R-:W-:Y:S05]  /*0530*/  @P0 BRA `(.L_x_246) ;  /* 0x0000000400000947 */ /* 0x000fea0003800000 */
[----:B------:R-:W-:Y:S02]  /*0540*/  ISETP.GE.AND P0, PT, R10, RZ, PT ;  /* 0x000000ff0a00720c */ /* 0x000fe40003f06270 */
[----:B------:R-:W-:-:S11]  /*0550*/  ISETP.GE.AND P1, PT, R11, RZ, PT ;  /* 0x000000ff0b00720c */ /* 0x000fd60003f26270 */
[----:B------:R-:W-:Y:S02]  /*0560*/  @P0 IMAD.MOV.U32 R8, RZ, RZ, RZ ;  /* 0x000000ffff080224 */ /* 0x000fe400078e00ff */
[----:B------:R-:W-:Y:S01]  /*0570*/  @!P0 FFMA R0, R0, 1.84467440737095516160e+19, RZ ;  /* 0x5f80000000008823 */ /* 0x000fe200000000ff */
[----:B------:R-:W-:Y:S02]  /*0580*/  @!P0 IMAD.MOV.U32 R8, RZ, RZ, -0x40 ;  /* 0xffffffc0ff088424 */ /* 0x000fe400078e00ff */
[----:B------:R-:W-:Y:S02]  /*0590*/  @!P1 FFMA R3, R3, 1.84467440737095516160e+19, RZ ;  /* 0x5f80000003039823 */ /* 0x000fe400000000ff */
[----:B------:R-:W-:-:S07]  /*05a0*/  @!P1 VIADD R8, R8, 0x40 ;  /* 0x0000004008089836 */ /* 0x000fce0000000000 */
.L_x_242:
[----:B------:R-:W-:Y:S01]  /*05b0*/  LEA R10, R14, 0xc0800000, 0x17 ;  /* 0xc08000000e0a7811 */ /* 0x000fe200078eb8ff */
[----:B------:R-:W-:Y:S04]  /*05c0*/  BSSY.RECONVERGENT B2, `(.L_x_247) ;  /* 0x0000036000027945 */ /* 0x000fe80003800200 */
[----:B------:R-:W-:Y:S02]  /*05d0*/  IMAD.IADD R10, R3, 0x1, -R10 ;  /* 0x00000001030a7824 */ /* 0x000fe400078e0a0a */
[----:B------:R-:W-:Y:S02]  /*05e0*/  VIADD R3, R12, 0xffffff81 ;  /* 0xffffff810c037836 */ /* 0x000fe40000000000 */
[----:B------:R-:W0:Y:S01]  /*05f0*/  MUFU.RCP R11, R10 ;  /* 0x0000000a000b7308 */ /* 0x000e220000001000 */
[----:B------:R-:W-:Y:S01]  /*0600*/  FADD.FTZ R13, -R10, -RZ ;  /* 0x800000ff0a0d7221 */ /* 0x000fe20000010100 */
[----:B------:R-:W-:-:S03]  /*0610*/  IMAD R0, R3, -0x800000, R0 ;  /* 0xff80000003007824 */ /* 0x000fc600078e0200 */
[----:B0-----:R-:W-:-:S04]  /*0620*/  FFMA R12, R11, R13, 1 ;  /* 0x3f8000000b0c7423 */ /* 0x001fc8000000000d */
[----:B------:R-:W-:-:S04]  /*0630*/  FFMA R16, R11, R12, R11 ;  /* 0x0000000c0b107223 */ /* 0x000fc8000000000b */
[----:B------:R-:W-:-:S04]  /*0640*/  FFMA R11, R0, R16, RZ ;  /* 0x00000010000b7223 */ /* 0x000fc800000000ff */
[----:B------:R-:W-:-:S04]  /*0650*/  FFMA R12, R13, R11, R0 ;  /* 0x0000000b0d0c7223 */ /* 0x000fc80000000000 */
[----:B------:R-:W-:Y:S01]  /*0660*/  FFMA R15, R16, R12, R11 ;  /* 0x0000000c100f7223 */ /* 0x000fe2000000000b */
[----:B------:R-:W-:-:S03]  /*0670*/  IADD3 R11, PT, PT, R3, 0x7f, -R14 ;  /* 0x0000007f030b7810 */ /* 0x000fc60007ffe80e */
[----:B------:R-:W-:Y:S02]  /*0680*/  FFMA R12, R13, R15, R0 ;  /* 0x0000000f0d0c7223 */ /* 0x000fe40000000000 */
[----:B------:R-:W-:Y:S02]  /*0690*/  IMAD.IADD R11, R11, 0x1, R8 ;  /* 0x000000010b0b7824 */ /* 0x000fe400078e0208 */
[----:B------:R-:W-:-:S05]  /*06a0*/  FFMA R0, R16, R12, R15 ;  /* 0x0000000c10007223 */ /* 0x000fca000000000f */
[----:B------:R-:W-:-:S04]  /*06b0*/  SHF.R.U32.HI R3, RZ, 0x17, R0 ;  /* 0x00000017ff037819 */ /* 0x000fc80000011600 */
[----:B------:R-:W-:-:S05]  /*06c0*/  LOP3.LUT R3, R3, 0xff, RZ, 0xc0, !PT ;  /* 0x000000ff03037812 */ /* 0x000fca00078ec0ff */
[----:B------:R-:W-:-:S04]  /*06d0*/  IMAD.IADD R13, R3, 0x1, R11 ;  /* 0x00000001030d7824 */ /* 0x000fc800078e020b */
[----:B------:R-:W-:-:S05]  /*06e0*/  VIADD R3, R13, 0xffffffff ;  /* 0xffffffff0d037836 */ /* 0x000fca0000000000 */
[----:B------:R-:W-:-:S13]  /*06f0*/  ISETP.GE.U32.AND P0, PT, R3, 0xfe, PT ;  /* 0x000000fe0300780c */ /* 0x000fda0003f06070 */
[----:B------:R-:W-:Y:S05]  /*0700*/  @!P0 BRA `(.L_x_248) ;  /* 0x0000000000808947 */ /* 0x000fea0003800000 */
[----:B------:R-:W-:-:S13]  /*0710*/  ISETP.GT.AND P0, PT, R13, 0xfe, PT ;  /* 0x000000fe0d00780c */ /* 0x000fda0003f04270 */
[----:B------:R-:W-:Y:S05]  /*0720*/  @P0 BRA `(.L_x_249) ;  /* 0x00000000006c0947 */ /* 0x000fea0003800000 */
[----:B------:R-:W-:-:S13]  /*0730*/  ISETP.GE.AND P0, PT, R13, 0x1, PT ;  /* 0x000000010d00780c */ /* 0x000fda0003f06270 */
[----:B------:R-:W-:Y:S05]  /*0740*/  @P0 BRA `(.L_x_250) ;  /* 0x0000000000740947 */ /* 0x000fea0003800000 */
[----:B------:R-:W-:Y:S02]  /*0750*/  ISETP.GE.AND P0, PT, R13, -0x18, PT ;  /* 0xffffffe80d00780c */ /* 0x000fe40003f06270 */
[----:B------:R-:W-:-:S11]  /*0760*/  LOP3.LUT R0, R0, 0x80000000, RZ, 0xc0, !PT ;  /* 0x8000000000007812 */ /* 0x000fd600078ec0ff */
[----:B------:R-:W-:Y:S05]  /*0770*/  @!P0 BRA `(.L_x_250) ;  /* 0x0000000000688947 */ /* 0x000fea0003800000 */
[CCC-:B------:R-:W-:Y:S01]  /*0780*/  FFMA.RZ R3, R16.reuse, R12.reuse, R15.reuse ;  /* 0x0000000c10037223 */ /* 0x1c0fe2000000c00f */
[C---:B------:R-:W-:Y:S02]  /*0790*/  VIADD R11, R13.reuse, 0x20 ;  /* 0x000000200d0b7836 */ /* 0x040fe40000000000 */
[CCC-:B------:R-:W-:Y:S01]  /*07a0*/  FFMA.RM R8, R16.reuse, R12.reuse, R15.reuse ;  /* 0x0000000c10087223 */ /* 0x1c0fe2000000400f */
[----:B------:R-:W-:Y:S02]  /*07b0*/  ISETP.NE.AND P2, PT, R13, RZ, PT ;  /* 0x000000ff0d00720c */ /* 0x000fe40003f45270 */
[----:B------:R-:W-:Y:S01]  /*07c0*/  LOP3.LUT R10, R3, 0x7fffff, RZ, 0xc0, !PT ;  /* 0x007fffff030a7812 */ /* 0x000fe200078ec0ff */
[----:B------:R-:W-:Y:S01]  /*07d0*/  FFMA.RP R3, R16, R12, R15 ;  /* 0x0000000c10037223 */ /* 0x000fe2000000800f */
[----:B------:R-:W-:Y:S01]  /*07e0*/  IMAD.MOV R12, RZ, RZ, -R13 ;  /* 0x000000ffff0c7224 */ /* 0x000fe200078e0a0d */
[----:B------:R-:W-:Y:S02]  /*07f0*/  ISETP.NE.AND P1, PT, R13, RZ, PT ;  /* 0x000000ff0d00720c */ /* 0x000fe40003f25270 */
[----:B------:R-:W-:-:S02]  /*0800*/  LOP3.LUT R10, R10, 0x800000, RZ, 0xfc, !PT ;  /* 0x008000000a0a7812 */ /* 0x000fc400078efcff */
[----:B------:R-:W-:Y:S02]  /*0810*/  FSETP.NEU.FTZ.AND P0, PT, R3, R8, PT ;  /* 0x000000080300720b */ /* 0x000fe40003f1d000 */
[----:B------:R-:W-:Y:S02]  /*0820*/  SHF.L.U32 R11, R10, R11, RZ ;  /* 0x0000000b0a0b7219 */ /* 0x000fe400000006ff */
[----:B------:R-:W-:Y:S02]  /*0830*/  SEL R3, R12, RZ, P2 ;  /* 0x000000ff0c037207 */ /* 0x000fe40001000000 */
[----:B------:R-:W-:Y:S02]  /*0840*/  ISETP.NE.AND P1, PT, R11, RZ, P1 ;  /* 0x000000ff0b00720c */ /* 0x000fe40000f25270 */
[----:B------:R-:W-:Y:S02]  /*0850*/  SHF.R.U32.HI R3, RZ, R3, R10 ;  /* 0x00000003ff037219 */ /* 0x000fe4000001160a */
[----:B------:R-:W-:-:S02]  /*0860*/  PLOP3.LUT P0, PT, P0, P1, PT, 0xf8, 0x8f ;  /* 0x00000000008f781c */ /* 0x000fc40000703f70 */
[----:B------:R-:W-:Y:S02]  /*0870*/  SHF.R.U32.HI R11, RZ, 0x1, R3 ;  /* 0x00000001ff0b7819 */ /* 0x000fe40000011603 */
[----:B------:R-:W-:-:S04]  /*0880*/  SEL R8, RZ, 0x1, !P0 ;  /* 0x00000001ff087807 */ /* 0x000fc80004000000 */
[----:B------:R-:W-:-:S04]  /*0890*/  LOP3.LUT R8, R8, 0x1, R11, 0xf8, !PT ;  /* 0x0000000108087812 */ /* 0x000fc800078ef80b */
[----:B------:R-:W-:-:S05]  /*08a0*/  LOP3.LUT R8, R8, R3, RZ, 0xc0, !PT ;  /* 0x0000000308087212 */ /* 0x000fca00078ec0ff */
[----:B------:R-:W-:-:S05]  /*08b0*/  IMAD.IADD R11, R11, 0x1, R8 ;  /* 0x000000010b0b7824 */ /* 0x000fca00078e0208 */
[----:B------:R-:W-:Y:S01]  /*08c0*/  LOP3.LUT R0, R11, R0, RZ, 0xfc, !PT ;  /* 0x000000000b007212 */ /* 0x000fe200078efcff */
[----:B------:R-:W-:Y:S06]  /*08d0*/  BRA `(.L_x_250) ;  /* 0x0000000000107947 */ /* 0x000fec0003800000 */
.L_x_249:
[----:B------:R-:W-:-:S04]  /*08e0*/  LOP3.LUT R0, R0, 0x80000000, RZ, 0xc0, !PT ;  /* 0x8000000000007812 */ /* 0x000fc800078ec0ff */
[----:B------:R-:W-:Y:S01]  /*08f0*/  LOP3.LUT R0, R0, 0x7f800000, RZ, 0xfc, !PT ;  /* 0x7f80000000007812 */ /* 0x000fe200078efcff */
[----:B------:R-:W-:Y:S06]  /*0900*/  BRA `(.L_x_250) ;  /* 0x0000000000047947 */ /* 0x000fec0003800000 */
.L_x_248:
[----:B------:R-:W-:-:S07]  /*0910*/  IMAD R0, R11, 0x800000, R0 ;  /* 0x008000000b007824 */ /* 0x000fce00078e0200 */
.L_x_250:
[----:B------:R-:W-:Y:S05]  /*0920*/  BSYNC.RECONVERGENT B2 ;  /* 0x0000000000027941 */ /* 0x000fea0003800200 */
.L_x_247:
[----:B------:R-:W-:Y:S05]  /*0930*/  BRA `(.L_x_251) ;  /* 0x0000000000207947 */ /* 0x000fea0003800000 */
.L_x_246:
[----:B------:R-:W-:-:S04]  /*0940*/  LOP3.LUT R0, R3, 0x80000000, R0, 0x48, !PT ;  /* 0x8000000003007812 */ /* 0x000fc800078e4800 */
[----:B------:R-:W-:Y:S01]  /*0950*/  LOP3.LUT R0, R0, 0x7f800000, RZ, 0xfc, !PT ;  /* 0x7f80000000007812 */ /* 0x000fe200078efcff */
[----:B------:R-:W-:Y:S06]  /*0960*/  BRA `(.L_x_251) ;  /* 0x0000000000147947 */ /* 0x000fec0003800000 */
.L_x_245:
[----:B------:R-:W-:Y:S01]  /*0970*/  LOP3.LUT R0, R3, 0x80000000, R0, 0x48, !PT ;  /* 0x8000000003007812 */ /* 0x000fe200078e4800 */
[----:B------:R-:W-:Y:S06]  /*0980*/  BRA `(.L_x_251) ;  /* 0x00000000000c7947 */ /* 0x000fec0003800000 */
.L_x_244:
[----:B------:R-:W0:Y:S01]  /*0990*/  MUFU.RSQ R0, -QNAN ;  /* 0xffc0000000007908 */ /* 0x000e220000001400 */
[----:B------:R-:W-:Y:S05]  /*09a0*/  BRA `(.L_x_251) ;  /* 0x0000000000047947 */ /* 0x000fea0003800000 */
.L_x_243:
[----:B------:R-:W-:-:S07]  /*09b0*/  FADD.FTZ R0, R0, R3 ;  /* 0x0000000300007221 */ /* 0x000fce0000010000 */
.L_x_251:
[----:B------:R-:W-:Y:S05]  /*09c0*/  BSYNC.RECONVERGENT B1 ;  /* 0x0000000000017941 */ /* 0x000fea0003800200 */
.L_x_241:
[----:B------:R-:W-:Y:S02]  /*09d0*/  IMAD.MOV.U32 R10, RZ, RZ, R6 ;  /* 0x000000ffff0a7224 */ /* 0x000fe400078e0006 */
[----:B------:R-:W-:-:S04]  /*09e0*/  IMAD.MOV.U32 R11, RZ, RZ, 0x0 ;  /* 0x00000000ff0b7424 */ /* 0x000fc800078e00ff */
[----:B0-----:R-:W-:Y:S05]  /*09f0*/  RET.REL.NODEC R10 `(_Z23normaliseByMedianAndMADP6float2ffffl) ;  /* 0xfffffff40a807950 */ /* 0x001fea0003c3ffff */
.L_x_252:
        /* <DEDUP_REMOVED lines=16> */
.L_x_255:


//--------------------- .text._Z38subtractValueFromArrayAndTakeMagnitudePffl --------------------------
	.section	.text._Z38subtractValueFromArrayAndTakeMagnitudePffl,"ax",@progbits
	.align	128
        .global         _Z38subtractValueFromArrayAndTakeMagnitudePffl
        .type           _Z38subtractValueFromArrayAndTakeMagnitudePffl,@function
        .size           _Z38subtractValueFromArrayAndTakeMagnitudePffl,(.L_x_264 - _Z38subtractValueFromArrayAndTakeMagnitudePffl)
        .other          _Z38subtractValueFromArrayAndTakeMagnitudePffl,@"STO_CUDA_ENTRY STV_DEFAULT"
_Z38subtractValueFromArrayAndTakeMagnitudePffl:
.text._Z38subtractValueFromArrayAndTakeMagnitudePffl:
        /* <DEDUP_REMOVED lines=11> */
[C---:B0-----:R-:W-:Y:S01]  /*00b0*/  LEA R2, P0, R0.reuse, UR6, 0x2 ;  /* 0x0000000600027c11 */ /* 0x041fe2000f8010ff */
[----:B------:R-:W0:Y:S03]  /*00c0*/  LDCU UR6, c[0x0][0x388] ;  /* 0x00007100ff0677ac */ /* 0x000e260008000800 */
[----:B------:R-:W-:-:S05]  /*00d0*/  LEA.HI.X R3, R0, UR7, RZ, 0x2, P0 ;  /* 0x0000000700037c11 */ /* 0x000fca00080f14ff */
[----:B-1----:R-:W0:Y:S02]  /*00e0*/  LDG.E R0, desc[UR4][R2.64] ;  /* 0x0000000402007981 */ /* 0x002e24000c1e1900 */
[----:B0-----:R-:W-:-:S04]  /*00f0*/  FADD R0, R0, -UR6 ;  /* 0x8000000600007e21 */ /* 0x001fc80008000000 */
[----:B------:R-:W-:-:S05]  /*0100*/  FADD R5, |R0|, -RZ ;  /* 0x800000ff00057221 */ /* 0x000fca0000000200 */
[----:B------:R-:W-:Y:S01]  /*0110*/  STG.E desc[UR4][R2.64], R5 ;  /* 0x0000000502007986 */ /* 0x000fe2000c101904 */
[----:B------:R-:W-:Y:S05]  /*0120*/  EXIT ;  /* 0x000000000000794d */ /* 0x000fea0003800000 */
.L_x_253:
        /* <DEDUP_REMOVED lines=13> */
.L_x_264:


//--------------------- .text._Z19splitComplexNumbersP6float2PfS1_l --------------------------
	.section	.text._Z19splitComplexNumbersP6float2PfS1_l,"ax",@progbits
	.align	128
        .global         _Z19splitComplexNumbersP6float2PfS1_l
        .type           _Z19splitComplexNumbersP6float2PfS1_l,@function
        .size           _Z19splitComplexNumbersP6float2PfS1_l,(.L_x_265 - _Z19splitComplexNumbersP6float2PfS1_l)
        .other          _Z19splitComplexNumbersP6float2PfS1_l,@"STO_CUDA_ENTRY STV_DEFAULT"
_Z19splitComplexNumbersP6float2PfS1_l:
.text._Z19splitComplexNumbersP6float2PfS1_l:
        /* <DEDUP_REMOVED lines=11> */
[----:B------:R-:W2:Y:S01]  /*00b0*/  LDCU.64 UR6, c[0x0][0x390] ;  /* 0x00007200ff0677ac */ /* 0x000ea20008000a00 */
[----:B0-----:R-:W-:-:S04]  /*00c0*/  LEA R2, P0, R0, UR8, 0x3 ;  /* 0x0000000800027c11 */ /* 0x001fc8000f8018ff */
[----:B------:R-:W-:-:S06]  /*00d0*/  LEA.HI.X R3, R0, UR9, RZ, 0x3, P0 ;  /* 0x0000000900037c11 */ /* 0x000fcc00080f1cff */
[----:B-1----:R-:W3:Y:S01]  /*00e0*/  LDG.E.64 R2, desc[UR4][R2.64] ;  /* 0x0000000402027981 */ /* 0x002ee2000c1e1b00 */
[----:B------:R-:W-:Y:S01]  /*00f0*/  IMAD.SHL.U32 R6, R0, 0x4, RZ ;  /* 0x0000000400067824 */ /* 0x000fe200078e00ff */
[----:B------:R-:W-:-:S04]  /*0100*/  SHF.R.U32.HI R0, RZ, 0x1e, R0 ;  /* 0x0000001eff007819 */ /* 0x000fc80000011600 */
[C---:B------:R-:W-:Y:S02]  /*0110*/  IADD3 R4, P0, PT, R6.reuse, UR10, RZ ;  /* 0x0000000a06047c10 */ /* 0x040fe4000ff1e0ff */
[----:B--2---:R-:W-:Y:S02]  /*0120*/  IADD3 R6, P1, PT, R6, UR6, RZ ;  /* 0x0000000606067c10 */ /* 0x004fe4000ff3e0ff */
[C---:B------:R-:W-:Y:S02]  /*0130*/  IADD3.X R5, PT, PT, R0.reuse, UR11, RZ, P0, !PT ;  /* 0x0000000b00057c10 */ /* 0x040fe400087fe4ff */
[----:B------:R-:W-:-:S03]  /*0140*/  IADD3.X R7, PT, PT, R0, UR7, RZ, P1, !PT ;  /* 0x0000000700077c10 */ /* 0x000fc60008ffe4ff */
[----:B---3--:R-:W-:Y:S04]  /*0150*/  STG.E desc[UR4][R4.64], R2 ;  /* 0x0000000204007986 */ /* 0x008fe8000c101904 */
[----:B------:R-:W-:Y:S01]  /*0160*/  STG.E desc[UR4][R6.64], R3 ;  /* 0x0000000306007986 */ /* 0x000fe2000c101904 */
[----:B------:R-:W-:Y:S05]  /*0170*/  EXIT ;  /* 0x000000000000794d */ /* 0x000fea0003800000 */
.L_x_254:
        /* <DEDUP_REMOVED lines=16> */
.L_x_265:


//--------------------- .nv.shared._ZN3cub18CUB_300001_SM_10006detail10radix_sort29DeviceRadixSortOnesweepKernelINS1_5radix10policy_hubIfNS0_8NullTypeEyE10Policy1000ELNS0_9SortOrderE0EfS6_yiiNS1_21identity_decomposer_tEEEvPT5_SC_PT3_PKSD_PT1_PKSH_PT2_PKSL_T4_iiT6_ --------------------------
	.section	.nv.shared._ZN3cub18CUB_300001_SM_10006detail10radix_sort29DeviceRadixSortOnesweepKernelINS1_5radix10policy_hubIfNS0_8NullTypeEyE10Policy1000ELNS0_9SortOrderE0EfS6_yiiNS1_21identity_decomposer_tEEEvPT5_SC_PT3_PKSD_PT1_PKSH_PT2_PKSL_T4_iiT6_,"aw",@nobits
	.sectionflags	@""
	.align	16
.nv.shared._ZN3cub18CUB_300001_SM_10006detail10radix_sort29DeviceRadixSortOnesweepKernelINS1_5radix10policy_hubIfNS0_8NullTypeEyE10Policy1000ELNS0_9SortOrderE0EfS6_yiiNS1_21identity_decomposer_tEEEvPT5_SC_PT3_PKSD_PT1_PKSH_PT2_PKSL_T4_iiT6_:
	.zero		30720


//--------------------- .nv.shared.reserved.0     --------------------------
	.section	.nv.shared.reserved.0,"aw",@nobits
	.weak		__nv_reservedSMEM_offset_0_alias
	.size		__nv_reservedSMEM_offset_0_alias, 0, 64
	.other		__nv_reservedSMEM_offset_0_alias,@"STO_CUDA_RESERVED_SHARED STV_DEFAULT"
__nv_reservedSMEM_offset_0_alias:
	.zero		0
	.zero		64


//--------------------- .nv.global                --------------------------
	.section	.nv.global,"aw",@nobits
.nv.global:
	.type		_ZN31_INTERNAL_7251435a_4_k_cu_frame6thrust24THRUST_300001_SM_1000_NS12placeholders2_5E,@object
	.size		_ZN31_INTERNAL_7251435a_4_k_cu_frame6thrust24THRUST_300001_SM_1000_NS12placeholders2_5E,(_ZN31_INTERNAL_7251435a_4_k_cu_frame4cuda3std3__45__cpo6cbeginE - _ZN31_INTERNAL_7251435a_4_k_cu_frame6thrust24THRUST_300001_SM_1000_NS12placeholders2_5E)
_ZN31_INTERNAL_7251435a_4_k_cu_frame6thrust24THRUST_300001_SM_1000_NS12placeholders2_5E:
	.zero		1
	.type		_ZN31_INTERNAL_7251435a_4_k_cu_frame4cuda3std3__45__cpo6cbeginE,@object
	.size		_ZN31_INTERNAL_7251435a_4_k_cu_frame4cuda3std3__45__cpo6cbeginE,(_ZN31_INTERNAL_7251435a_4_k_cu_frame4cuda3std6ranges3__45__cpo6cbeginE - _ZN31_INTERNAL_7251435a_4_k_cu_frame4cuda3std3__45__cpo6cbeginE)
_ZN31_INTERNAL_7251435a_4_k_cu_frame4cuda3std3__45__cpo6cbeginE:
	.zero		1
	.type		_ZN31_INTERNAL_7251435a_4_k_cu_frame4cuda3std6ranges3__45__cpo6cbeginE,@object
	.size		_ZN31_INTERNAL_7251435a_4_k_cu_frame4cuda3std6ranges3__45__cpo6cbeginE,(_ZN31_INTERNAL_7251435a_4_k_cu_frame4cuda3std3__48in_placeE - _ZN31_INTERNAL_7251435a_4_k_cu_frame4cuda3std6ranges3__45__cpo6cbeginE)
_ZN31_INTERNAL_7251435a_4_k_cu_frame4cuda3std6ranges3__45__cpo6cbeginE:
	.zero		1
	.type		_ZN31_INTERNAL_7251435a_4_k_cu_frame4cuda3std3__48in_placeE,@object
	.size		_ZN31_INTERNAL_7251435a_4_k_cu_frame4cuda3std3__48in_placeE,(_ZN31_INTERNAL_7251435a_4_k_cu_frame4cuda3std6ranges3__45__cpo4sizeE - _ZN31_INTERNAL_7251435a_4_k_cu_frame4cuda3std3__48in_placeE)
_ZN31_INTERNAL_7251435a_4_k_cu_frame4cuda3std3__48in_placeE:
	.zero		1
	.type		_ZN31_INTERNAL_7251435a_4_k_cu_frame4cuda3std6ranges3__45__cpo4sizeE,@object
	.size		_ZN31_INTERNAL_7251435a_4_k_cu_frame4cuda3std6ranges3__45__cpo4sizeE,(_ZN31_INTERNAL_7251435a_4_k_cu_frame6thrust24THRUST_300001_SM_1000_NS12placeholders2_9E - _ZN31_INTERNAL_7251435a_4_k_cu_frame4cuda3std6ranges3__45__cpo4sizeE)
_ZN31_INTERNAL_7251435a_4_k_cu_frame4cuda3std6ranges3__45__cpo4sizeE:
	.zero		1
	.type		_ZN31_INTERNAL_7251435a_4_k_cu_frame6thrust24THRUST_300001_SM_1000_NS12placeholders2_9E,@object
	.size		_ZN31_INTERNAL_7251435a_4_k_cu_frame6thrust24THRUST_300001_SM_1000_NS12placeholders2_9E,(_ZN31_INTERNAL_7251435a_4_k_cu_frame4cuda3std3__45__cpo7crbeginE - _ZN31_INTERNAL_7251435a_4_k_cu_frame6thrust24THRUST_300001_SM_1000_NS12placeholders2_9E)
_ZN31_INTERNAL_7251435a_4_k_cu_frame6thrust24THRUST_300001_SM_1000_NS12placeholders2_9E:
	.zero		1
	.type		_ZN31_INTERNAL_7251435a_4_k_cu_frame4cuda3std3__45__cpo7crbeginE,@object
	.size		_ZN31_INTERNAL_7251435a_4_k_cu_frame4cuda3std3__45__cpo7crbeginE,(_ZN31_INTERNAL_7251435a_4_k_cu_frame4cuda3std6ranges3__45__cpo4nextE - _ZN31_INTERNAL_7251435a_4_k_cu_frame4cuda3std3__45__cpo7crbeginE)
_ZN31_INTERNAL_7251435a_4_k_cu_frame4cuda3std3__45__cpo7crbeginE:
	.zero		1
	.type		_ZN31_INTERNAL_7251435a_4_k_cu_frame4cuda3std6ranges3__45__cpo4nextE,@object
	.size		_ZN31_INTERNAL_7251435a_4_k_cu_frame4cuda3std6ranges3__45__cpo4nextE,(_ZN31_INTERNAL_7251435a_4_k_cu_frame4cuda3std6ranges3__45__cpo4swapE - _ZN31_INTERNAL_7251435a_4_k_cu_frame4cuda3std6ranges3__45__cpo4nextE)
_ZN31_INTERNAL_7251435a_4_k_cu_frame4cuda3std6ranges3__45__cpo4nextE:
	.zero		1
	.type		_ZN31_INTERNAL_7251435a_4_k_cu_frame4cuda3std6ranges3__45__cpo4swapE,@object
	.size		_ZN31_INTERNAL_7251435a_4_k_cu_frame4cuda3std6ranges3__45__cpo4swapE,(_ZN31_INTERNAL_7251435a_4_k_cu_frame6thrust24THRUST_300001_SM_1000_NS12placeholders2_1E - _ZN31_INTERNAL_7251435a_4_k_cu_frame4cuda3std6ranges3__45__cpo4swapE)
_ZN31_INTERNAL_7251435a_4_k_cu_frame4cuda3std6ranges3__45__cpo4swapE:
	.zero		1
	.type		_ZN31_INTERNAL_7251435a_4_k_cu_frame6thrust24THRUST_300001_SM_1000_NS12placeholders2_1E,@object
	.size		_ZN31_INTERNAL_7251435a_4_k_cu_frame6thrust24THRUST_300001_SM_1000_NS12placeholders2_1E,(_ZN31_INTERNAL_7251435a_4_k_cu_frame6thrust24THRUST_300001_SM_1000_NS12placeholders2_3E - _ZN31_INTERNAL_7251435a_4_k_cu_frame6thrust24THRUST_300001_SM_1000_NS12placeholders2_1E)
_ZN31_INTERNAL_7251435a_4_k_cu_frame6thrust24THRUST_300001_SM_1000_NS12placeholders2_1E:
	.zero		1
	.type		_ZN31_INTERNAL_7251435a_4_k_cu_frame6thrust24THRUST_300001_SM_1000_NS12placeholders2_3E,@object
	.size		_ZN31_INTERNAL_7251435a_4_k_cu_frame6thrust24THRUST_300001_SM_1000_NS12placeholders2_3E,(_ZN31_INTERNAL_7251435a_4_k_cu_frame4cuda3std3__45__cpo5beginE - _ZN31_INTERNAL_7251435a_4_k_cu_frame6thrust24THRUST_300001_SM_1000_NS12placeholders2_3E)
_ZN31_INTERNAL_7251435a_4_k_cu_frame6thrust24THRUST_300001_SM_1000_NS12placeholders2_3E:
	.zero		1
	.type		_ZN31_INTERNAL_7251435a_4_k_cu_frame4cuda3std3__45__cpo5beginE,@object
	.size		_ZN31_INTERNAL_7251435a_4_k_cu_frame4cuda3std3__45__cpo5beginE,(_ZN31_INTERNAL_7251435a_4_k_cu_frame4cuda3std6ranges3__45__cpo5beginE - _ZN31_INTERNAL_7251435a_4_k_cu_frame4cuda3std3__45__cpo5beginE)
_ZN31_INTERNAL_7251435a_4_k_cu_frame4cuda3std3__45__cpo5beginE:
	.zero		1
	.type		_ZN31_INTERNAL_7251435a_4_k_cu_frame4cuda3std6ranges3__45__cpo5beginE,@object
	.size		_ZN31_INTERNAL_7251435a_4_k_cu_frame4cuda3std6ranges3__45__cpo5beginE,(_ZN31_INTERNAL_7251435a_4_k_cu_frame4cuda3std3__433_GLOBAL__N__7251435a_4_k_cu_frame6ignoreE - _ZN31_INTERNAL_7251435a_4_k_cu_frame4cuda3std6ranges3__45__cpo5beginE)
_ZN31_INTERNAL_7251435a_4_k_cu_frame4cuda3std6ranges3__45__cpo5beginE:
	.zero		1
	.type		_ZN31_INTERNAL_7251435a_4_k_cu_frame4cuda3std3__433_GLOBAL__N__7251435a_4_k_cu_frame6ignoreE,@object
	.size		_ZN31_INTERNAL_7251435a_4_k_cu_frame4cuda3std3__433_GLOBAL__N__7251435a_4_k_cu_frame6ignoreE,(_ZN31_INTERNAL_7251435a_4_k_cu_frame4cuda3std6ranges3__45__cpo4dataE - _ZN31_INTERNAL_7251435a_4_k_cu_frame4cuda3std3__433_GLOBAL__N__7251435a_4_k_cu_frame6ignoreE)
_ZN31_INTERNAL_7251435a_4_k_cu_frame4cuda3std3__433_GLOBAL__N__7251435a_4_k_cu_frame6ignoreE:
	.zero		1
	.type		_ZN31_INTERNAL_7251435a_4_k_cu_frame4cuda3std6ranges3__45__cpo4dataE,@object
	.size		_ZN31_INTERNAL_7251435a_4_k_cu_frame4cuda3std6ranges3__45__cpo4dataE,(_ZN31_INTERNAL_7251435a_4_k_cu_frame6thrust24THRUST_300001_SM_1000_NS12placeholders2_7E - _ZN31_INTERNAL_7251435a_4_k_cu_frame4cuda3std6ranges3__45__cpo4dataE)
_ZN31_INTERNAL_7251435a_4_k_cu_frame4cuda3std6ranges3__45__cpo4dataE:
	.zero		1
	.type		_ZN31_INTERNAL_7251435a_4_k_cu_frame6thrust24THRUST_300001_SM_1000_NS12placeholders2_7E,@object
	.size		_ZN31_INTERNAL_7251435a_4_k_cu_frame6thrust24THRUST_300001_SM_1000_NS12placeholders2_7E,(_ZN31_INTERNAL_7251435a_4_k_cu_frame4cuda3std3__45__cpo6rbeginE - _ZN31_INTERNAL_7251435a_4_k_cu_frame6thrust24THRUST_300001_SM_1000_NS12placeholders2_7E)
_ZN31_INTERNAL_7251435a_4_k_cu_frame6thrust24THRUST_300001_SM_1000_NS12placeholders2_7E:
	.zero		1
	.type		_ZN31_INTERNAL_7251435a_4_k_cu_frame4cuda3std3__45__cpo6rbeginE,@object
	.size		_ZN31_INTERNAL_7251435a_4_k_cu_frame4cuda3std3__45__cpo6rbeginE,(_ZN31_INTERNAL_7251435a_4_k_cu_frame4cuda3std6ranges3__45__cpo7advanceE - _ZN31_INTERNAL_7251435a_4_k_cu_frame4cuda3std3__45__cpo6rbeginE)
_ZN31_INTERNAL_7251435a_4_k_cu_frame4cuda3std3__45__cpo6rbeginE:
	.zero		1
	.type		_ZN31_INTERNAL_7251435a_4_k_cu_frame4cuda3std6ranges3__45__cpo7advanceE,@object
	.size		_ZN31_INTERNAL_7251435a_4_k_cu_frame4cuda3std6ranges3__45__cpo7advanceE,(_ZN31_INTERNAL_7251435a_4_k_cu_frame4cuda3std3__47nulloptE - _ZN31_INTERNAL_7251435a_4_k_cu_frame4cuda3std6ranges3__45__cpo7advanceE)
_ZN31_INTERNAL_7251435a_4_k_cu_frame4cuda3std6ranges3__45__cpo7advanceE:
	.zero		1
	.type		_ZN31_INTERNAL_7251435a_4_k_cu_frame4cuda3std3__47nulloptE,@object
	.size		_ZN31_INTERNAL_7251435a_4_k_cu_frame4cuda3std3__47nulloptE,(_ZN31_INTERNAL_7251435a_4_k_cu_frame4cuda3std6ranges3__45__cpo8distanceE - _ZN31_INTERNAL_7251435a_4_k_cu_frame4cuda3std3__47nulloptE)
_ZN31_INTERNAL_7251435a_4_k_cu_frame4cuda3std3__47nulloptE:
	.zero		1
	.type		_ZN31_INTERNAL_7251435a_4_k_cu_frame4cuda3std6ranges3__45__cpo8distanceE,@object
	.size		_ZN31_INTERNAL_7251435a_4_k_cu_frame4cuda3std6ranges3__45__cpo8distanceE,(_ZN31_INTERNAL_7251435a_4_k_cu_frame6thrust24THRUST_300001_SM_1000_NS12placeholders2_6E - _ZN31_INTERNAL_7251435a_4_k_cu_frame4cuda3std6ranges3__45__cpo8distanceE)
_ZN31_INTERNAL_7251435a_4_k_cu_frame4cuda3std6ranges3__45__cpo8distanceE:
	.zero		1
	.type		_ZN31_INTERNAL_7251435a_4_k_cu_frame6thrust24THRUST_300001_SM_1000_NS12placeholders2_6E,@object
	.size		_ZN31_INTERNAL_7251435a_4_k_cu_frame6thrust24THRUST_300001_SM_1000_NS12placeholders2_6E,(_ZN31_INTERNAL_7251435a_4_k_cu_frame4cuda3std3__45__cpo4cendE - _ZN31_INTERNAL_7251435a_4_k_cu_frame6thrust24THRUST_300001_SM_1000_NS12placeholders2_6E)
_ZN31_INTERNAL_7251435a_4_k_cu_frame6thrust24THRUST_300001_SM_1000_NS12placeholders2_6E:
	.zero		1
	.type		_ZN31_INTERNAL_7251435a_4_k_cu_frame4cuda3std3__45__cpo4cendE,@object
	.size		_ZN31_INTERNAL_7251435a_4_k_cu_frame4cuda3std3__45__cpo4cendE,(_ZN31_INTERNAL_7251435a_4_k_cu_frame4cuda3std6ranges3__45__cpo4cendE - _ZN31_INTERNAL_7251435a_4_k_cu_frame4cuda3std3__45__cpo4cendE)
_ZN31_INTERNAL_7251435a_4_k_cu_frame4cuda3std3__45__cpo4cendE:
	.zero		1
	.type		_ZN31_INTERNAL_7251435a_4_k_cu_frame4cuda3std6ranges3__45__cpo4cendE,@object
	.size		_ZN31_INTERNAL_7251435a_4_k_cu_frame4cuda3std6ranges3__45__cpo4cendE,(_ZN31_INTERNAL_7251435a_4_k_cu_frame4cuda3std3__420unreachable_sentinelE - _ZN31_INTERNAL_7251435a_4_k_cu_frame4cuda3std6ranges3__45__cpo4cendE)
_ZN31_INTERNAL_7251435a_4_k_cu_frame4cuda3std6ranges3__45__cpo4cendE:
	.zero		1
	.type		_ZN31_INTERNAL_7251435a_4_k_cu_frame4cuda3std3__420unreachable_sentinelE,@object
	.size		_ZN31_INTERNAL_7251435a_4_k_cu_frame4cuda3std3__420unreachable_sentinelE,(_ZN31_INTERNAL_7251435a_4_k_cu_frame4cuda3std6ranges3__45__cpo5ssizeE - _ZN31_INTERNAL_7251435a_4_k_cu_frame4cuda3std3__420unreachable_sentinelE)
_ZN31_INTERNAL_7251435a_4_k_cu_frame4cuda3std3__420unreachable_sentinelE:
	.zero		1
	.type		_ZN31_INTERNAL_7251435a_4_k_cu_frame4cuda3std6ranges3__45__cpo5ssizeE,@object
	.size		_ZN31_INTERNAL_7251435a_4_k_cu_frame4cuda3std6ranges3__45__cpo5ssizeE,(_ZN31_INTERNAL_7251435a_4_k_cu_frame6thrust24THRUST_300001_SM_1000_NS12placeholders3_10E - _ZN31_INTERNAL_7251435a_4_k_cu_frame4cuda3std6ranges3__45__cpo5ssizeE)
_ZN31_INTERNAL_7251435a_4_k_cu_frame4cuda3std6ranges3__45__cpo5ssizeE:
	.zero		1
	.type		_ZN31_INTERNAL_7251435a_4_k_cu_frame6thrust24THRUST_300001_SM_1000_NS12placeholders3_10E,@object
	.size		_ZN31_INTERNAL_7251435a_4_k_cu_frame6thrust24THRUST_300001_SM_1000_NS12placeholders3_10E,(_ZN31_INTERNAL_7251435a_4_k_cu_frame4cuda3std3__45__cpo5crendE - _ZN31_INTERNAL_7251435a_4_k_cu_frame6thrust24THRUST_300001_SM_1000_NS12placeholders3_10E)
_ZN31_INTERNAL_7251435a_4_k_cu_frame6thrust24THRUST_300001_SM_1000_NS12placeholders3_10E:
	.zero		1
	.type		_ZN31_INTERNAL_7251435a_4_k_cu_frame4cuda3std3__45__cpo5crendE,@object
	.size		_ZN31_INTERNAL_7251435a_4_k_cu_frame4cuda3std3__45__cpo5crendE,(_ZN31_INTERNAL_7251435a_4_k_cu_frame4cuda3std6ranges3__45__cpo4prevE - _ZN31_INTERNAL_7251435a_4_k_cu_frame4cuda3std3__45__cpo5crendE)
_ZN31_INTERNAL_7251435a_4_k_cu_frame4cuda3std3__45__cpo5crendE:
	.zero		1
	.type		_ZN31_INTERNAL_7251435a_4_k_cu_frame4cuda3std6ranges3__45__cpo4prevE,@object
	.size		_ZN31_INTERNAL_7251435a_4_k_cu_frame4cuda3std6ranges3__45__cpo4prevE,(_ZN31_INTERNAL_7251435a_4_k_cu_frame4cuda3std6ranges3__45__cpo9iter_moveE - _ZN31_INTERNAL_7251435a_4_k_cu_frame4cuda3std6ranges3__45__cpo4prevE)
_ZN31_INTERNAL_7251435a_4_k_cu_frame4cuda3std6ranges3__45__cpo4prevE:
	.zero		1
	.type		_ZN31_INTERNAL_7251435a_4_k_cu_frame4cuda3std6ranges3__45__cpo9iter_moveE,@object
	.size		_ZN31_INTERNAL_7251435a_4_k_cu_frame4cuda3std6ranges3__45__cpo9iter_moveE,(_ZN31_INTERNAL_7251435a_4_k_cu_frame6thrust24THRUST_300001_SM_1000_NS12placeholders2_2E - _ZN31_INTERNAL_7251435a_4_k_cu_frame4cuda3std6ranges3__45__cpo9iter_moveE)
_ZN31_INTERNAL_7251435a_4_k_cu_frame4cuda3std6ranges3__45__cpo9iter_moveE:
	.zero		1
	.type		_ZN31_INTERNAL_7251435a_4_k_cu_frame6thrust24THRUST_300001_SM_1000_NS12placeholders2_2E,@object
	.size		_ZN31_INTERNAL_7251435a_4_k_cu_frame6thrust24THRUST_300001_SM_1000_NS12placeholders2_2E,(_ZN31_INTERNAL_7251435a_4_k_cu_frame6thrust24THRUST_300001_SM_1000_NS12placeholders2_4E - _ZN31_INTERNAL_7251435a_4_k_cu_frame6thrust24THRUST_300001_SM_1000_NS12placeholders2_2E)
_ZN31_INTERNAL_7251435a_4_k_cu_frame6thrust24THRUST_300001_SM_1000_NS12placeholders2_2E:
	.zero		1
	.type		_ZN31_INTERNAL_7251435a_4_k_cu_frame6thrust24THRUST_300001_SM_1000_NS12placeholders2_4E,@object
	.size		_ZN31_INTERNAL_7251435a_4_k_cu_frame6thrust24THRUST_300001_SM_1000_NS12placeholders2_4E,(_ZN31_INTERNAL_7251435a_4_k_cu_frame4cuda3std3__45__cpo3endE - _ZN31_INTERNAL_7251435a_4_k_cu_frame6thrust24THRUST_300001_SM_1000_NS12placeholders2_4E)
_ZN31_INTERNAL_7251435a_4_k_cu_frame6thrust24THRUST_300001_SM_1000_NS12placeholders2_4E:
	.zero		1
	.type		_ZN31_INTERNAL_7251435a_4_k_cu_frame4cuda3std3__45__cpo3endE,@object
	.size		_ZN31_INTERNAL_7251435a_4_k_cu_frame4cuda3std3__45__cpo3endE,(_ZN31_INTERNAL_7251435a_4_k_cu_frame4cuda3std6ranges3__45__cpo3endE - _ZN31_INTERNAL_7251435a_4_k_cu_frame4cuda3std3__45__cpo3endE)
_ZN31_INTERNAL_7251435a_4_k_cu_frame4cuda3std3__45__cpo3endE:
	.zero		1
	.type		_ZN31_INTERNAL_7251435a_4_k_cu_frame4cuda3std6ranges3__45__cpo3endE,@object
	.size		_ZN31_INTERNAL_7251435a_4_k_cu_frame4cuda3std6ranges3__45__cpo3endE,(_ZN31_INTERNAL_7251435a_4_k_cu_frame4cuda3std3__419piecewise_constructE - _ZN31_INTERNAL_7251435a_4_k_cu_frame4cuda3std6ranges3__45__cpo3endE)
_ZN31_INTERNAL_7251435a_4_k_cu_frame4cuda3std6ranges3__45__cpo3endE:
	.zero		1
	.type		_ZN31_INTERNAL_7251435a_4_k_cu_frame4cuda3std3__419piecewise_constructE,@object
	.size		_ZN31_INTERNAL_7251435a_4_k_cu_frame4cuda3std3__419piecewise_constructE,(_ZN31_INTERNAL_7251435a_4_k_cu_frame4cuda3std6ranges3__45__cpo5cdataE - _ZN31_INTERNAL_7251435a_4_k_cu_frame4cuda3std3__419piecewise_constructE)
_ZN31_INTERNAL_7251435a_4_k_cu_frame4cuda3std3__419piecewise_constructE:
	.zero		1
	.type		_ZN31_INTERNAL_7251435a_4_k_cu_frame4cuda3std6ranges3__45__cpo5cdataE,@object
	.size		_ZN31_INTERNAL_7251435a_4_k_cu_frame4cuda3std6ranges3__45__cpo5cdataE,(_ZN31_INTERNAL_7251435a_4_k_cu_frame6thrust24THRUST_300001_SM_1000_NS12placeholders2_8E - _ZN31_INTERNAL_7251435a_4_k_cu_frame4cuda3std6ranges3__45__cpo5cdataE)
_ZN31_INTERNAL_7251435a_4_k_cu_frame4cuda3std6ranges3__45__cpo5cdataE:
	.zero		1
	.type		_ZN31_INTERNAL_7251435a_4_k_cu_frame6thrust24THRUST_300001_SM_1000_NS12placeholders2_8E,@object
	.size		_ZN31_INTERNAL_7251435a_4_k_cu_frame6thrust24THRUST_300001_SM_1000_NS12placeholders2_8E,(_ZN31_INTERNAL_7251435a_4_k_cu_frame4cuda3std3__45__cpo4rendE - _ZN31_INTERNAL_7251435a_4_k_cu_frame6thrust24THRUST_300001_SM_1000_NS12placeholders2_8E)
_ZN31_INTERNAL_7251435a_4_k_cu_frame6thrust24THRUST_300001_SM_1000_NS12placeholders2_8E:
	.zero		1
	.type		_ZN31_INTERNAL_7251435a_4_k_cu_frame4cuda3std3__45__cpo4rendE,@object
	.size		_ZN31_INTERNAL_7251435a_4_k_cu_frame4cuda3std3__45__cpo4rendE,(_ZN31_INTERNAL_7251435a_4_k_cu_frame4cuda3std6ranges3__45__cpo9iter_swapE - _ZN31_INTERNAL_7251435a_4_k_cu_frame4cuda3std3__45__cpo4rendE)
_ZN31_INTERNAL_7251435a_4_k_cu_frame4cuda3std3__45__cpo4rendE:
	.zero		1
	.type		_ZN31_INTERNAL_7251435a_4_k_cu_frame4cuda3std6ranges3__45__cpo9iter_swapE,@object
	.size		_ZN31_INTERNAL_7251435a_4_k_cu_frame4cuda3std6ranges3__45__cpo9iter_swapE,(_ZN31_INTERNAL_7251435a_4_k_cu_frame4cuda3std3__48unexpectE - _ZN31_INTERNAL_7251435a_4_k_cu_frame4cuda3std6ranges3__45__cpo9iter_swapE)
_ZN31_INTERNAL_7251435a_4_k_cu_frame4cuda3std6ranges3__45__cpo9iter_swapE:
	.zero		1
	.type		_ZN31_INTERNAL_7251435a_4_k_cu_frame4cuda3std3__48unexpectE,@object
	.size		_ZN31_INTERNAL_7251435a_4_k_cu_frame4cuda3std3__48unexpectE,(_ZN31_INTERNAL_7251435a_4_k_cu_frame6thrust24THRUST_300001_SM_1000_NS6system6detail10sequential3seqE - _ZN31_INTERNAL_7251435a_4_k_cu_frame4cuda3std3__48unexpectE)
_ZN31_INTERNAL_7251435a_4_k_cu_frame4cuda3std3__48unexpectE:
	.zero		1
	.type		_ZN31_INTERNAL_7251435a_4_k_cu_frame6thrust24THRUST_300001_SM_1000_NS6system6detail10sequential3seqE,@object
	.size		_ZN31_INTERNAL_7251435a_4_k_cu_frame6thrust24THRUST_300001_SM_1000_NS6system6detail10sequential3seqE,(.L_30 - _ZN31_INTERNAL_7251435a_4_k_cu_frame6thrust24THRUST_300001_SM_1000_NS6system6detail10sequential3seqE)
_ZN31_INTERNAL_7251435a_4_k_cu_frame6thrust24THRUST_300001_SM_1000_NS6system6detail10sequential3seqE:
	.zero		1
.L_30:


//--------------------- .nv.shared._ZN3cub18CUB_300001_SM_10006detail10radix_sort33DeviceRadixSortExclusiveSumKernelINS1_5radix10policy_hubIfNS0_8NullTypeEyE10Policy1000EyEEvPT0_ --------------------------
	.section	.nv.shared._ZN3cub18CUB_300001_SM_10006detail10radix_sort33DeviceRadixSortExclusiveSumKernelINS1_5radix10policy_hubIfNS0_8NullTypeEyE10Policy1000EyEEvPT0_,"aw",@nobits
	.sectionflags	@""
	.align	16
.nv.shared._ZN3cub18CUB_300001_SM_10006detail10radix_sort33DeviceRadixSortExclusiveSumKernelINS1_5radix10policy_hubIfNS0_8NullTypeEyE10Policy1000EyEEvPT0_:
	.zero		3360


//--------------------- .nv.shared._ZN3cub18CUB_300001_SM_10006detail10radix_sort30DeviceRadixSortHistogramKernelINS1_5radix10policy_hubIfNS0_8NullTypeEyE10Policy1000ELNS0_9SortOrderE0EfyNS1_21identity_decomposer_tEEEvPT2_PKT1_SB_iiT3_ --------------------------
	.section	.nv.shared._ZN3cub18CUB_300001_SM_10006detail10radix_sort30DeviceRadixSortHistogramKernelINS1_5radix10policy_hubIfNS0_8NullTypeEyE10Policy1000ELNS0_9SortOrderE0EfyNS1_21identity_decomposer_tEEEvPT2_PKT1_SB_iiT3_,"aw",@nobits
	.sectionflags	@""
	.align	16
.nv.shared._ZN3cub18CUB_300001_SM_10006detail10radix_sort30DeviceRadixSortHistogramKernelINS1_5radix10policy_hubIfNS0_8NullTypeEyE10Policy1000ELNS0_9SortOrderE0EfyNS1_21identity_decomposer_tEEEvPT2_PKT1_SB_iiT3_:
	.zero		5120


//--------------------- .nv.shared._ZN3cub18CUB_300001_SM_10006detail10radix_sort31DeviceRadixSortSingleTileKernelINS1_5radix10policy_hubIfNS0_8NullTypeEyE10Policy1000ELNS0_9SortOrderE0EfS6_yNS1_21identity_decomposer_tEEEvPKT1_PSB_PKT2_PSF_T3_iiT4_ --------------------------
	.section	.nv.shared._ZN3cub18CUB_300001_SM_10006detail10radix_sort31DeviceRadixSortSingleTileKernelINS1_5radix10policy_hubIfNS0_8NullTypeEyE10Policy1000ELNS0_9SortOrderE0EfS6_yNS1_21identity_decomposer_tEEEvPKT1_PSB_PKT2_PSF_T3_iiT4_,"aw",@nobits
	.sectionflags	@""
	.align	16
.nv.shared._ZN3cub18CUB_300001_SM_10006detail10radix_sort31DeviceRadixSortSingleTileKernelINS1_5radix10policy_hubIfNS0_8NullTypeEyE10Policy1000ELNS0_9SortOrderE0EfS6_yNS1_21identity_decomposer_tEEEvPKT1_PSB_PKT2_PSF_T3_iiT4_:
	.zero		34880


//--------------------- .nv.shared._ZN3cub18CUB_300001_SM_10006detail11EmptyKernelIvEEvv --------------------------
	.section	.nv.shared._ZN3cub18CUB_300001_SM_10006detail11EmptyKernelIvEEvv,"aw",@nobits
	.sectionflags	@""
	.align	16
	.zero		1024


//--------------------- .nv.shared._Z15recursiveBoxcarPfP6float2lii --------------------------
	.section	.nv.shared._Z15recursiveBoxcarPfP6float2lii,"aw",@nobits
	.sectionflags	@""
	.align	16
	.zero		1024


//--------------------- .nv.shared._Z23complexSquaredMagnitudeP6float2Pfl --------------------------
	.section	.nv.shared._Z23complexSquaredMagnitudeP6float2Pfl,"aw",@nobits
	.sectionflags	@""
	.align	16
	.zero		1024


//--------------------- .nv.shared._Z23normaliseByMedianAndMADP6float2ffffl --------------------------
	.section	.nv.shared._Z23normaliseByMedianAndMADP6float2ffffl,"aw",@nobits
	.sectionflags	@""
	.align	16
	.zero		1024


//--------------------- .nv.shared._Z38subtractValueFromArrayAndTakeMagnitudePffl --------------------------
	.section	.nv.shared._Z38subtractValueFromArrayAndTakeMagnitudePffl,"aw",@nobits
	.sectionflags	@""
	.align	16
	.zero		1024


//--------------------- .nv.shared._Z19splitComplexNumbersP6float2PfS1_l --------------------------
	.section	.nv.shared._Z19splitComplexNumbersP6float2PfS1_l,"aw",@nobits
	.sectionflags	@""
	.align	16
	.zero		1024


//--------------------- .nv.constant0._ZN3cub18CUB_300001_SM_10006detail10radix_sort29DeviceRadixSortOnesweepKernelINS1_5radix10policy_hubIfNS0_8NullTypeEyE10Policy1000ELNS0_9SortOrderE0EfS6_yiiNS1_21identity_decomposer_tEEEvPT5_SC_PT3_PKSD_PT1_PKSH_PT2_PKSL_T4_iiT6_ --------------------------
	.section	.nv.constant0._ZN3cub18CUB_300001_SM_10006detail10radix_sort29DeviceRadixSortOnesweepKernelINS1_5radix10policy_hubIfNS0_8NullTypeEyE10Policy1000ELNS0_9SortOrderE0EfS6_yiiNS1_21identity_decomposer_tEEEvPT5_SC_PT3_PKSD_PT1_PKSH_PT2_PKSL_T4_iiT6_,"a",@progbits
	.sectionflags	@""
	.align	4
.nv.constant0._ZN3cub18CUB_300001_SM_10006detail10radix_sort29DeviceRadixSortOnesweepKernelINS1_5radix10policy_hubIfNS0_8NullTypeEyE10Policy1000ELNS0_9SortOrderE0EfS6_yiiNS1_21identity_decomposer_tEEEvPT5_SC_PT3_PKSD_PT1_PKSH_PT2_PKSL_T4_iiT6_:
	.zero		973


//--------------------- .nv.constant0._ZN3cub18CUB_300001_SM_10006detail10radix_sort33DeviceRadixSortExclusiveSumKernelINS1_5radix10policy_hubIfNS0_8NullTypeEyE10Policy1000EyEEvPT0_ --------------------------
	.section	.nv.constant0._ZN3cub18CUB_300001_SM_10006detail10radix_sort33DeviceRadixSortExclusiveSumKernelINS1_5radix10policy_hubIfNS0_8NullTypeEyE10Policy1000EyEEvPT0_,"a",@progbits
	.sectionflags	@""
	.align	4
.nv.constant0._ZN3cub18CUB_300001_SM_10006detail10radix_sort33DeviceRadixSortExclusiveSumKernelINS1_5radix10policy_hubIfNS0_8NullTypeEyE10Policy1000EyEEvPT0_:
	.zero		904


//--------------------- .nv.constant0._ZN3cub18CUB_300001_SM_10006detail10radix_sort30DeviceRadixSortHistogramKernelINS1_5radix10policy_hubIfNS0_8NullTypeEyE10Policy1000ELNS0_9SortOrderE0EfyNS1_21identity_decomposer_tEEEvPT2_PKT1_SB_iiT3_ --------------------------
	.section	.nv.constant0._ZN3cub18CUB_300001_SM_10006detail10radix_sort30DeviceRadixSortHistogramKernelINS1_5radix10policy_hubIfNS0_8NullTypeEyE10Policy1000ELNS0_9SortOrderE0EfyNS1_21identity_decomposer_tEEEvPT2_PKT1_SB_iiT3_,"a",@progbits
	.sectionflags	@""
	.align	4
.nv.constant0._ZN3cub18CUB_300001_SM_10006detail10radix_sort30DeviceRadixSortHistogramKernelINS1_5radix10policy_hubIfNS0_8NullTypeEyE10Policy1000ELNS0_9SortOrderE0EfyNS1_21identity_decomposer_tEEEvPT2_PKT1_SB_iiT3_:
	.zero		929


//--------------------- .nv.constant0._ZN3cub18CUB_300001_SM_10006detail10radix_sort31DeviceRadixSortSingleTileKernelINS1_5radix10policy_hubIfNS0_8NullTypeEyE10Policy1000ELNS0_9SortOrderE0EfS6_yNS1_21identity_decomposer_tEEEvPKT1_PSB_PKT2_PSF_T3_iiT4_ --------------------------
	.section	.nv.constant0._ZN3cub18CUB_300001_SM_10006detail10radix_sort31DeviceRadixSortSingleTileKernelINS1_5radix10policy_hubIfNS0_8NullTypeEyE10Policy1000ELNS0_9SortOrderE0EfS6_yNS1_21identity_decomposer_tEEEvPKT1_PSB_PKT2_PSF_T3_iiT4_,"a",@progbits
	.sectionflags	@""
	.align	4
.nv.constant0._ZN3cub18CUB_300001_SM_10006detail10radix_sort31DeviceRadixSortSingleTileKernelINS1_5radix10policy_hubIfNS0_8NullTypeEyE10Policy1000ELNS0_9SortOrderE0EfS6_yNS1_21identity_decomposer_tEEEvPKT1_PSB_PKT2_PSF_T3_iiT4_:
	.zero		945


//--------------------- .nv.constant0._ZN3cub18CUB_300001_SM_10006detail11EmptyKernelIvEEvv --------------------------
	.section	.nv.constant0._ZN3cub18CUB_300001_SM_10006detail11EmptyKernelIvEEvv,"a",@progbits
	.sectionflags	@""
	.align	4
.nv.constant0._ZN3cub18CUB_300001_SM_10006detail11EmptyKernelIvEEvv:
	.zero		896


//--------------------- .nv.constant0._Z15recursiveBoxcarPfP6float2lii --------------------------
	.section	.nv.constant0._Z15recursiveBoxcarPfP6float2lii,"a",@progbits
	.sectionflags	@""
	.align	4
.nv.constant0._Z15recursiveBoxcarPfP6float2lii:
	.zero		928


//--------------------- .nv.constant0._Z23complexSquaredMagnitudeP6float2Pfl --------------------------
	.section	.nv.constant0._Z23complexSquaredMagnitudeP6float2Pfl,"a",@progbits
	.sectionflags	@""
	.align	4
.nv.constant0._Z23complexSquaredMagnitudeP6float2Pfl:
	.zero		920


//--------------------- .nv.constant0._Z23normaliseByMedianAndMADP6float2ffffl --------------------------
	.section	.nv.constant0._Z23normaliseByMedianAndMADP6float2ffffl,"a",@progbits
	.sectionflags	@""
	.align	4
.nv.constant0._Z23normaliseByMedianAndMADP6float2ffffl:
	.zero		928


//--------------------- .nv.constant0._Z38subtractValueFromArrayAndTakeMagnitudePffl --------------------------
	.section	.nv.constant0._Z38subtractValueFromArrayAndTakeMagnitudePffl,"a",@progbits
	.sectionflags	@""
	.align	4
.nv.constant0._Z38subtractValueFromArrayAndTakeMagnitudePffl:
	.zero		920


//--------------------- .nv.constant0._Z19splitComplexNumbersP6float2PfS1_l --------------------------
	.section	.nv.constant0._Z19splitComplexNumbersP6float2PfS1_l,"a",@progbits
	.sectionflags	@""
	.align	4
.nv.constant0._Z19splitComplexNumbersP6float2PfS1_l:
	.zero		928


//--------------------- SYMBOLS --------------------------

	.type		.nv.reservedSmem.offset0,@object
	.size		.nv.reservedSmem.offset0,0x4
	.type		.nv.reservedSmem.cap,@object
	.size		.nv.reservedSmem.cap,0x4
